def matmul_kernel(
    a_ptr,
    b_ptr,
    c_ptr,
    M,
    N,
    K,
    stride_am,
    stride_ak,
    stride_bk,
    stride_bn,
    stride_cm,
    stride_cn,
    BLOCK_M: tl.constexpr,
    BLOCK_N: tl.constexpr,
    BLOCK_K: tl.constexpr,
    GROUP_M: tl.constexpr,
):
    pid = tl.program_id(axis=0)
    num_pid_m = tl.cdiv(M, BLOCK_M)
    num_pid_n = tl.cdiv(N, BLOCK_N)
    num_pid_in_group = GROUP_M * num_pid_n
    group_id = pid // num_pid_in_group
    first_pid_m = group_id * GROUP_M
    group_size_m = min(num_pid_m - first_pid_m, GROUP_M)
    pid_m = first_pid_m + ((pid % num_pid_in_group) % group_size_m)
    pid_n = (pid % num_pid_in_group) // group_size_m

    offs_am = (pid_m * BLOCK_M + tl.arange(0, BLOCK_M)) % M
    offs_bn = (pid_n * BLOCK_N + tl.arange(0, BLOCK_N)) % N
    offs_k = tl.arange(0, BLOCK_K)
    a_ptrs = a_ptr + offs_am[:, None] * stride_am + offs_k[None, :] * stride_ak
    b_ptrs = b_ptr + offs_k[:, None] * stride_bk + offs_bn[None, :] * stride_bn

    acc = tl.zeros((BLOCK_M, BLOCK_N), dtype=tl.float32)
    for kk in range(0, tl.cdiv(K, BLOCK_K)):
        a = tl.load(a_ptrs, mask=offs_k[None, :] < K - kk * BLOCK_K, other=0.0)
        b = tl.load(b_ptrs, mask=offs_k[:, None] < K - kk * BLOCK_K, other=0.0)
        acc = tl.dot(a, b, acc)
        a_ptrs += BLOCK_K * stride_ak
        b_ptrs += BLOCK_K * stride_bk

    c = acc.to(c_ptr.dtype.element_ty)
    offs_cm = pid_m * BLOCK_M + tl.arange(0, BLOCK_M)
    offs_cn = pid_n * BLOCK_N + tl.arange(0, BLOCK_N)
    c_ptrs = c_ptr + offs_cm[:, None] * stride_cm + offs_cn[None, :] * stride_cn
    mask = (offs_cm[:, None] < M) & (offs_cn[None, :] < N)
    tl.store(c_ptrs, c, mask=mask)

# config = {"BLOCK_K": 128, "BLOCK_M": 512, "BLOCK_N": 256, "GROUP_M": 1, "arch": "sm_90", "dtype": "fp8e4m3", "num_ctas": 1, "num_stages": 3, "num_warps": 4}
# arch = sm_90


// ===== COMPILED SASS (sm_90a) =====

	.target	sm_90a

	.elftype	@"ET_EXEC"


//--------------------- .note.nv.tkinfo           --------------------------
	.section	.note.nv.tkinfo,"",@"SHT_NOTE"
	.sectionflags	@"SHF_NOTE_NV_TKINFO"
	.tkinfo
        /*0018*/ 	.word	0x00000002
        /*0030*/ 	.string	""
        /*0030*/ 	.string	"ptxas"
        /*0030*/ 	.string	"Cuda compilation tools, release 13.0, V13.0.88"
        /*0030*/ 	.string	"Build cuda_13.0.r13.0/compiler.36424714_0"
        /*0030*/ 	.string	"-v  -suppress-debug-info  -lineinfo  -arch sm_90a "



//--------------------- .note.nv.cuinfo           --------------------------
	.section	.note.nv.cuinfo,"",@"SHT_NOTE"
	.sectionflags	@"SHF_NOTE_NV_CUINFO"
        /*0018*/ 	.short	0x0002
        /*001a*/ 	.short	0x005a
        /*001c*/ 	.short	0x0082
	.zero		2


//--------------------- .nv.info                  --------------------------
	.section	.nv.info,"",@"SHT_CUDA_INFO"
	.align	4


	//----- nvinfo : EIATTR_REGCOUNT
	.align		4
        /*0000*/ 	.byte	0x04, 0x2f
        /*0002*/ 	.short	(.L_1 - .L_0)
	.align		4
.L_0:
        /*0004*/ 	.word	index@(matmul_kernel)
        /*0008*/ 	.word	0x000000ff


	//----- nvinfo : EIATTR_FRAME_SIZE
	.align		4
.L_1:
        /*000c*/ 	.byte	0x04, 0x11
        /*000e*/ 	.short	(.L_3 - .L_2)
	.align		4
.L_2:
        /*0010*/ 	.word	index@(matmul_kernel)
        /*0014*/ 	.word	0x00003d88


	//----- nvinfo : EIATTR_MIN_STACK_SIZE
	.align		4
.L_3:
        /*0018*/ 	.byte	0x04, 0x12
        /*001a*/ 	.short	(.L_5 - .L_4)
	.align		4
.L_4:
        /*001c*/ 	.word	index@(matmul_kernel)
        /*0020*/ 	.word	0x00003d88
.L_5:


//--------------------- .nv.compat                --------------------------
	.section	.nv.compat,"",@"SHT_CUDA_COMPAT_INFO"
	.align	4
        /*0000*/ 	.byte	0x02, 0x09, 0x01, 0x00, 0x02, 0x02, 0x04, 0x00, 0x02, 0x05, 0x05, 0x00, 0x03, 0x07, 0x01, 0x01
        /*0010*/ 	.byte	0x02, 0x03, 0x00, 0x00, 0x02, 0x06, 0x01, 0x00, 0x04, 0x0b, 0x08, 0x00, 0x00, 0x00, 0x00, 0x00
        /*0020*/ 	.byte	0x00, 0x00, 0x00, 0x00


//--------------------- .nv.info.matmul_kernel    --------------------------
	.section	.nv.info.matmul_kernel,"",@"SHT_CUDA_INFO"
	.sectionflags	@""
	.align	4


	//----- nvinfo : EIATTR_CUDA_API_VERSION
	.align		4
        /*0000*/ 	.byte	0x04, 0x37
        /*0002*/ 	.short	(.L_7 - .L_6)
.L_6:
        /*0004*/ 	.word	0x00000082


	//----- nvinfo : EIATTR_KPARAM_INFO
	.align		4
.L_7:
        /*0008*/ 	.byte	0x04, 0x17
        /*000a*/ 	.short	(.L_9 - .L_8)
.L_8:
        /*000c*/ 	.word	0x00000000
        /*0010*/ 	.short	0x000d
        /*0012*/ 	.short	0x0048
        /*0014*/ 	.byte	0x00, 0xf4, 0x21, 0x00


	//----- nvinfo : EIATTR_KPARAM_INFO
	.align		4
.L_9:
        /*0018*/ 	.byte	0x04, 0x17
        /*001a*/ 	.short	(.L_11 - .L_10)
.L_10:
        /*001c*/ 	.word	0x00000000
        /*0020*/ 	.short	0x000c
        /*0022*/ 	.short	0x0040
        /*0024*/ 	.byte	0x00, 0xf4, 0x21, 0x00


	//----- nvinfo : EIATTR_KPARAM_INFO
	.align		4
.L_11:
        /*0028*/ 	.byte	0x04, 0x17
        /*002a*/ 	.short	(.L_13 - .L_12)
.L_12:
        /*002c*/ 	.word	0x00000000
        /*0030*/ 	.short	0x000b
        /*0032*/ 	.short	0x0038
        /*0034*/ 	.byte	0x00, 0xf0, 0x11, 0x00


	//----- nvinfo : EIATTR_KPARAM_INFO
	.align		4
.L_13:
        /*0038*/ 	.byte	0x04, 0x17
        /*003a*/ 	.short	(.L_15 - .L_14)
.L_14:
        /*003c*/ 	.word	0x00000000
        /*0040*/ 	.short	0x000a
        /*0042*/ 	.short	0x0034
        /*0044*/ 	.byte	0x00, 0xf0, 0x11, 0x00


	//----- nvinfo : EIATTR_KPARAM_INFO
	.align		4
.L_15:
        /*0048*/ 	.byte	0x04, 0x17
        /*004a*/ 	.short	(.L_17 - .L_16)
.L_16:
        /*004c*/ 	.word	0x00000000
        /*0050*/ 	.short	0x0009
        /*0052*/ 	.short	0x0030
        /*0054*/ 	.byte	0x00, 0xf0, 0x11, 0x00


	//----- nvinfo : EIATTR_KPARAM_INFO
	.align		4
.L_17:
        /*0058*/ 	.byte	0x04, 0x17
        /*005a*/ 	.short	(.L_19 - .L_18)
.L_18:
        /*005c*/ 	.word	0x00000000
        /*0060*/ 	.short	0x0008
        /*0062*/ 	.short	0x002c
        /*0064*/ 	.byte	0x00, 0xf0, 0x11, 0x00


	//----- nvinfo : EIATTR_KPARAM_INFO
	.align		4
.L_19:
        /*0068*/ 	.byte	0x04, 0x17
        /*006a*/ 	.short	(.L_21 - .L_20)
.L_20:
        /*006c*/ 	.word	0x00000000
        /*0070*/ 	.short	0x0007
        /*0072*/ 	.short	0x0028
        /*0074*/ 	.byte	0x00, 0xf0, 0x11, 0x00


	//----- nvinfo : EIATTR_KPARAM_INFO
	.align		4
.L_21:
        /*0078*/ 	.byte	0x04, 0x17
        /*007a*/ 	.short	(.L_23 - .L_22)
.L_22:
        /*007c*/ 	.word	0x00000000
        /*0080*/ 	.short	0x0006
        /*0082*/ 	.short	0x0024
        /*0084*/ 	.byte	0x00, 0xf0, 0x11, 0x00


	//----- nvinfo : EIATTR_KPARAM_INFO
	.align		4
.L_23:
        /*0088*/ 	.byte	0x04, 0x17
        /*008a*/ 	.short	(.L_25 - .L_24)
.L_24:
        /*008c*/ 	.word	0x00000000
        /*0090*/ 	.short	0x0005
        /*0092*/ 	.short	0x0020
        /*0094*/ 	.byte	0x00, 0xf0, 0x11, 0x00


	//----- nvinfo : EIATTR_KPARAM_INFO
	.align		4
.L_25:
        /*0098*/ 	.byte	0x04, 0x17
        /*009a*/ 	.short	(.L_27 - .L_26)
.L_26:
        /*009c*/ 	.word	0x00000000
        /*00a0*/ 	.short	0x0004
        /*00a2*/ 	.short	0x001c
        /*00a4*/ 	.byte	0x00, 0xf0, 0x11, 0x00


	//----- nvinfo : EIATTR_KPARAM_INFO
	.align		4
.L_27:
        /*00a8*/ 	.byte	0x04, 0x17
        /*00aa*/ 	.short	(.L_29 - .L_28)
.L_28:
        /*00ac*/ 	.word	0x00000000
        /*00b0*/ 	.short	0x0003
        /*00b2*/ 	.short	0x0018
        /*00b4*/ 	.byte	0x00, 0xf0, 0x11, 0x00


	//----- nvinfo : EIATTR_KPARAM_INFO
	.align		4
.L_29:
        /*00b8*/ 	.byte	0x04, 0x17
        /*00ba*/ 	.short	(.L_31 - .L_30)
.L_30:
        /*00bc*/ 	.word	0x00000000
        /*00c0*/ 	.short	0x0002
        /*00c2*/ 	.short	0x0010
        /*00c4*/ 	.byte	0x00, 0xf4, 0x21, 0x00


	//----- nvinfo : EIATTR_KPARAM_INFO
	.align		4
.L_31:
        /*00c8*/ 	.byte	0x04, 0x17
        /*00ca*/ 	.short	(.L_33 - .L_32)
.L_32:
        /*00cc*/ 	.word	0x00000000
        /*00d0*/ 	.short	0x0001
        /*00d2*/ 	.short	0x0008
        /*00d4*/ 	.byte	0x00, 0xf4, 0x21, 0x00


	//----- nvinfo : EIATTR_KPARAM_INFO
	.align		4
.L_33:
        /*00d8*/ 	.byte	0x04, 0x17
        /*00da*/ 	.short	(.L_35 - .L_34)
.L_34:
        /*00dc*/ 	.word	0x00000000
        /*00e0*/ 	.short	0x0000
        /*00e2*/ 	.short	0x0000
        /*00e4*/ 	.byte	0x00, 0xf4, 0x21, 0x00


	//----- nvinfo : EIATTR_SPARSE_MMA_MASK
	.align		4
.L_35:
        /*00e8*/ 	.byte	0x03, 0x50
        /*00ea*/ 	.short	0x0000


	//----- nvinfo : EIATTR_MAXREG_COUNT
	.align		4
        /*00ec*/ 	.byte	0x03, 0x1b
        /*00ee*/ 	.short	0x00ff


	//----- nvinfo : EIATTR_NUM_BARRIERS
	.align		4
        /*00f0*/ 	.byte	0x02, 0x4c
        /*00f2*/ 	.byte	0x01
	.zero		1


	//----- nvinfo : EIATTR_ANNOTATIONS
	.align		4
        /*00f4*/ 	.byte	0x04, 0x55
        /*00f6*/ 	.short	(.L_37 - .L_36)


	//   ....[0]....
.L_36:
        /*00f8*/ 	.word	0x00000001
        /*00fc*/ 	.byte	0x20, 0x05, 0x00, 0x00, 0x01, 0x00, 0x00, 0x00, 0x50, 0x05, 0x00, 0x00, 0x01, 0x00, 0x00, 0x00
        /* <DEDUP_REMOVED lines=3841> */
        /*f11c*/ 	.byte	0xc0, 0x89, 0x04, 0x00


	//----- nvinfo : EIATTR_MERCURY_ISA_VERSION
	.align		4
.L_37:
        /*f120*/ 	.byte	0x03, 0x5f
        /*f122*/ 	.short	0x0101


	//----- nvinfo : EIATTR_EXIT_INSTR_OFFSETS
	.align		4
        /*f124*/ 	.byte	0x04, 0x1c
        /*f126*/ 	.short	(.L_39 - .L_38)


	//   ....[0]....
.L_38:
        /*f128*/ 	.word	0x00099730


	//   ....[1]....
        /*f12c*/ 	.word	0x00099750


	//----- nvinfo : EIATTR_REQNTID
	.align		4
.L_39:
        /*f130*/ 	.byte	0x04, 0x10
        /*f132*/ 	.short	(.L_41 - .L_40)
.L_40:
        /*f134*/ 	.word	0x00000080
        /*f138*/ 	.word	0x00000001
        /*f13c*/ 	.word	0x00000001


	//----- nvinfo : EIATTR_CBANK_PARAM_SIZE
	.align		4
.L_41:
        /*f140*/ 	.byte	0x03, 0x19
        /*f142*/ 	.short	0x0050


	//----- nvinfo : EIATTR_PARAM_CBANK
	.align		4
        /*f144*/ 	.byte	0x04, 0x0a
        /*f146*/ 	.short	(.L_43 - .L_42)
	.align		4
.L_42:
        /*f148*/ 	.word	index@(.nv.constant0.matmul_kernel)
        /*f14c*/ 	.short	0x0210
        /*f14e*/ 	.short	0x0050


	//----- nvinfo : EIATTR_SW_WAR
	.align		4
.L_43:
        /*f150*/ 	.byte	0x04, 0x36
        /*f152*/ 	.short	(.L_45 - .L_44)
.L_44:
        /*f154*/ 	.word	0x00000008
.L_45:


//--------------------- .nv.callgraph             --------------------------
	.section	.nv.callgraph,"",@"SHT_CUDA_CALLGRAPH"
	.align	4
	.sectionentsize	8
	.align		4
        /*0000*/ 	.word	0x00000000
	.align		4
        /*0004*/ 	.word	0xffffffff
	.align		4
        /*0008*/ 	.word	0x00000000
	.align		4
        /*000c*/ 	.word	0xfffffffe
	.align		4
        /*0010*/ 	.word	0x00000000
	.align		4
        /*0014*/ 	.word	0xfffffffd
	.align		4
        /*0018*/ 	.word	0x00000000
	.align		4
        /*001c*/ 	.word	0xfffffffc


//--------------------- .text.matmul_kernel       --------------------------
	.section	.text.matmul_kernel,"ax",@progbits
	.align	128
        .global         matmul_kernel
        .type           matmul_kernel,@function
        .size           matmul_kernel,(.L_x_4 - matmul_kernel)
        .other          matmul_kernel,@"STO_CUDA_ENTRY STV_DEFAULT"
matmul_kernel:
.text.matmul_kernel:
[----:B------:R-:W0:Y:S08]  /*0000*/  LDC R1, c[0x0][0x28] ;  /* 0x00000a00ff017b82 */ /* 0x000e300000000800 */
[----:B------:R-:W1:Y:S01]  /*0010*/  LDC.64 R2, c[0x0][0x228] ;  /* 0x00008a00ff027b82 */ /* 0x000e620000000a00 */
[----:B------:R-:W2:Y:S01]  /*0020*/  S2R R7, SR_CTAID.X ;  /* 0x0000000000077919 */ /* 0x000ea20000002500 */
[----:B0-----:R-:W-:Y:S01]  /*0030*/  VIADD R1, R1, 0xffffc278 ;  /* 0xffffc27801017836 */ /* 0x001fe20000000000 */
[----:B------:R-:W-:Y:S01]  /*0040*/  MOV R236, 0x400 ;  /* 0x0000040000ec7802 */ /* 0x000fe20000000f00 */
[----:B------:R-:W-:Y:S01]  /*0050*/  ULDC.64 UR60, c[0x0][0x208] ;  /* 0x00008200003c7ab9 */ /* 0x000fe20000000a00 */
[----:B------:R-:W0:Y:S01]  /*0060*/  S2R R138, SR_TID.X ;  /* 0x00000000008a7919 */ /* 0x000e220000002100 */
[----:B-1----:R-:W-:-:S05]  /*0070*/  VIADD R0, R3, 0xff ;  /* 0x000000ff03007836 */ /* 0x002fca0000000000 */
[----:B------:R-:W-:-:S04]  /*0080*/  SHF.R.S32.HI R5, RZ, 0x1f, R0 ;  /* 0x0000001fff057819 */ /* 0x000fc80000011400 */
[----:B------:R-:W-:Y:S02]  /*0090*/  LEA.HI R5, R5, R0, RZ, 0x8 ;  /* 0x0000000005057211 */ /* 0x000fe400078f40ff */
[----:B--2---:R-:W-:Y:S02]  /*00a0*/  IABS R10, R7 ;  /* 0x00000007000a7213 */ /* 0x004fe40000000000 */
[----:B------:R-:W-:Y:S02]  /*00b0*/  SHF.R.S32.HI R6, RZ, 0x8, R5 ;  /* 0x00000008ff067819 */ /* 0x000fe40000011405 */
[----:B0-----:R-:W-:Y:S02]  /*00c0*/  LOP3.LUT R244, R138, 0x7f, RZ, 0xc0, !PT ;  /* 0x0000007f8af47812 */ /* 0x001fe400078ec0ff */
[-C--:B------:R-:W-:Y:S02]  /*00d0*/  IABS R9, R6.reuse ;  /* 0x0000000600097213 */ /* 0x080fe40000000000 */
[----:B------:R-:W-:-:S02]  /*00e0*/  IABS R12, R6 ;  /* 0x00000006000c7213 */ /* 0x000fc40000000000 */
[----:B------:R-:W0:Y:S08]  /*00f0*/  I2F.RP R0, R9 ;  /* 0x0000000900007306 */ /* 0x000e300000209400 */
[----:B0-----:R-:W0:Y:S02]  /*0100*/  MUFU.RCP R0, R0 ;  /* 0x0000000000007308 */ /* 0x001e240000001000 */
[----:B0-----:R-:W-:-:S02]  /*0110*/  VIADD R4, R0, 0xffffffe ;  /* 0x0ffffffe00047836 */ /* 0x001fc40000000000 */
[----:B------:R-:W-:-:S04]  /*0120*/  IMAD.MOV R0, RZ, RZ, -R12 ;  /* 0x000000ffff007224 */ /* 0x000fc800078e0a0c */
[----:B------:R0:W1:Y:S02]  /*0130*/  F2I.FTZ.U32.TRUNC.NTZ R5, R4 ;  /* 0x0000000400057305 */ /* 0x000064000021f000 */
[----:B0-----:R-:W-:Y:S02]  /*0140*/  IMAD.MOV.U32 R4, RZ, RZ, RZ ;  /* 0x000000ffff047224 */ /* 0x001fe400078e00ff */
[----:B-1----:R-:W-:-:S04]  /*0150*/  IMAD.MOV R8, RZ, RZ, -R5 ;  /* 0x000000ffff087224 */ /* 0x002fc800078e0a05 */
[----:B------:R-:W-:Y:S02]  /*0160*/  IMAD R11, R8, R9, RZ ;  /* 0x00000009080b7224 */ /* 0x000fe400078e02ff */
[----:B------:R-:W-:Y:S02]  /*0170*/  IMAD.MOV.U32 R8, RZ, RZ, R10 ;  /* 0x000000ffff087224 */ /* 0x000fe400078e000a */
[----:B------:R-:W-:-:S06]  /*0180*/  IMAD.HI.U32 R5, R5, R11, R4 ;  /* 0x0000000b05057227 */ /* 0x000fcc00078e0004 */
[----:B------:R-:W-:-:S04]  /*0190*/  IMAD.HI.U32 R5, R5, R8, RZ ;  /* 0x0000000805057227 */ /* 0x000fc800078e00ff */
[----:B------:R-:W-:-:S05]  /*01a0*/  IMAD R0, R5, R0, R8 ;  /* 0x0000000005007224 */ /* 0x000fca00078e0208 */
[----:B------:R-:W-:-:S13]  /*01b0*/  ISETP.GT.U32.AND P1, PT, R9, R0, PT ;  /* 0x000000000900720c */ /* 0x000fda0003f24070 */
[----:B------:R-:W-:Y:S02]  /*01c0*/  @!P1 IMAD.IADD R0, R0, 0x1, -R9 ;  /* 0x0000000100009824 */ /* 0x000fe400078e0a09 */
[----:B------:R-:W-:Y:S01]  /*01d0*/  @!P1 VIADD R5, R5, 0x1 ;  /* 0x0000000105059836 */ /* 0x000fe20000000000 */
[----:B------:R-:W-:Y:S02]  /*01e0*/  ISETP.NE.AND P1, PT, R6, RZ, PT ;  /* 0x000000ff0600720c */ /* 0x000fe40003f25270 */
[----:B------:R-:W-:Y:S02]  /*01f0*/  ISETP.GE.U32.AND P0, PT, R0, R9, PT ;  /* 0x000000090000720c */ /* 0x000fe40003f06070 */
[----:B------:R-:W-:-:S04]  /*0200*/  LOP3.LUT R0, R7, R6, RZ, 0x3c, !PT ;  /* 0x0000000607007212 */ /* 0x000fc800078e3cff */
[----:B------:R-:W-:Y:S01]  /*0210*/  ISETP.GE.AND P2, PT, R0, RZ, PT ;  /* 0x000000ff0000720c */ /* 0x000fe20003f46270 */
[----:B------:R-:W-:-:S06]  /*0220*/  VIADD R0, R2, 0x1ff ;  /* 0x000001ff02007836 */ /* 0x000fcc0000000000 */
[----:B------:R-:W-:-:S04]  /*0230*/  @P0 VIADD R5, R5, 0x1 ;  /* 0x0000000105050836 */ /* 0x000fc80000000000 */
[----:B------:R-:W-:Y:S01]  /*0240*/  IMAD.MOV.U32 R15, RZ, RZ, R5 ;  /* 0x000000ffff0f7224 */ /* 0x000fe200078e0005 */
[----:B------:R-:W-:-:S03]  /*0250*/  SHF.R.S32.HI R5, RZ, 0x1f, R0 ;  /* 0x0000001fff057819 */ /* 0x000fc60000011400 */
[----:B------:R-:W-:Y:S01]  /*0260*/  @!P2 IMAD.MOV R15, RZ, RZ, -R15 ;  /* 0x000000ffff0fa224 */ /* 0x000fe200078e0a0f */
[----:B------:R-:W-:Y:S02]  /*0270*/  LEA.HI R5, R5, R0, RZ, 0x9 ;  /* 0x0000000005057211 */ /* 0x000fe400078f48ff */
[----:B------:R-:W-:-:S04]  /*0280*/  @!P1 LOP3.LUT R15, RZ, R6, RZ, 0x33, !PT ;  /* 0x00000006ff0f9212 */ /* 0x000fc800078e33ff */
[----:B------:R-:W-:Y:S01]  /*0290*/  LEA.HI.SX32 R5, R5, -R15, 0x17 ;  /* 0x8000000f05057211 */ /* 0x000fe200078fbaff */
[----:B------:R-:W-:-:S03]  /*02a0*/  IMAD.MOV R8, RZ, RZ, -R15 ;  /* 0x000000ffff087224 */ /* 0x000fc600078e0a0f */
[----:B------:R-:W-:Y:S01]  /*02b0*/  VIMNMX R11, R5, 0x1, PT ;  /* 0x00000001050b7848 */ /* 0x000fe20003fe0100 */
[----:B------:R-:W-:-:S03]  /*02c0*/  IMAD R8, R6, R8, R7 ;  /* 0x0000000806087224 */ /* 0x000fc600078e0207 */
[-C--:B------:R-:W-:Y:S02]  /*02d0*/  IABS R9, R11.reuse ;  /* 0x0000000b00097213 */ /* 0x080fe40000000000 */
[----:B------:R-:W-:Y:S02]  /*02e0*/  IABS R12, R11 ;  /* 0x0000000b000c7213 */ /* 0x000fe40000000000 */
[----:B------:R-:W0:Y:S08]  /*02f0*/  I2F.RP R0, R9 ;  /* 0x0000000900007306 */ /* 0x000e300000209400 */
[----:B0-----:R-:W0:Y:S02]  /*0300*/  MUFU.RCP R0, R0 ;  /* 0x0000000000007308 */ /* 0x001e240000001000 */
[----:B0-----:R-:W-:-:S02]  /*0310*/  VIADD R4, R0, 0xffffffe ;  /* 0x0ffffffe00047836 */ /* 0x001fc40000000000 */
[----:B------:R-:W-:-:S04]  /*0320*/  IMAD.MOV R0, RZ, RZ, -R12 ;  /* 0x000000ffff007224 */ /* 0x000fc800078e0a0c */
[----:B------:R0:W1:Y:S02]  /*0330*/  F2I.FTZ.U32.TRUNC.NTZ R5, R4 ;  /* 0x0000000400057305 */ /* 0x000064000021f000 */
[----:B0-----:R-:W-:Y:S02]  /*0340*/  IMAD.MOV.U32 R4, RZ, RZ, RZ ;  /* 0x000000ffff047224 */ /* 0x001fe400078e00ff */
[----:B-1----:R-:W-:-:S04]  /*0350*/  IMAD.MOV R10, RZ, RZ, -R5 ;  /* 0x000000ffff0a7224 */ /* 0x002fc800078e0a05 */
[----:B------:R-:W-:Y:S01]  /*0360*/  IMAD.MOV.U32 R6, RZ, RZ, R10 ;  /* 0x000000ffff067224 */ /* 0x000fe200078e000a */
[----:B------:R-:W-:-:S03]  /*0370*/  IABS R10, R8 ;  /* 0x00000008000a7213 */ /* 0x000fc60000000000 */
[----:B------:R-:W-:Y:S02]  /*0380*/  IMAD R7, R6, R9, RZ ;  /* 0x0000000906077224 */ /* 0x000fe400078e02ff */
[----:B------:R-:W-:Y:S02]  /*0390*/  IMAD.MOV.U32 R6, RZ, RZ, R10 ;  /* 0x000000ffff067224 */ /* 0x000fe400078e000a */
[----:B------:R-:W-:Y:S02]  /*03a0*/  IMAD.HI.U32 R5, R5, R7, R4 ;  /* 0x0000000705057227 */ /* 0x000fe400078e0004 */
[----:B------:R-:W0:Y:S01]  /*03b0*/  LDC R4, c[0x0][0x230] ;  /* 0x00008c00ff047b82 */ /* 0x000e220000000800 */
[----:B------:R-:W1:Y:S03]  /*03c0*/  S2R R7, SR_CgaCtaId ;  /* 0x0000000000077919 */ /* 0x000e660000008800 */
[----:B------:R-:W-:-:S04]  /*03d0*/  IMAD.HI.U32 R5, R5, R6, RZ ;  /* 0x0000000605057227 */ /* 0x000fc800078e00ff */
[----:B------:R-:W-:-:S05]  /*03e0*/  IMAD R0, R5, R0, R6 ;  /* 0x0000000005007224 */ /* 0x000fca00078e0206 */
[----:B------:R-:W-:Y:S01]  /*03f0*/  ISETP.GT.U32.AND P1, PT, R9, R0, PT ;  /* 0x000000000900720c */ /* 0x000fe20003f24070 */
[----:B0-----:R-:W-:-:S12]  /*0400*/  VIADD R13, R4, 0x7f ;  /* 0x0000007f040d7836 */ /* 0x001fd80000000000 */
[----:B------:R-:W-:Y:S02]  /*0410*/  @!P1 IMAD.IADD R0, R0, 0x1, -R9 ;  /* 0x0000000100009824 */ /* 0x000fe400078e0a09 */
[----:B------:R-:W-:Y:S01]  /*0420*/  @!P1 VIADD R5, R5, 0x1 ;  /* 0x0000000105059836 */ /* 0x000fe20000000000 */
[----:B------:R-:W-:Y:S02]  /*0430*/  ISETP.NE.AND P1, PT, R11, RZ, PT ;  /* 0x000000ff0b00720c */ /* 0x000fe40003f25270 */
[----:B------:R-:W-:Y:S02]  /*0440*/  ISETP.GE.U32.AND P0, PT, R0, R9, PT ;  /* 0x000000090000720c */ /* 0x000fe40003f06070 */
[----:B------:R-:W-:Y:S02]  /*0450*/  LOP3.LUT R0, R8, R11, RZ, 0x3c, !PT ;  /* 0x0000000b08007212 */ /* 0x000fe400078e3cff */
[----:B-1----:R-:W-:Y:S02]  /*0460*/  LEA R236, R7, R236, 0x18 ;  /* 0x000000ec07ec7211 */ /* 0x002fe400078ec0ff */
[----:B------:R-:W-:-:S07]  /*0470*/  ISETP.GE.AND P2, PT, R0, RZ, PT ;  /* 0x000000ff0000720c */ /* 0x000fce0003f46270 */
[----:B------:R-:W-:Y:S01]  /*0480*/  @P0 VIADD R5, R5, 0x1 ;  /* 0x0000000105050836 */ /* 0x000fe20000000000 */
[----:B------:R-:W-:-:S05]  /*0490*/  ISETP.GT.AND P0, PT, R13, 0x7f, PT ;  /* 0x0000007f0d00780c */ /* 0x000fca0003f04270 */
[----:B------:R-:W-:Y:S01]  /*04a0*/  @!P2 IMAD.MOV R5, RZ, RZ, -R5 ;  /* 0x000000ffff05a224 */ /* 0x000fe200078e0a05 */
[----:B------:R-:W-:-:S05]  /*04b0*/  @!P1 LOP3.LUT R5, RZ, R11, RZ, 0x33, !PT ;  /* 0x0000000bff059212 */ /* 0x000fca00078e33ff */
[----:B------:R-:W-:Y:S02]  /*04c0*/  IMAD.MOV R0, RZ, RZ, -R5 ;  /* 0x000000ffff007224 */ /* 0x000fe400078e0a05 */
[----:B------:R-:W-:Y:S02]  /*04d0*/  IMAD.SHL.U32 R10, R5, 0x100, RZ ;  /* 0x00000100050a7824 */ /* 0x000fe400078e00ff */
[----:B------:R-:W-:Y:S02]  /*04e0*/  IMAD R0, R11, R0, R8 ;  /* 0x000000000b007224 */ /* 0x000fe400078e0208 */
[C---:B------:R-:W-:Y:S02]  /*04f0*/  VIADD R4, R10.reuse, 0x1 ;  /* 0x000000010a047836 */ /* 0x040fe40000000000 */
[----:B------:R-:W-:Y:S02]  /*0500*/  IMAD.IADD R15, R15, 0x1, R0 ;  /* 0x000000010f0f7824 */ /* 0x000fe400078e0200 */
[C---:B------:R-:W-:Y:S01]  /*0510*/  VIADD R0, R10.reuse, 0x2 ;  /* 0x000000020a007836 */ /* 0x040fe20000000000 */
[----:B------:R0:W-:Y:S01]  /*0520*/  STL [R1+0x54], R4 ;  /* 0x0000540401007387 */ /* 0x0001e20000100800 */
[----:B------:R-:W-:-:S02]  /*0530*/  VIADD R5, R10, 0x3 ;  /* 0x000000030a057836 */ /* 0x000fc40000000000 */
[C---:B------:R-:W-:Y:S01]  /*0540*/  VIADD R8, R10.reuse, 0x98 ;  /* 0x000000980a087836 */ /* 0x040fe20000000000 */
[----:B------:R1:W-:Y:S01]  /*0550*/  STL [R1+0x50], R0 ;  /* 0x0000500001007387 */ /* 0x0003e20000100800 */
[----:B------:R-:W-:Y:S02]  /*0560*/  IMAD R15, R15, 0x200, R244 ;  /* 0x000002000f0f7824 */ /* 0x000fe400078e02f4 */
[C---:B------:R-:W-:Y:S01]  /*0570*/  VIADD R126, R10.reuse, 0x6 ;  /* 0x000000060a7e7836 */ /* 0x040fe20000000000 */
[----:B------:R-:W-:Y:S01]  /*0580*/  STL [R1+0x4c], R5 ;  /* 0x00004c0501007387 */ /* 0x000fe20000100800 */
[C---:B------:R-:W-:Y:S02]  /*0590*/  VIADD R120, R10.reuse, 0x7 ;  /* 0x000000070a787836 */ /* 0x040fe40000000000 */
[C---:B0-----:R-:W-:Y:S02]  /*05a0*/  VIADD R4, R10.reuse, 0x4 ;  /* 0x000000040a047836 */ /* 0x041fe40000000000 */
[----:B------:R-:W-:-:S02]  /*05b0*/  VIADD R19, R10, 0x8 ;  /* 0x000000080a137836 */ /* 0x000fc40000000000 */
[C---:B-1----:R-:W-:Y:S01]  /*05c0*/  VIADD R0, R10.reuse, 0x5 ;  /* 0x000000050a007836 */ /* 0x042fe20000000000 */
[----:B------:R0:W-:Y:S01]  /*05d0*/  STL [R1+0x48], R4 ;  /* 0x0000480401007387 */ /* 0x0001e20000100800 */
[C---:B------:R-:W-:Y:S02]  /*05e0*/  VIADD R118, R10.reuse, 0x9 ;  /* 0x000000090a767836 */ /* 0x040fe40000000000 */
[C---:B------:R-:W-:Y:S01]  /*05f0*/  VIADD R116, R10.reuse, 0xa ;  /* 0x0000000a0a747836 */ /* 0x040fe20000000000 */
[----:B------:R1:W-:Y:S01]  /*0600*/  STL [R1+0x3c], R0 ;  /* 0x00003c0001007387 */ /* 0x0003e20000100800 */
[C---:B------:R-:W-:Y:S02]  /*0610*/  VIADD R122, R10.reuse, 0xb ;  /* 0x0000000b0a7a7836 */ /* 0x040fe40000000000 */
[C---:B------:R-:W-:Y:S02]  /*0620*/  VIADD R114, R10.reuse, 0xc ;  /* 0x0000000c0a727836 */ /* 0x040fe40000000000 */
[----:B------:R-:W-:-:S02]  /*0630*/  VIADD R112, R10, 0xd ;  /* 0x0000000d0a707836 */ /* 0x000fc40000000000 */
[C---:B0-----:R-:W-:Y:S02]  /*0640*/  VIADD R4, R10.reuse, 0x99 ;  /* 0x000000990a047836 */ /* 0x041fe40000000000 */
[C---:B------:R-:W-:Y:S02]  /*0650*/  VIADD R110, R10.reuse, 0xe ;  /* 0x0000000e0a6e7836 */ /* 0x040fe40000000000 */
[C---:B-1----:R-:W-:Y:S02]  /*0660*/  VIADD R0, R10.reuse, 0x97 ;  /* 0x000000970a007836 */ /* 0x042fe40000000000 */
[C---:B------:R-:W-:Y:S02]  /*0670*/  VIADD R108, R10.reuse, 0xf ;  /* 0x0000000f0a6c7836 */ /* 0x040fe40000000000 */
[C---:B------:R-:W-:Y:S01]  /*0680*/  VIADD R106, R10.reuse, 0x10 ;  /* 0x000000100a6a7836 */ /* 0x040fe20000000000 */
[----:B------:R0:W-:Y:S01]  /*0690*/  STL [R1+0x2cbc], R0 ;  /* 0x002cbc0001007387 */ /* 0x0001e20000100800 */
[----:B------:R-:W-:-:S02]  /*06a0*/  VIADD R104, R10, 0x11 ;  /* 0x000000110a687836 */ /* 0x000fc40000000000 */
[C---:B------:R-:W-:Y:S01]  /*06b0*/  VIADD R102, R10.reuse, 0x12 ;  /* 0x000000120a667836 */ /* 0x040fe20000000000 */
[----:B------:R1:W-:Y:S01]  /*06c0*/  STL [R1+0x2cc0], R8 ;  /* 0x002cc00801007387 */ /* 0x0003e20000100800 */
[C---:B------:R-:W-:Y:S02]  /*06d0*/  VIADD R98, R10.reuse, 0x13 ;  /* 0x000000130a627836 */ /* 0x040fe40000000000 */
[C---:B------:R-:W-:Y:S01]  /*06e0*/  VIADD R124, R10.reuse, 0x14 ;  /* 0x000000140a7c7836 */ /* 0x040fe20000000000 */
[----:B------:R2:W-:Y:S01]  /*06f0*/  STL [R1+0x2cc4], R4 ;  /* 0x002cc40401007387 */ /* 0x0005e20000100800 */
[C---:B------:R-:W-:Y:S02]  /*0700*/  VIADD R100, R10.reuse, 0x15 ;  /* 0x000000150a647836 */ /* 0x040fe40000000000 */
[C---:B0-----:R-:W-:Y:S02]  /*0710*/  VIADD R0, R10.reuse, 0x9a ;  /* 0x0000009a0a007836 */ /* 0x041fe40000000000 */
[----:B------:R-:W-:-:S02]  /*0720*/  VIADD R96, R10, 0x16 ;  /* 0x000000160a607836 */ /* 0x000fc40000000000 */
[C---:B-1----:R-:W-:Y:S01]  /*0730*/  VIADD R8, R10.reuse, 0x9b ;  /* 0x0000009b0a087836 */ /* 0x042fe20000000000 */
[----:B------:R0:W-:Y:S01]  /*0740*/  STL [R1+0x2cc8], R0 ;  /* 0x002cc80001007387 */ /* 0x0001e20000100800 */
[C---:B------:R-:W-:Y:S02]  /*0750*/  VIADD R128, R10.reuse, 0x17 ;  /* 0x000000170a807836 */ /* 0x040fe40000000000 */
[C---:B--2---:R-:W-:Y:S01]  /*0760*/  VIADD R4, R10.reuse, 0x9c ;  /* 0x0000009c0a047836 */ /* 0x044fe20000000000 */
[----:B------:R1:W-:Y:S01]  /*0770*/  STL [R1+0x2ccc], R8 ;  /* 0x002ccc0801007387 */ /* 0x0003e20000100800 */
[C---:B------:R-:W-:Y:S02]  /*0780*/  VIADD R94, R10.reuse, 0x18 ;  /* 0x000000180a5e7836 */ /* 0x040fe40000000000 */
[C---:B------:R-:W-:Y:S01]  /*0790*/  VIADD R92, R10.reuse, 0x19 ;  /* 0x000000190a5c7836 */ /* 0x040fe20000000000 */
[----:B------:R2:W-:Y:S01]  /*07a0*/  STL [R1+0x2cd0], R4 ;  /* 0x002cd00401007387 */ /* 0x0005e20000100800 */
[----:B------:R-:W-:-:S02]  /*07b0*/  VIADD R90, R10, 0x1a ;  /* 0x0000001a0a5a7836 */ /* 0x000fc40000000000 */
[C---:B0-----:R-:W-:Y:S02]  /*07c0*/  VIADD R0, R10.reuse, 0x9d ;  /* 0x0000009d0a007836 */ /* 0x041fe40000000000 */
[C---:B------:R-:W-:Y:S02]  /*07d0*/  VIADD R88, R10.reuse, 0x1b ;  /* 0x0000001b0a587836 */ /* 0x040fe40000000000 */
[C---:B-1----:R-:W-:Y:S01]  /*07e0*/  VIADD R8, R10.reuse, 0x9e ;  /* 0x0000009e0a087836 */ /* 0x042fe20000000000 */
[----:B------:R0:W-:Y:S01]  /*07f0*/  STL [R1+0x2cd4], R0 ;  /* 0x002cd40001007387 */ /* 0x0001e20000100800 */
[C---:B------:R-:W-:Y:S02]  /*0800*/  VIADD R82, R10.reuse, 0x1c ;  /* 0x0000001c0a527836 */ /* 0x040fe40000000000 */
[C---:B--2---:R-:W-:Y:S01]  /*0810*/  VIADD R4, R10.reuse, 0x9f ;  /* 0x0000009f0a047836 */ /* 0x044fe20000000000 */
[----:B------:R1:W-:Y:S01]  /*0820*/  STL [R1+0x2cd8], R8 ;  /* 0x002cd80801007387 */ /* 0x0003e20000100800 */
[----:B------:R-:W-:-:S02]  /*0830*/  VIADD R80, R10, 0x1d ;  /* 0x0000001d0a507836 */ /* 0x000fc40000000000 */
[C---:B------:R-:W-:Y:S01]  /*0840*/  VIADD R78, R10.reuse, 0x1e ;  /* 0x0000001e0a4e7836 */ /* 0x040fe20000000000 */
[----:B------:R2:W-:Y:S01]  /*0850*/  STL [R1+0x2cdc], R4 ;  /* 0x002cdc0401007387 */ /* 0x0005e20000100800 */
[C---:B------:R-:W-:Y:S02]  /*0860*/  VIADD R76, R10.reuse, 0x1f ;  /* 0x0000001f0a4c7836 */ /* 0x040fe40000000000 */
[C---:B0-----:R-:W-:Y:S02]  /*0870*/  VIADD R0, R10.reuse, 0xa0 ;  /* 0x000000a00a007836 */ /* 0x041fe40000000000 */
[C---:B------:R-:W-:Y:S02]  /*0880*/  VIADD R72, R10.reuse, 0x20 ;  /* 0x000000200a487836 */ /* 0x040fe40000000000 */
[C---:B-1----:R-:W-:Y:S01]  /*0890*/  VIADD R8, R10.reuse, 0xa1 ;  /* 0x000000a10a087836 */ /* 0x042fe20000000000 */
[----:B------:R0:W-:Y:S01]  /*08a0*/  STL [R1+0x2ce0], R0 ;  /* 0x002ce00001007387 */ /* 0x0001e20000100800 */
[----:B------:R-:W-:-:S02]  /*08b0*/  VIADD R74, R10, 0x21 ;  /* 0x000000210a4a7836 */ /* 0x000fc40000000000 */
[C---:B--2---:R-:W-:Y:S01]  /*08c0*/  VIADD R4, R10.reuse, 0xa2 ;  /* 0x000000a20a047836 */ /* 0x044fe20000000000 */
        /* <DEDUP_REMOVED lines=33> */
[----:B------:R-:W-:Y:S01]  /*0ae0*/  STL [R1+0x2d00], R8 ;  /* 0x002d000801007387 */ /* 0x000fe20000100800 */
[C---:B------:R-:W-:Y:S02]  /*0af0*/  VIADD R42, R10.reuse, 0x31 ;  /* 0x000000310a2a7836 */ /* 0x040fe40000000000 */
[C---:B------:R-:W-:Y:S01]  /*0b00*/  VIADD R38, R10.reuse, 0x32 ;  /* 0x000000320a267836 */ /* 0x040fe20000000000 */
[----:B------:R1:W-:Y:S01]  /*0b10*/  STL [R1+0x2d04], R4 ;  /* 0x002d040401007387 */ /* 0x0003e20000100800 */
[C---:B------:R-:W-:Y:S02]  /*0b20*/  VIADD R36, R10.reuse, 0x33 ;  /* 0x000000330a247836 */ /* 0x040fe40000000000 */
[C---:B0-----:R-:W-:Y:S02]  /*0b30*/  VIADD R0, R10.reuse, 0xac ;  /* 0x000000ac0a007836 */ /* 0x041fe40000000000 */
[----:B------:R-:W-:-:S02]  /*0b40*/  VIADD R34, R10, 0x34 ;  /* 0x000000340a227836 */ /* 0x000fc40000000000 */
[C---:B------:R-:W-:Y:S01]  /*0b50*/  VIADD R32, R10.reuse, 0x35 ;  /* 0x000000350a207836 */ /* 0x040fe20000000000 */
[----:B------:R0:W-:Y:S01]  /*0b60*/  STL [R1+0x2cb0], R0 ;  /* 0x002cb00001007387 */ /* 0x0001e20000100800 */
[C---:B------:R-:W-:Y:S02]  /*0b70*/  VIADD R28, R10.reuse, 0x36 ;  /* 0x000000360a1c7836 */ /* 0x040fe40000000000 */
[C---:B------:R-:W-:Y:S02]  /*0b80*/  VIADD R26, R10.reuse, 0x37 ;  /* 0x000000370a1a7836 */ /* 0x040fe40000000000 */
[C---:B------:R-:W-:Y:S02]  /*0b90*/  VIADD R40, R10.reuse, 0x38 ;  /* 0x000000380a287836 */ /* 0x040fe40000000000 */
[C---:B------:R-:W-:Y:S02]  /*0ba0*/  VIADD R30, R10.reuse, 0x39 ;  /* 0x000000390a1e7836 */ /* 0x040fe40000000000 */
[----:B------:R-:W-:-:S02]  /*0bb0*/  VIADD R24, R10, 0x3a ;  /* 0x0000003a0a187836 */ /* 0x000fc40000000000 */
[C---:B------:R-:W-:Y:S02]  /*0bc0*/  VIADD R86, R10.reuse, 0x3b ;  /* 0x0000003b0a567836 */ /* 0x040fe40000000000 */
        /* <DEDUP_REMOVED lines=93> */
[C---:B-1----:R-:W-:Y:S02]  /*11a0*/  VIADD R4, R10.reuse, 0xaf ;  /* 0x000000af0a047836 */ /* 0x042fe40000000000 */
        /* <DEDUP_REMOVED lines=79> */
[----:B------:R-:W-:Y:S02]  /*16a0*/  VIADD R242, R10, 0xff ;  /* 0x000000ff0af27836 */ /* 0x000fe40000000000 */
[C---:B------:R-:W-:Y:S02]  /*16b0*/  VIADD R16, R15.reuse, 0x80 ;  /* 0x000000800f107836 */ /* 0x040fe40000000000 */
[C---:B------:R-:W-:Y:S02]  /*16c0*/  VIADD R14, R15.reuse, 0x100 ;  /* 0x000001000f0e7836 */ /* 0x040fe40000000000 */
[----:B------:R-:W-:Y:S01]  /*16d0*/  VIADD R17, R15, 0x180 ;  /* 0x000001800f117836 */ /* 0x000fe20000000000 */
[----:B0-----:R-:W-:Y:S06]  /*16e0*/  @P0 BRA `(.L_x_0) ;  /* 0x0000003c000c0947 */ /* 0x001fec0003800000 */
[----:B------:R-:W-:Y:S01]  /*16f0*/  IMAD.SHL.U32 R0, R138, 0x10, RZ ;  /* 0x000000108a007824 */ /* 0x000fe200078e00ff */
[----:B------:R1:W-:Y:S01]  /*1700*/  STL [R1+0xc00], RZ ;  /* 0x000c00ff01007387 */ /* 0x0003e20000100800 */
[----:B------:R-:W-:Y:S02]  /*1710*/  CS2R R24, SRZ ;  /* 0x0000000000187805 */ /* 0x000fe4000001ff00 */
[----:B------:R-:W-:Y:S02]  /*1720*/  CS2R R26, SRZ ;  /* 0x00000000001a7805 */ /* 0x000fe4000001ff00 */
[----:B------:R-:W-:Y:S01]  /*1730*/  CS2R R28, SRZ ;  /* 0x00000000001c7805 */ /* 0x000fe2000001ff00 */
[----:B------:R1:W-:Y:S01]  /*1740*/  STL [R1+0x2cac], R0 ;  /* 0x002cac0001007387 */ /* 0x0003e20000100800 */
[----:B------:R-:W-:Y:S02]  /*1750*/  CS2R R30, SRZ ;  /* 0x00000000001e7805 */ /* 0x000fe4000001ff00 */
[----:B------:R-:W-:-:S02]  /*1760*/  CS2R R32, SRZ ;  /* 0x0000000000207805 */ /* 0x000fc4000001ff00 */
[----:B------:R-:W-:Y:S01]  /*1770*/  CS2R R34, SRZ ;  /* 0x0000000000227805 */ /* 0x000fe2000001ff00 */
[----:B------:R1:W-:Y:S01]  /*1780*/  STL [R1+0xc04], RZ ;  /* 0x000c04ff01007387 */ /* 0x0003e20000100800 */
[----:B------:R-:W-:Y:S02]  /*1790*/  CS2R R36, SRZ ;  /* 0x0000000000247805 */ /* 0x000fe4000001ff00 */
[----:B------:R-:W-:Y:S02]  /*17a0*/  CS2R R38, SRZ ;  /* 0x0000000000267805 */ /* 0x000fe4000001ff00 */
[----:B------:R-:W-:Y:S01]  /*17b0*/  CS2R R40, SRZ ;  /* 0x0000000000287805 */ /* 0x000fe2000001ff00 */
[----:B------:R1:W-:Y:S01]  /*17c0*/  STL [R1+0xc08], RZ ;  /* 0x000c08ff01007387 */ /* 0x0003e20000100800 */
        /* <DEDUP_REMOVED lines=72> */
[----:B------:R-:W-:-:S03]  /*1c50*/  CS2R R150, SRZ ;  /* 0x0000000000967805 */ /* 0x000fc6000001ff00 */
[----:B------:R1:W-:Y:S04]  /*1c60*/  STL [R1+0xc54], RZ ;  /* 0x000c54ff01007387 */ /* 0x0003e80000100800 */
        /* <DEDUP_REMOVED lines=746> */
[----:B------:R1:W-:Y:S04]  /*4b10*/  STL [R1], RZ ;  /* 0x000000ff01007387 */ /* 0x0003e80000100800 */
        /* <DEDUP_REMOVED lines=126> */
[----:B------:R1:W-:Y:S01]  /*5300*/  STL [R1+0x1fc], RZ ;  /* 0x0001fcff01007387 */ /* 0x0003e20000100800 */
[----:B------:R-:W-:Y:S05]  /*5310*/  BRA `(.L_x_1) ;  /* 0x0000058400147947 */ /* 0x000fea0003800000 */
.L_x_0:
[----:B------:R-:W-:Y:S01]  /*5320*/  IABS R240, R2 ;  /* 0x0000000200f07213 */ /* 0x000fe20000000000 */
[----:B------:R-:W-:Y:S01]  /*5330*/  IMAD.MOV.U32 R244, RZ, RZ, R0 ;  /* 0x000000fffff47224 */ /* 0x000fe200078e0000 */
[----:B------:R-:W-:Y:S01]  /*5340*/  IABS R0, R3 ;  /* 0x0000000300007213 */ /* 0x000fe20000000000 */
[----:B------:R-:W-:Y:S01]  /*5350*/  IMAD.MOV.U32 R200, RZ, RZ, RZ ;  /* 0x000000ffffc87224 */ /* 0x000fe200078e00ff */
[----:B------:R-:W0:Y:S01]  /*5360*/  I2F.RP R138, R240 ;  /* 0x000000f0008a7306 */ /* 0x000e220000209400 */
[----:B------:R-:W-:Y:S01]  /*5370*/  IABS R246, R15 ;  /* 0x0000000f00f67213 */ /* 0x000fe20000000000 */
[----:B------:R-:W-:Y:S01]  /*5380*/  STL [R1+0x2d90], R236 ;  /* 0x002d90ec01007387 */ /* 0x000fe20000100800 */
[----:B------:R-:W-:Y:S02]  /*5390*/  IABS R248, R16 ;  /* 0x0000001000f87213 */ /* 0x000fe40000000000 */
[----:B------:R-:W-:Y:S01]  /*53a0*/  ISETP.GE.AND P0, PT, R243, RZ, PT ;  /* 0x000000fff300720c */ /* 0x000fe20003f06270 */
[----:B------:R1:W-:Y:S01]  /*53b0*/  STL [R1+0x2d88], R3 ;  /* 0x002d880301007387 */ /* 0x0003e20000100800 */
[----:B------:R-:W-:Y:S01]  /*53c0*/  ISETP.GE.AND P1, PT, R242, RZ, PT ;  /* 0x000000fff200720c */ /* 0x000fe20003f26270 */
[----:B------:R-:W2:Y:S02]  /*53d0*/  I2F.RP R208, R0 ;  /* 0x0000000000d07306 */ /* 0x000ea40000209400 */
[----:B------:R-:W-:Y:S04]  /*53e0*/  STL [R1+0x2d08], R15 ;  /* 0x002d080f01007387 */ /* 0x000fe80000100800 */
[----:B------:R-:W-:Y:S02]  /*53f0*/  STL [R1+0x2d0c], R16 ;  /* 0x002d0c1001007387 */ /* 0x000fe40000100800 */
[----:B0-----:R-:W0:Y:S02]  /*5400*/  MUFU.RCP R138, R138 ;  /* 0x0000008a008a7308 */ /* 0x001e240000001000 */
[----:B------:R3:W-:Y:S04]  /*5410*/  STL [R1+0x2d10], R14 ;  /* 0x002d100e01007387 */ /* 0x0007e80000100800 */
[----:B------:R-:W-:Y:S02]  /*5420*/  STL [R1+0x2d14], R17 ;  /* 0x002d141101007387 */ /* 0x000fe40000100800 */
[----:B--2---:R-:W2:Y:S01]  /*5430*/  MUFU.RCP R208, R208 ;  /* 0x000000d000d07308 */ /* 0x004ea20000001000 */
[----:B0-----:R-:W-:-:S07]  /*5440*/  VIADD R138, R138, 0xffffffe ;  /* 0x0ffffffe8a8a7836 */ /* 0x001fce0000000000 */
[----:B------:R-:W0:Y:S01]  /*5450*/  F2I.FTZ.U32.TRUNC.NTZ R201, R138 ;  /* 0x0000008a00c97305 */ /* 0x000e22000021f000 */
[----:B--2---:R-:W-:-:S07]  /*5460*/  VIADD R208, R208, 0xffffffe ;  /* 0x0ffffffed0d07836 */ /* 0x004fce0000000000 */
[----:B------:R2:W4:Y:S01]  /*5470*/  F2I.FTZ.U32.TRUNC.NTZ R209, R208 ;  /* 0x000000d000d17305 */ /* 0x000522000021f000 */
[----:B0-----:R-:W-:Y:S02]  /*5480*/  IMAD.MOV R138, RZ, RZ, -R201 ;  /* 0x000000ffff8a7224 */ /* 0x001fe400078e0ac9 */
[----:B--2---:R-:W-:Y:S02]  /*5490*/  IMAD.MOV.U32 R208, RZ, RZ, RZ ;  /* 0x000000ffffd07224 */ /* 0x004fe400078e00ff */
[----:B------:R-:W-:-:S04]  /*54a0*/  IMAD R245, R138, R240, RZ ;  /* 0x000000f08af57224 */ /* 0x000fc800078e02ff */
[----:B------:R-:W-:Y:S01]  /*54b0*/  IMAD.HI.U32 R245, R201, R245, R200 ;  /* 0x000000f5c9f57227 */ /* 0x000fe200078e00c8 */
[----:B------:R-:W-:Y:S02]  /*54c0*/  IABS R201, R14 ;  /* 0x0000000e00c97213 */ /* 0x000fe40000000000 */
[----:B------:R-:W-:Y:S01]  /*54d0*/  IABS R200, R17 ;  /* 0x0000001100c87213 */ /* 0x000fe20000000000 */
[----:B----4-:R-:W-:Y:S02]  /*54e0*/  IMAD.MOV R138, RZ, RZ, -R209 ;  /* 0x000000ffff8a7224 */ /* 0x010fe400078e0ad1 */
[----:B------:R-:W-:-:S04]  /*54f0*/  IMAD.HI.U32 R250, R245, R246, RZ ;  /* 0x000000f6f5fa7227 */ /* 0x000fc800078e00ff */
[----:B------:R-:W-:Y:S02]  /*5500*/  IMAD.MOV R250, RZ, RZ, -R250 ;  /* 0x000000fffffa7224 */ /* 0x000fe400078e0afa */
[----:B------:R-:W-:-:S04]  /*5510*/  IMAD.HI.U32 R249, R245, R248, RZ ;  /* 0x000000f8f5f97227 */ /* 0x000fc800078e00ff */
[----:B------:R-:W-:Y:S02]  /*5520*/  IMAD R246, R240, R250, R246 ;  /* 0x000000faf0f67224 */ /* 0x000fe400078e02f6 */
[----:B------:R-:W-:-:S03]  /*5530*/  IMAD.HI.U32 R247, R245, R201, RZ ;  /* 0x000000c9f5f77227 */ /* 0x000fc600078e00ff */
[----:B------:R-:W-:Y:S01]  /*5540*/  ISETP.GT.U32.AND P2, PT, R240, R246, PT ;  /* 0x000000f6f000720c */ /* 0x000fe20003f44070 */
[----:B------:R-:W-:-:S04]  /*5550*/  IMAD.HI.U32 R245, R245, R200, RZ ;  /* 0x000000c8f5f57227 */ /* 0x000fc800078e00ff */
[----:B------:R-:W-:Y:S02]  /*5560*/  IMAD.MOV R245, RZ, RZ, -R245 ;  /* 0x000000fffff57224 */ /* 0x000fe400078e0af5 */
[----:B------:R-:W-:Y:S02]  /*5570*/  IMAD R138, R138, R0, RZ ;  /* 0x000000008a8a7224 */ /* 0x000fe400078e02ff */
[----:B------:R-:W-:Y:S02]  /*5580*/  IMAD.MOV R249, RZ, RZ, -R249 ;  /* 0x000000fffff97224 */ /* 0x000fe400078e0af9 */
[C---:B------:R-:W-:Y:S02]  /*5590*/  IMAD R200, R240.reuse, R245, R200 ;  /* 0x000000f5f0c87224 */ /* 0x040fe400078e02c8 */
[----:B------:R-:W-:Y:S01]  /*55a0*/  IMAD.HI.U32 R138, R209, R138, R208 ;  /* 0x0000008ad18a7227 */ /* 0x000fe200078e00d0 */
[----:B------:R-:W-:Y:S02]  /*55b0*/  IABS R209, R243 ;  /* 0x000000f300d17213 */ /* 0x000fe40000000000 */
[C---:B------:R-:W-:Y:S01]  /*55c0*/  ISETP.GT.U32.AND P5, PT, R240.reuse, R200, PT ;  /* 0x000000c8f000720c */ /* 0x040fe20003fa4070 */
[----:B------:R-:W-:Y:S01]  /*55d0*/  IMAD R208, R240, R249, R248 ;  /* 0x000000f9f0d07224 */ /* 0x000fe200078e02f8 */
[----:B------:R-:W-:Y:S01]  /*55e0*/  IABS R249, R242 ;  /* 0x000000f200f97213 */ /* 0x000fe20000000000 */
[----:B------:R-:W-:Y:S01]  /*55f0*/  @!P2 IMAD.IADD R246, R246, 0x1, -R240 ;  /* 0x00000001f6f6a824 */ /* 0x000fe200078e0af0 */
[----:B------:R-:W-:Y:S01]  /*5600*/  IABS R243, R238 ;  /* 0x000000ee00f37213 */ /* 0x000fe20000000000 */
[----:B------:R-:W-:Y:S01]  /*5610*/  IMAD.MOV R247, RZ, RZ, -R247 ;  /* 0x000000fffff77224 */ /* 0x000fe200078e0af7 */
[----:B------:R-:W-:Y:S01]  /*5620*/  ISETP.GT.U32.AND P3, PT, R240, R208, PT ;  /* 0x000000d0f000720c */ /* 0x000fe20003f64070 */
[----:B------:R-:W-:Y:S01]  /*5630*/  IMAD.HI.U32 R250, R138, R249, RZ ;  /* 0x000000f98afa7227 */ /* 0x000fe200078e00ff */
[----:B------:R-:W-:-:S02]  /*5640*/  ISETP.GT.U32.AND P6, PT, R240, R246, PT ;  /* 0x000000f6f000720c */ /* 0x000fc40003fc4070 */
[----:B------:R-:W-:Y:S01]  /*5650*/  IABS R242, R239 ;  /* 0x000000ef00f27213 */ /* 0x000fe20000000000 */
[----:B------:R-:W-:Y:S01]  /*5660*/  IMAD R201, R240, R247, R201 ;  /* 0x000000f7f0c97224 */ /* 0x000fe200078e02c9 */
[----:B------:R-:W-:Y:S01]  /*5670*/  IABS R247, R241 ;  /* 0x000000f100f77213 */ /* 0x000fe20000000000 */
[----:B------:R-:W-:Y:S02]  /*5680*/  IMAD.MOV R250, RZ, RZ, -R250 ;  /* 0x000000fffffa7224 */ /* 0x000fe400078e0afa */
[--C-:B------:R-:W-:Y:S01]  /*5690*/  @!P5 IMAD.IADD R200, R200, 0x1, -R240.reuse ;  /* 0x00000001c8c8d824 */ /* 0x100fe200078e0af0 */
[----:B------:R-:W-:Y:S01]  /*56a0*/  ISETP.GT.U32.AND P4, PT, R240, R201, PT ;  /* 0x000000c9f000720c */ /* 0x000fe20003f84070 */
[----:B------:R-:W-:Y:S01]  /*56b0*/  IMAD R249, R0, R250, R249 ;  /* 0x000000fa00f97224 */ /* 0x000fe200078e02f9 */
[----:B------:R-:W-:Y:S01]  /*56c0*/  IABS R250, R227 ;  /* 0x000000e300fa7213 */ /* 0x000fe20000000000 */
[--C-:B------:R-:W-:Y:S01]  /*56d0*/  @!P3 IMAD.IADD R208, R208, 0x1, -R240.reuse ;  /* 0x00000001d0d0b824 */ /* 0x100fe200078e0af0 */
[----:B------:R-:W-:Y:S01]  /*56e0*/  ISETP.GT.U32.AND P5, PT, R240, R200, PT ;  /* 0x000000c8f000720c */ /* 0x000fe20003fa4070 */
[----:B------:R-:W-:Y:S01]  /*56f0*/  @!P6 IMAD.IADD R246, R246, 0x1, -R240 ;  /* 0x00000001f6f6e824 */ /* 0x000fe200078e0af0 */
[----:B------:R-:W-:Y:S01]  /*5700*/  ISETP.GT.U32.AND P6, PT, R0, R249, PT ;  /* 0x000000f90000720c */ /* 0x000fe20003fc4070 */
[----:B------:R-:W-:Y:S01]  /*5710*/  IMAD.HI.U32 R245, R138, R247, RZ ;  /* 0x000000f78af57227 */ /* 0x000fe200078e00ff */
[----:B------:R-:W-:-:S03]  /*5720*/  ISETP.GT.U32.AND P2, PT, R240, R208, PT ;  /* 0x000000d0f000720c */ /* 0x000fc60003f44070 */
[----:B------:R-:W-:-:S04]  /*5730*/  IMAD.HI.U32 R248, R138, R243, RZ ;  /* 0x000000f38af87227 */ /* 0x000fc800078e00ff */
[--C-:B------:R-:W-:Y:S01]  /*5740*/  @!P4 IMAD.IADD R201, R201, 0x1, -R240.reuse ;  /* 0x00000001c9c9c824 */ /* 0x100fe200078e0af0 */
[----:B------:R-:W-:Y:S01]  /*5750*/  ISETP.GE.AND P4, PT, R15, RZ, PT ;  /* 0x000000ff0f00720c */ /* 0x000fe20003f86270 */
[----:B------:R-:W-:Y:S01]  /*5760*/  @!P5 IMAD.IADD R200, R200, 0x1, -R240 ;  /* 0x00000001c8c8d824 */ /* 0x000fe200078e0af0 */
[----:B------:R-:W-:Y:S01]  /*5770*/  ISETP.GE.AND P5, PT, R17, RZ, PT ;  /* 0x000000ff1100720c */ /* 0x000fe20003fa6270 */
[----:B------:R-:W-:Y:S01]  /*5780*/  @!P6 IMAD.IADD R249, R249, 0x1, -R0 ;  /* 0x00000001f9f9e824 */ /* 0x000fe200078e0a00 */
[----:B------:R-:W-:Y:S01]  /*5790*/  ISETP.GT.U32.AND P3, PT, R240, R201, PT ;  /* 0x000000c9f000720c */ /* 0x000fe20003f64070 */
[----:B------:R-:W-:Y:S02]  /*57a0*/  IMAD.MOV R245, RZ, RZ, -R245 ;  /* 0x000000fffff57224 */ /* 0x000fe400078e0af5 */
[----:B------:R-:W-:Y:S01]  /*57b0*/  IMAD.MOV R248, RZ, RZ, -R248 ;  /* 0x000000fffff87224 */ /* 0x000fe200078e0af8 */
[C---:B------:R-:W-:Y:S01]  /*57c0*/  ISETP.GT.U32.AND P6, PT, R0.reuse, R249, PT ;  /* 0x000000f90000720c */ /* 0x040fe20003fc4070 */
[----:B------:R-:W-:-:S02]  /*57d0*/  IMAD R247, R0, R245, R247 ;  /* 0x000000f500f77224 */ /* 0x000fc400078e02f7 */
[----:B------:R-:W-:-:S04]  /*57e0*/  IMAD.HI.U32 R251, R138, R242, RZ ;  /* 0x000000f28afb7227 */ /* 0x000fc800078e00ff */
[----:B------:R-:W-:Y:S02]  /*57f0*/  IMAD R243, R0, R248, R243 ;  /* 0x000000f800f37224 */ /* 0x000fe400078e02f3 */
[--C-:B------:R-:W-:Y:S01]  /*5800*/  @!P3 IMAD.IADD R201, R201, 0x1, -R240.reuse ;  /* 0x00000001c9c9b824 */ /* 0x100fe200078e0af0 */
[----:B------:R-:W-:Y:S01]  /*5810*/  ISETP.GE.AND P3, PT, R14, RZ, PT ;  /* 0x000000ff0e00720c */ /* 0x000fe20003f66270 */
[----:B------:R-:W-:Y:S01]  /*5820*/  @!P2 IMAD.IADD R208, R208, 0x1, -R240 ;  /* 0x00000001d0d0a824 */ /* 0x000fe200078e0af0 */
[----:B------:R-:W-:Y:S01]  /*5830*/  ISETP.GE.AND P2, PT, R16, RZ, PT ;  /* 0x000000ff1000720c */ /* 0x000fe20003f46270 */
[----:B------:R-:W-:Y:S01]  /*5840*/  @!P5 IMAD.MOV R200, RZ, RZ, -R200 ;  /* 0x000000ffffc8d224 */ /* 0x000fe200078e0ac8 */
[----:B------:R-:W-:Y:S01]  /*5850*/  ISETP.GT.U32.AND P5, PT, R0, R247, PT ;  /* 0x000000f70000720c */ /* 0x000fe20003fa4070 */
[----:B------:R-:W-:Y:S01]  /*5860*/  IMAD.HI.U32 R252, R138, R209, RZ ;  /* 0x000000d18afc7227 */ /* 0x000fe200078e00ff */
[----:B------:R-:W-:-:S03]  /*5870*/  IABS R240, R235 ;  /* 0x000000eb00f07213 */ /* 0x000fc60000000000 */
[----:B------:R-:W-:Y:S02]  /*5880*/  IMAD.MOV R251, RZ, RZ, -R251 ;  /* 0x000000fffffb7224 */ /* 0x000fe400078e0afb */
[----:B------:R-:W-:Y:S01]  /*5890*/  @!P4 IMAD.MOV R246, RZ, RZ, -R246 ;  /* 0x000000fffff6c224 */ /* 0x000fe200078e0af6 */
[----:B------:R-:W-:Y:S01]  /*58a0*/  ISETP.NE.AND P4, PT, R2, RZ, PT ;  /* 0x000000ff0200720c */ /* 0x000fe20003f85270 */
[----:B------:R-:W-:Y:S01]  /*58b0*/  @!P6 IMAD.IADD R249, R249, 0x1, -R0 ;  /* 0x00000001f9f9e824 */ /* 0x000fe200078e0a00 */
[----:B------:R-:W-:Y:S01]  /*58c0*/  LOP3.LUT R2, RZ, R2, RZ, 0x33, !PT ;  /* 0x00000002ff027212 */ /* 0x000fe200078e33ff */
[----:B------:R-:W-:Y:S01]  /*58d0*/  IMAD.MOV R252, RZ, RZ, -R252 ;  /* 0x000000fffffc7224 */ /* 0x000fe200078e0afc */
[C---:B------:R-:W-:Y:S01]  /*58e0*/  ISETP.GT.U32.AND P6, PT, R0.reuse, R243, PT ;  /* 0x000000f30000720c */ /* 0x040fe20003fc4070 */
[----:B------:R-:W-:Y:S01]  /*58f0*/  IMAD R242, R0, R251, R242 ;  /* 0x000000fb00f27224 */ /* 0x000fe200078e02f2 */
[----:B-1----:R-:W-:Y:S01]  /*5900*/  SEL R3, R2, R246, !P4 ;  /* 0x000000f602037207 */ /* 0x002fe20006000000 */
[----:B------:R-:W-:-:S02]  /*5910*/  IMAD R209, R0, R252, R209 ;  /* 0x000000fc00d17224 */ /* 0x000fc400078e02d1 */
[----:B------:R-:W-:Y:S01]  /*5920*/  @!P3 IMAD.MOV R201, RZ, RZ, -R201 ;  /* 0x000000ffffc9b224 */ /* 0x000fe200078e0ac9 */
[C---:B------:R-:W-:Y:S01]  /*5930*/  ISETP.GT.U32.AND P3, PT, R0.reuse, R242, PT ;  /* 0x000000f20000720c */ /* 0x040fe20003f64070 */
[----:B------:R0:W-:Y:S01]  /*5940*/  STL [R1+0x174], R3 ;  /* 0x0001740301007387 */ /* 0x0001e20000100800 */
[----:B------:R-:W-:Y:S01]  /*5950*/  @!P2 IMAD.MOV R208, RZ, RZ, -R208 ;  /* 0x000000ffffd0a224 */ /* 0x000fe200078e0ad0 */
[----:B------:R-:W-:Y:S01]  /*5960*/  ISETP.GT.U32.AND P2, PT, R0, R209, PT ;  /* 0x000000d10000720c */ /* 0x000fe20003f44070 */
[----:B------:R-:W-:Y:S01]  /*5970*/  @!P5 IMAD.IADD R247, R247, 0x1, -R0 ;  /* 0x00000001f7f7d824 */ /* 0x000fe200078e0a00 */
[C---:B---3--:R-:W-:Y:S01]  /*5980*/  SEL R14, R2.reuse, R201, !P4 ;  /* 0x000000c9020e7207 */ /* 0x048fe20006000000 */
[----:B------:R-:W-:Y:S01]  /*5990*/  IMAD.MOV.U32 R252, RZ, RZ, R244 ;  /* 0x000000fffffc7224 */ /* 0x000fe200078e00f4 */
[----:B------:R-:W-:Y:S01]  /*59a0*/  SEL R15, R2, R208, !P4 ;  /* 0x000000d0020f7207 */ /* 0x000fe20006000000 */
[----:B------:R-:W-:Y:S01]  /*59b0*/  @!P6 IMAD.IADD R243, R243, 0x1, -R0 ;  /* 0x00000001f3f3e824 */ /* 0x000fe200078e0a00 */
[----:B------:R-:W-:-:S02]  /*59c0*/  ISETP.GT.U32.AND P6, PT, R0, R247, PT ;  /* 0x000000f70000720c */ /* 0x000fc40003fc4070 */
[----:B0-----:R-:W-:Y:S01]  /*59d0*/  SEL R3, R2, R200, !P4 ;  /* 0x000000c802037207 */ /* 0x001fe20006000000 */
[----:B------:R-:W-:Y:S01]  /*59e0*/  STL [R1+0x170], R15 ;  /* 0x0001700f01007387 */ /* 0x000fe20000100800 */
[----:B------:R-:W-:Y:S01]  /*59f0*/  IABS R200, R237 ;  /* 0x000000ed00c87213 */ /* 0x000fe20000000000 */
[--C-:B------:R-:W-:Y:S01]  /*5a00*/  @!P3 IMAD.IADD R242, R242, 0x1, -R0.reuse ;  /* 0x00000001f2f2b824 */ /* 0x100fe200078e0a00 */
[----:B------:R-:W-:Y:S01]  /*5a10*/  ISETP.GE.AND P4, PT, R239, RZ, PT ;  /* 0x000000ffef00720c */ /* 0x000fe20003f86270 */
[----:B------:R-:W-:Y:S01]  /*5a20*/  @!P2 IMAD.IADD R209, R209, 0x1, -R0 ;  /* 0x00000001d1d1a824 */ /* 0x000fe200078e0a00 */
[----:B------:R-:W-:Y:S01]  /*5a30*/  STL [R1+0x16c], R14 ;  /* 0x00016c0e01007387 */ /* 0x000fe20000100800 */
[----:B------:R-:W-:Y:S01]  /*5a40*/  IMAD.HI.U32 R201, R138, R200, RZ ;  /* 0x000000c88ac97227 */ /* 0x000fe200078e00ff */
[C---:B------:R-:W-:Y:S02]  /*5a50*/  ISETP.GT.U32.AND P5, PT, R0.reuse, R242, PT ;  /* 0x000000f20000720c */ /* 0x040fe40003fa4070 */
[----:B------:R0:W-:Y:S01]  /*5a60*/  STL [R1+0x168], R3 ;  /* 0x0001680301007387 */ /* 0x0001e20000100800 */
[----:B------:R-:W-:Y:S01]  /*5a70*/  IMAD.MOV R201, RZ, RZ, -R201 ;  /* 0x000000ffffc97224 */ /* 0x000fe200078e0ac9 */
[----:B------:R-:W-:Y:S01]  /*5a80*/  ISETP.GT.U32.AND P3, PT, R0, R209, PT ;  /* 0x000000d10000720c */ /* 0x000fe20003f64070 */
[----:B------:R-:W-:Y:S01]  /*5a90*/  IMAD.HI.U32 R2, R138, R240, RZ ;  /* 0x000000f08a027227 */ /* 0x000fe200078e00ff */
[----:B------:R-:W-:-:S02]  /*5aa0*/  ISETP.GE.AND P2, PT, R241, RZ, PT ;  /* 0x000000fff100720c */ /* 0x000fc40003f46270 */
[----:B------:R-:W-:Y:S01]  /*5ab0*/  IABS R208, R232 ;  /* 0x000000e800d07213 */ /* 0x000fe20000000000 */
[C---:B------:R-:W-:Y:S01]  /*5ac0*/  IMAD R200, R0.reuse, R201, R200 ;  /* 0x000000c900c87224 */ /* 0x040fe200078e02c8 */
[----:B------:R-:W-:Y:S01]  /*5ad0*/  IABS R201, R234 ;  /* 0x000000ea00c97213 */ /* 0x000fe20000000000 */
[----:B------:R-:W-:Y:S02]  /*5ae0*/  @!P6 IMAD.IADD R247, R247, 0x1, -R0 ;  /* 0x00000001f7f7e824 */ /* 0x000fe400078e0a00 */
[----:B0-----:R-:W-:Y:S01]  /*5af0*/  IMAD.MOV.U32 R3, RZ, RZ, R249 ;  /* 0x000000ffff037224 */ /* 0x001fe200078e00f9 */
[C---:B------:R-:W-:Y:S01]  /*5b00*/  ISETP.GT.U32.AND P6, PT, R0.reuse, R200, PT ;  /* 0x000000c80000720c */ /* 0x040fe20003fc4070 */
[----:B------:R-:W-:Y:S01]  /*5b10*/  IMAD.MOV R2, RZ, RZ, -R2 ;  /* 0x000000ffff027224 */ /* 0x000fe200078e0a02 */
[----:B------:R-:W-:Y:S01]  /*5b20*/  IABS R249, R220 ;  /* 0x000000dc00f97213 */ /* 0x000fe20000000000 */
[----:B------:R-:W-:Y:S01]  /*5b30*/  @!P1 IMAD.MOV R3, RZ, RZ, -R3 ;  /* 0x000000ffff039224 */ /* 0x000fe200078e0a03 */
[C---:B------:R-:W-:Y:S01]  /*5b40*/  ISETP.GT.U32.AND P1, PT, R0.reuse, R243, PT ;  /* 0x000000f30000720c */ /* 0x040fe20003f24070 */
[----:B------:R-:W-:Y:S01]  /*5b50*/  IMAD R240, R0, R2, R240 ;  /* 0x0000000200f07224 */ /* 0x000fe200078e02f0 */
[----:B------:R-:W-:Y:S01]  /*5b60*/  IABS R2, R233 ;  /* 0x000000e900027213 */ /* 0x000fe20000000000 */
[--C-:B------:R-:W-:Y:S01]  /*5b70*/  @!P5 IMAD.IADD R242, R242, 0x1, -R0.reuse ;  /* 0x00000001f2f2d824 */ /* 0x100fe200078e0a00 */
[----:B------:R0:W-:Y:S01]  /*5b80*/  STL [R1+0x38], R3 ;  /* 0x0000380301007387 */ /* 0x0001e20000100800 */
[--C-:B------:R-:W-:Y:S01]  /*5b90*/  @!P3 IMAD.IADD R209, R209, 0x1, -R0.reuse ;  /* 0x00000001d1d1b824 */ /* 0x100fe200078e0a00 */
[----:B------:R-:W-:Y:S01]  /*5ba0*/  ISETP.GT.U32.AND P5, PT, R0, R240, PT ;  /* 0x000000f00000720c */ /* 0x000fe20003fa4070 */
[----:B------:R-:W-:Y:S01]  /*5bb0*/  IMAD.MOV.U32 R14, RZ, RZ, R247 ;  /* 0x000000ffff0e7224 */ /* 0x000fe200078e00f7 */
[----:B------:R-:W-:Y:S01]  /*5bc0*/  ISETP.GE.AND P3, PT, R238, RZ, PT ;  /* 0x000000ffee00720c */ /* 0x000fe20003f66270 */
[----:B------:R-:W-:Y:S01]  /*5bd0*/  @!P6 IMAD.IADD R200, R200, 0x1, -R0 ;  /* 0x00000001c8c8e824 */ /* 0x000fe200078e0a00 */
[----:B------:R-:W-:Y:S01]  /*5be0*/  IABS R247, R228 ;  /* 0x000000e400f77213 */ /* 0x000fe20000000000 */
[----:B------:R-:W-:-:S03]  /*5bf0*/  IMAD.HI.U32 R238, R138, R2, RZ ;  /* 0x000000028aee7227 */ /* 0x000fc600078e00ff */
[----:B------:R-:W-:Y:S01]  /*5c00*/  ISETP.GT.U32.AND P6, PT, R0, R200, PT ;  /* 0x000000c80000720c */ /* 0x000fe20003fc4070 */
[----:B------:R-:W-:Y:S01]  /*5c10*/  @!P1 IMAD.IADD R243, R243, 0x1, -R0 ;  /* 0x00000001f3f39824 */ /* 0x000fe200078e0a00 */
[----:B------:R-:W-:Y:S01]  /*5c20*/  ISETP.GE.AND P1, PT, R235, RZ, PT ;  /* 0x000000ffeb00720c */ /* 0x000fe20003f26270 */
[----:B------:R-:W-:Y:S02]  /*5c30*/  IMAD.MOV R238, RZ, RZ, -R238 ;  /* 0x000000ffffee7224 */ /* 0x000fe400078e0aee */
[----:B------:R-:W-:-:S04]  /*5c40*/  IMAD.HI.U32 R235, R138, R208, RZ ;  /* 0x000000d08aeb7227 */ /* 0x000fc800078e00ff */
[----:B------:R-:W-:Y:S01]  /*5c50*/  @!P5 IMAD.IADD R240, R240, 0x1, -R0 ;  /* 0x00000001f0f0d824 */ /* 0x000fe200078e0a00 */
[----:B------:R-:W-:Y:S01]  /*5c60*/  ISETP.GE.AND P5, PT, R237, RZ, PT ;  /* 0x000000ffed00720c */ /* 0x000fe20003fa6270 */
[C---:B------:R-:W-:Y:S02]  /*5c70*/  IMAD R2, R0.reuse, R238, R2 ;  /* 0x000000ee00027224 */ /* 0x040fe400078e0202 */
[----:B0-----:R-:W-:Y:S02]  /*5c80*/  IMAD.MOV.U32 R3, RZ, RZ, R209 ;  /* 0x000000ffff037224 */ /* 0x001fe400078e00d1 */
[----:B------:R-:W-:Y:S02]  /*5c90*/  IMAD.MOV R235, RZ, RZ, -R235 ;  /* 0x000000ffffeb7224 */ /* 0x000fe400078e0aeb */
[----:B------:R-:W-:Y:S02]  /*5ca0*/  IMAD.MOV.U32 R15, RZ, RZ, R242 ;  /* 0x000000ffff0f7224 */ /* 0x000fe400078e00f2 */
[----:B------:R-:W-:Y:S01]  /*5cb0*/  @!P2 IMAD.MOV R14, RZ, RZ, -R14 ;  /* 0x000000ffff0ea224 */ /* 0x000fe200078e0a0e */
[----:B------:R-:W-:Y:S01]  /*5cc0*/  ISETP.GE.AND P2, PT, R233, RZ, PT ;  /* 0x000000ffe900720c */ /* 0x000fe20003f46270 */
[----:B------:R-:W-:Y:S01]  /*5cd0*/  @!P0 IMAD.MOV R3, RZ, RZ, -R3 ;  /* 0x000000ffff038224 */ /* 0x000fe200078e0a03 */
[C---:B------:R-:W-:Y:S01]  /*5ce0*/  ISETP.GT.U32.AND P0, PT, R0.reuse, R240, PT ;  /* 0x000000f00000720c */ /* 0x040fe20003f04070 */
[----:B------:R-:W-:Y:S01]  /*5cf0*/  @!P4 IMAD.MOV R15, RZ, RZ, -R15 ;  /* 0x000000ffff0fc224 */ /* 0x000fe200078e0a0f */
[C---:B------:R-:W-:Y:S01]  /*5d00*/  ISETP.GT.U32.AND P4, PT, R0.reuse, R2, PT ;  /* 0x000000020000720c */ /* 0x040fe20003f84070 */
[----:B------:R-:W-:Y:S01]  /*5d10*/  IMAD R233, R0, R235, R208 ;  /* 0x000000eb00e97224 */ /* 0x000fe200078e02d0 */
[----:B------:R0:W-:Y:S01]  /*5d20*/  STL [R1+0x34], R3 ;  /* 0x0000340301007387 */ /* 0x0001e20000100800 */
[----:B------:R-:W-:Y:S01]  /*5d30*/  @!P6 IMAD.IADD R200, R200, 0x1, -R0 ;  /* 0x00000001c8c8e824 */ /* 0x000fe200078e0a00 */
[----:B------:R-:W-:Y:S01]  /*5d40*/  IABS R208, R225 ;  /* 0x000000e100d07213 */ /* 0x000fe20000000000 */
[----:B------:R-:W-:Y:S01]  /*5d50*/  IMAD.HI.U32 R209, R138, R201, RZ ;  /* 0x000000c98ad17227 */ /* 0x000fe200078e00ff */
[----:B------:R-:W-:Y:S01]  /*5d60*/  ISETP.GT.U32.AND P6, PT, R0, R233, PT ;  /* 0x000000e90000720c */ /* 0x000fe20003fc4070 */
[----:B------:R-:W-:Y:S02]  /*5d70*/  STL [R1+0x30], R15 ;  /* 0x0000300f01007387 */ /* 0x000fe40000100800 */
[----:B------:R-:W-:-:S02]  /*5d80*/  IMAD.MOV R209, RZ, RZ, -R209 ;  /* 0x000000ffffd17224 */ /* 0x000fc400078e0ad1 */
[--C-:B------:R-:W-:Y:S01]  /*5d90*/  @!P0 IMAD.IADD R240, R240, 0x1, -R0.reuse ;  /* 0x00000001f0f08824 */ /* 0x100fe200078e0a00 */
[----:B------:R1:W-:Y:S01]  /*5da0*/  STL [R1+0x2c], R14 ;  /* 0x00002c0e01007387 */ /* 0x0003e20000100800 */
[----:B0-----:R-:W-:Y:S01]  /*5db0*/  IMAD.MOV.U32 R3, RZ, RZ, R243 ;  /* 0x000000ffff037224 */ /* 0x001fe200078e00f3 */
[----:B------:R-:W-:Y:S01]  /*5dc0*/  ISETP.GE.AND P0, PT, R234, RZ, PT ;  /* 0x000000ffea00720c */ /* 0x000fe20003f06270 */
[--C-:B------:R-:W-:Y:S01]  /*5dd0*/  @!P4 IMAD.IADD R2, R2, 0x1, -R0.reuse ;  /* 0x000000010202c824 */ /* 0x100fe200078e0a00 */
[----:B------:R-:W-:Y:S01]  /*5de0*/  IABS R234, R229 ;  /* 0x000000e500ea7213 */ /* 0x000fe20000000000 */
[----:B------:R-:W-:Y:S01]  /*5df0*/  @!P3 IMAD.MOV R3, RZ, RZ, -R3 ;  /* 0x000000ffff03b224 */ /* 0x000fe200078e0a03 */
[----:B------:R-:W-:Y:S01]  /*5e00*/  ISETP.GE.AND P3, PT, R232, RZ, PT ;  /* 0x000000ffe800720c */ /* 0x000fe20003f66270 */
[----:B------:R-:W-:Y:S01]  /*5e10*/  @!P6 IMAD.IADD R233, R233, 0x1, -R0 ;  /* 0x00000001e9e9e824 */ /* 0x000fe200078e0a00 */
[C---:B------:R-:W-:Y:S01]  /*5e20*/  ISETP.GT.U32.AND P4, PT, R0.reuse, R2, PT ;  /* 0x000000020000720c */ /* 0x040fe20003f84070 */
[C---:B------:R-:W-:Y:S01]  /*5e30*/  IMAD R232, R0.reuse, R209, R201 ;  /* 0x000000d100e87224 */ /* 0x040fe200078e02c9 */
[----:B------:R0:W-:Y:S01]  /*5e40*/  STL [R1+0x28], R3 ;  /* 0x0000280301007387 */ /* 0x0001e20000100800 */
[----:B-1----:R-:W-:Y:S01]  /*5e50*/  IMAD.MOV.U32 R14, RZ, RZ, R240 ;  /* 0x000000ffff0e7224 */ /* 0x002fe200078e00f0 */
[----:B------:R-:W-:Y:S01]  /*5e60*/  ISETP.GT.U32.AND P6, PT, R0, R233, PT ;  /* 0x000000e90000720c */ /* 0x000fe20003fc4070 */
[----:B------:R-:W-:Y:S01]  /*5e70*/  IMAD.HI.U32 R235, R138, R234, RZ ;  /* 0x000000ea8aeb7227 */ /* 0x000fe200078e00ff */
[----:B------:R-:W-:-:S02]  /*5e80*/  IABS R209, R231 ;  /* 0x000000e700d17213 */ /* 0x000fc40000000000 */
[----:B------:R-:W-:Y:S01]  /*5e90*/  IABS R201, R226 ;  /* 0x000000e200c97213 */ /* 0x000fe20000000000 */
[----:B------:R-:W-:Y:S01]  /*5ea0*/  @!P1 IMAD.MOV R14, RZ, RZ, -R14 ;  /* 0x000000ffff0e9224 */ /* 0x000fe200078e0a0e */
[----:B------:R-:W-:Y:S01]  /*5eb0*/  ISETP.GE.AND P1, PT, R230, RZ, PT ;  /* 0x000000ffe600720c */ /* 0x000fe20003f26270 */
[----:B------:R-:W-:-:S03]  /*5ec0*/  IMAD.HI.U32 R237, R138, R209, RZ ;  /* 0x000000d18aed7227 */ /* 0x000fc600078e00ff */
[----:B------:R-:W-:Y:S01]  /*5ed0*/  STL [R1+0x24], R14 ;  /* 0x0000240e01007387 */ /* 0x000fe20000100800 */
[----:B0-----:R-:W-:Y:S01]  /*5ee0*/  IMAD.MOV.U32 R3, RZ, RZ, R200 ;  /* 0x000000ffff037224 */ /* 0x001fe200078e00c8 */
[----:B------:R-:W-:Y:S01]  /*5ef0*/  IABS R200, R230 ;  /* 0x000000e600c87213 */ /* 0x000fe20000000000 */
[--C-:B------:R-:W-:Y:S01]  /*5f00*/  @!P4 IMAD.IADD R2, R2, 0x1, -R0.reuse ;  /* 0x000000010202c824 */ /* 0x100fe200078e0a00 */
[----:B------:R-:W-:Y:S01]  /*5f10*/  ISETP.GT.U32.AND P4, PT, R0, R232, PT ;  /* 0x000000e80000720c */ /* 0x000fe20003f84070 */
[----:B------:R-:W-:Y:S02]  /*5f20*/  @!P6 IMAD.IADD R233, R233, 0x1, -R0 ;  /* 0x00000001e9e9e824 */ /* 0x000fe400078e0a00 */
[----:B------:R-:W-:-:S04]  /*5f30*/  IMAD.HI.U32 R230, R138, R200, RZ ;  /* 0x000000c88ae67227 */ /* 0x000fc800078e00ff */
[----:B------:R-:W-:Y:S02]  /*5f40*/  IMAD.MOV R230, RZ, RZ, -R230 ;  /* 0x000000ffffe67224 */ /* 0x000fe400078e0ae6 */
[----:B------:R-:W-:Y:S01]  /*5f50*/  @!P5 IMAD.MOV R3, RZ, RZ, -R3 ;  /* 0x000000ffff03d224 */ /* 0x000fe200078e0a03 */
[----:B------:R-:W-:Y:S01]  /*5f60*/  ISETP.GE.AND P5, PT, R231, RZ, PT ;  /* 0x000000ffe700720c */ /* 0x000fe20003fa6270 */
[----:B------:R-:W-:Y:S02]  /*5f70*/  IMAD R200, R0, R230, R200 ;  /* 0x000000e600c87224 */ /* 0x000fe400078e02c8 */
[----:B------:R-:W-:Y:S01]  /*5f80*/  @!P4 IMAD.IADD R232, R232, 0x1, -R0 ;  /* 0x00000001e8e8c824 */ /* 0x000fe200078e0a00 */
[----:B------:R0:W-:Y:S01]  /*5f90*/  STL [R1+0x20], R3 ;  /* 0x0000200301007387 */ /* 0x0001e20000100800 */
[----:B------:R-:W-:Y:S01]  /*5fa0*/  IMAD.MOV R237, RZ, RZ, -R237 ;  /* 0x000000ffffed7224 */ /* 0x000fe200078e0aed */
[C---:B------:R-:W-:Y:S01]  /*5fb0*/  ISETP.GT.U32.AND P6, PT, R0.reuse, R200, PT ;  /* 0x000000c80000720c */ /* 0x040fe20003fc4070 */
[----:B------:R-:W-:Y:S01]  /*5fc0*/  IMAD.MOV R235, RZ, RZ, -R235 ;  /* 0x000000ffffeb7224 */ /* 0x000fe200078e0aeb */
[----:B------:R-:W-:Y:S01]  /*5fd0*/  ISETP.GE.AND P4, PT, R229, RZ, PT ;  /* 0x000000ffe500720c */ /* 0x000fe20003f86270 */
[----:B------:R-:W-:-:S02]  /*5fe0*/  IMAD R209, R0, R237, R209 ;  /* 0x000000ed00d17224 */ /* 0x000fc400078e02d1 */
[----:B------:R-:W-:-:S04]  /*5ff0*/  IMAD.HI.U32 R230, R138, R201, RZ ;  /* 0x000000c98ae67227 */ /* 0x000fc800078e00ff */
[----:B0-----:R-:W-:Y:S01]  /*6000*/  IMAD.MOV.U32 R3, RZ, RZ, R2 ;  /* 0x000000ffff037224 */ /* 0x001fe200078e0002 */
[----:B------:R-:W-:Y:S01]  /*6010*/  IABS R2, R221 ;  /* 0x000000dd00027213 */ /* 0x000fe20000000000 */
[----:B------:R-:W-:Y:S02]  /*6020*/  IMAD R229, R0, R235, R234 ;  /* 0x000000eb00e57224 */ /* 0x000fe400078e02ea */
[----:B------:R-:W-:Y:S01]  /*6030*/  @!P6 IMAD.IADD R200, R200, 0x1, -R0 ;  /* 0x00000001c8c8e824 */ /* 0x000fe200078e0a00 */
[C---:B------:R-:W-:Y:S01]  /*6040*/  ISETP.GT.U32.AND P6, PT, R0.reuse, R232, PT ;  /* 0x000000e80000720c */ /* 0x040fe20003fc4070 */
[----:B------:R-:W-:Y:S02]  /*6050*/  @!P2 IMAD.MOV R3, RZ, RZ, -R3 ;  /* 0x000000ffff03a224 */ /* 0x000fe400078e0a03 */
[----:B------:R-:W-:Y:S01]  /*6060*/  IMAD.MOV R230, RZ, RZ, -R230 ;  /* 0x000000ffffe67224 */ /* 0x000fe200078e0ae6 */
[----:B------:R-:W-:Y:S01]  /*6070*/  ISETP.GT.U32.AND P2, PT, R0, R200, PT ;  /* 0x000000c80000720c */ /* 0x000fe20003f44070 */
[----:B------:R-:W-:Y:S01]  /*6080*/  IMAD.HI.U32 R231, R138, R208, RZ ;  /* 0x000000d08ae77227 */ /* 0x000fe200078e00ff */
[----:B------:R0:W-:Y:S03]  /*6090*/  STL [R1+0x1c], R3 ;  /* 0x00001c0301007387 */ /* 0x0001e60000100800 */
[----:B------:R-:W-:-:S02]  /*60a0*/  IMAD R201, R0, R230, R201 ;  /* 0x000000e600c97224 */ /* 0x000fc400078e02c9 */
[----:B------:R-:W-:Y:S02]  /*60b0*/  IMAD.MOV R231, RZ, RZ, -R231 ;  /* 0x000000ffffe77224 */ /* 0x000fe400078e0ae7 */
[----:B------:R-:W-:Y:S01]  /*60c0*/  @!P6 IMAD.IADD R232, R232, 0x1, -R0 ;  /* 0x00000001e8e8e824 */ /* 0x000fe200078e0a00 */
[----:B------:R-:W-:Y:S01]  /*60d0*/  ISETP.GT.U32.AND P6, PT, R0, R229, PT ;  /* 0x000000e50000720c */ /* 0x000fe20003fc4070 */
[----:B------:R-:W-:-:S04]  /*60e0*/  IMAD.HI.U32 R230, R138, R250, RZ ;  /* 0x000000fa8ae67227 */ /* 0x000fc800078e00ff */
[----:B0-----:R-:W-:Y:S02]  /*60f0*/  IMAD.MOV.U32 R3, RZ, RZ, R233 ;  /* 0x000000ffff037224 */ /* 0x001fe400078e00e9 */
[C---:B------:R-:W-:Y:S02]  /*6100*/  IMAD R208, R0.reuse, R231, R208 ;  /* 0x000000e700d07224 */ /* 0x040fe400078e02d0 */
[----:B------:R-:W-:Y:S01]  /*6110*/  @!P3 IMAD.MOV R3, RZ, RZ, -R3 ;  /* 0x000000ffff03b224 */ /* 0x000fe200078e0a03 */
[----:B------:R-:W-:Y:S01]  /*6120*/  ISETP.GT.U32.AND P3, PT, R0, R209, PT ;  /* 0x000000d10000720c */ /* 0x000fe20003f64070 */
[----:B------:R-:W-:Y:S02]  /*6130*/  IMAD.MOV R230, RZ, RZ, -R230 ;  /* 0x000000ffffe67224 */ /* 0x000fe400078e0ae6 */
[----:B------:R-:W-:Y:S01]  /*6140*/  @!P2 IMAD.IADD R200, R200, 0x1, -R0 ;  /* 0x00000001c8c8a824 */ /* 0x000fe200078e0a00 */
[C---:B------:R-:W-:Y:S01]  /*6150*/  ISETP.GT.U32.AND P2, PT, R0.reuse, R208, PT ;  /* 0x000000d00000720c */ /* 0x040fe20003f44070 */
[----:B------:R-:W-:Y:S01]  /*6160*/  IMAD R250, R0, R230, R250 ;  /* 0x000000e600fa7224 */ /* 0x000fe200078e02fa */
[----:B------:R0:W-:Y:S01]  /*6170*/  STL [R1+0x18], R3 ;  /* 0x0000180301007387 */ /* 0x0001e20000100800 */
[----:B------:R-:W-:-:S02]  /*6180*/  @!P6 IMAD.IADD R229, R229, 0x1, -R0 ;  /* 0x00000001e5e5e824 */ /* 0x000fc400078e0a00 */
[----:B------:R-:W-:Y:S01]  /*6190*/  IMAD.HI.U32 R233, R138, R247, RZ ;  /* 0x000000f78ae97227 */ /* 0x000fe200078e00ff */
[C---:B------:R-:W-:Y:S01]  /*61a0*/  ISETP.GT.U32.AND P6, PT, R0.reuse, R250, PT ;  /* 0x000000fa0000720c */ /* 0x040fe20003fc4070 */
[----:B------:R-:W2:Y:S02]  /*61b0*/  LDL R236, [R1+0x2cd8] ;  /* 0x002cd80001ec7983 */ /* 0x000ea40000100800 */
[----:B------:R-:W-:Y:S01]  /*61c0*/  @!P3 IMAD.IADD R209, R209, 0x1, -R0 ;  /* 0x00000001d1d1b824 */ /* 0x000fe200078e0a00 */
[----:B------:R-:W-:Y:S01]  /*61d0*/  ISETP.GT.U32.AND P3, PT, R0, R201, PT ;  /* 0x000000c90000720c */ /* 0x000fe20003f64070 */
[----:B------:R-:W-:-:S04]  /*61e0*/  IMAD.HI.U32 R231, R138, R249, RZ ;  /* 0x000000f98ae77227 */ /* 0x000fc800078e00ff */
[----:B------:R-:W-:Y:S01]  /*61f0*/  @!P2 IMAD.IADD R208, R208, 0x1, -R0 ;  /* 0x00000001d0d0a824 */ /* 0x000fe200078e0a00 */
[----:B------:R-:W-:Y:S01]  /*6200*/  ISETP.GT.U32.AND P2, PT, R0, R209, PT ;  /* 0x000000d10000720c */ /* 0x000fe20003f44070 */
[----:B0-----:R-:W-:Y:S02]  /*6210*/  IMAD.MOV.U32 R3, RZ, RZ, R232 ;  /* 0x000000ffff037224 */ /* 0x001fe400078e00e8 */
[--C-:B------:R-:W-:Y:S02]  /*6220*/  @!P6 IMAD.IADD R250, R250, 0x1, -R0.reuse ;  /* 0x00000001fafae824 */ /* 0x100fe400078e0a00 */
[----:B------:R-:W-:Y:S02]  /*6230*/  @!P0 IMAD.MOV R3, RZ, RZ, -R3 ;  /* 0x000000ffff038224 */ /* 0x000fe400078e0a03 */
[----:B------:R-:W-:Y:S01]  /*6240*/  @!P3 IMAD.IADD R201, R201, 0x1, -R0 ;  /* 0x00000001c9c9b824 */ /* 0x000fe200078e0a00 */
[----:B------:R-:W-:Y:S01]  /*6250*/  ISETP.GT.U32.AND P0, PT, R0, R229, PT ;  /* 0x000000e50000720c */ /* 0x000fe20003f04070 */
[----:B------:R-:W-:-:S02]  /*6260*/  IMAD.MOV R233, RZ, RZ, -R233 ;  /* 0x000000ffffe97224 */ /* 0x000fc400078e0ae9 */
[----:B------:R-:W-:Y:S01]  /*6270*/  IMAD.HI.U32 R230, R138, R2, RZ ;  /* 0x000000028ae67227 */ /* 0x000fe200078e00ff */
[----:B------:R-:W-:-:S03]  /*6280*/  ISETP.GT.U32.AND P6, PT, R0, R201, PT ;  /* 0x000000c90000720c */ /* 0x000fc60003fc4070 */
[----:B------:R-:W-:Y:S01]  /*6290*/  IMAD.MOV.U32 R244, RZ, RZ, R200 ;  /* 0x000000fffff47224 */ /* 0x000fe200078e00c8 */
[C---:B------:R-:W-:Y:S01]  /*62a0*/  ISETP.GT.U32.AND P3, PT, R0.reuse, R208, PT ;  /* 0x000000d00000720c */ /* 0x040fe20003f64070 */
[----:B------:R-:W-:Y:S02]  /*62b0*/  IMAD.MOV R231, RZ, RZ, -R231 ;  /* 0x000000ffffe77224 */ /* 0x000fe400078e0ae7 */
[C---:B------:R-:W-:Y:S02]  /*62c0*/  IMAD R247, R0.reuse, R233, R247 ;  /* 0x000000e900f77224 */ /* 0x040fe400078e02f7 */
[----:B------:R-:W-:Y:S02]  /*62d0*/  IMAD.MOV R230, RZ, RZ, -R230 ;  /* 0x000000ffffe67224 */ /* 0x000fe400078e0ae6 */
[----:B------:R-:W-:Y:S01]  /*62e0*/  @!P1 IMAD.MOV R244, RZ, RZ, -R244 ;  /* 0x000000fffff49224 */ /* 0x000fe200078e0af4 */
[C---:B------:R-:W-:Y:S01]  /*62f0*/  ISETP.GT.U32.AND P1, PT, R0.reuse, R250, PT ;  /* 0x000000fa0000720c */ /* 0x040fe20003f24070 */
[----:B------:R-:W-:-:S02]  /*6300*/  IMAD R249, R0, R231, R249 ;  /* 0x000000e700f97224 */ /* 0x000fc400078e02f9 */
[C---:B------:R-:W-:Y:S02]  /*6310*/  IMAD R2, R0.reuse, R230, R2 ;  /* 0x000000e600027224 */ /* 0x040fe400078e0202 */
[--C-:B------:R-:W-:Y:S01]  /*6320*/  @!P2 IMAD.IADD R209, R209, 0x1, -R0.reuse ;  /* 0x00000001d1d1a824 */ /* 0x100fe200078e0a00 */
[C---:B------:R-:W-:Y:S01]  /*6330*/  ISETP.GT.U32.AND P2, PT, R0.reuse, R247, PT ;  /* 0x000000f70000720c */ /* 0x040fe20003f44070 */
[--C-:B------:R-:W-:Y:S01]  /*6340*/  @!P0 IMAD.IADD R229, R229, 0x1, -R0.reuse ;  /* 0x00000001e5e58824 */ /* 0x100fe200078e0a00 */
[C---:B------:R-:W-:Y:S01]  /*6350*/  ISETP.GT.U32.AND P0, PT, R0.reuse, R249, PT ;  /* 0x000000f90000720c */ /* 0x040fe20003f04070 */
[--C-:B------:R-:W-:Y:S01]  /*6360*/  @!P6 IMAD.IADD R201, R201, 0x1, -R0.reuse ;  /* 0x00000001c9c9e824 */ /* 0x100fe200078e0a00 */
[----:B------:R-:W-:Y:S02]  /*6370*/  ISETP.GT.U32.AND P6, PT, R0, R2, PT ;  /* 0x000000020000720c */ /* 0x000fe40003fc4070 */
[----:B------:R-:W-:Y:S01]  /*6380*/  IABS R251, R222 ;  /* 0x000000de00fb7213 */ /* 0x000fe20000000000 */
[--C-:B------:R-:W-:Y:S01]  /*6390*/  @!P3 IMAD.IADD R208, R208, 0x1, -R0.reuse ;  /* 0x00000001d0d0b824 */ /* 0x100fe200078e0a00 */
[----:B------:R-:W-:Y:S01]  /*63a0*/  ISETP.GE.AND P3, PT, R225, RZ, PT ;  /* 0x000000ffe100720c */ /* 0x000fe20003f66270 */
[----:B------:R-:W-:Y:S01]  /*63b0*/  @!P1 IMAD.IADD R250, R250, 0x1, -R0 ;  /* 0x00000001fafa9824 */ /* 0x000fe200078e0a00 */
[----:B------:R-:W-:Y:S01]  /*63c0*/  ISETP.GE.AND P1, PT, R226, RZ, PT ;  /* 0x000000ffe200720c */ /* 0x000fe20003f26270 */
[----:B------:R-:W-:Y:S01]  /*63d0*/  IMAD.HI.U32 R230, R138, R251, RZ ;  /* 0x000000fb8ae67227 */ /* 0x000fe200078e00ff */
[----:B------:R-:W-:-:S03]  /*63e0*/  IABS R200, R223 ;  /* 0x000000df00c87213 */ /* 0x000fc60000000000 */
[----:B------:R-:W-:Y:S02]  /*63f0*/  @!P2 IMAD.IADD R247, R247, 0x1, -R0 ;  /* 0x00000001f7f7a824 */ /* 0x000fe400078e0a00 */
[----:B------:R-:W-:Y:S02]  /*6400*/  IMAD.MOV R230, RZ, RZ, -R230 ;  /* 0x000000ffffe67224 */ /* 0x000fe400078e0ae6 */
[--C-:B------:R-:W-:Y:S02]  /*6410*/  @!P0 IMAD.IADD R249, R249, 0x1, -R0.reuse ;  /* 0x00000001f9f98824 */ /* 0x100fe400078e0a00 */
[----:B------:R-:W-:Y:S02]  /*6420*/  IMAD.MOV.U32 R17, RZ, RZ, R209 ;  /* 0x000000ffff117224 */ /* 0x000fe400078e00d1 */
[----:B------:R-:W-:Y:S01]  /*6430*/  @!P6 IMAD.IADD R2, R2, 0x1, -R0 ;  /* 0x000000010202e824 */ /* 0x000fe200078e0a00 */
[----:B------:R-:W-:Y:S01]  /*6440*/  ISETP.GT.U32.AND P6, PT, R0, R247, PT ;  /* 0x000000f70000720c */ /* 0x000fe20003fc4070 */
[----:B------:R-:W-:Y:S01]  /*6450*/  IMAD.HI.U32 R225, R138, R200, RZ ;  /* 0x000000c88ae17227 */ /* 0x000fe200078e00ff */
[----:B------:R-:W-:-:S03]  /*6460*/  ISETP.GE.AND P2, PT, R227, RZ, PT ;  /* 0x000000ffe300720c */ /* 0x000fc60003f46270 */
[C---:B------:R-:W-:Y:S02]  /*6470*/  IMAD R251, R0.reuse, R230, R251 ;  /* 0x000000e600fb7224 */ /* 0x040fe400078e02fb */
[----:B------:R-:W-:Y:S02]  /*6480*/  IMAD.MOV.U32 R16, RZ, RZ, R229 ;  /* 0x000000ffff107224 */ /* 0x000fe400078e00e5 */
[----:B------:R-:W-:Y:S02]  /*6490*/  IMAD.MOV.U32 R15, RZ, RZ, R208 ;  /* 0x000000ffff0f7224 */ /* 0x000fe400078e00d0 */
[----:B------:R-:W-:Y:S01]  /*64a0*/  @!P5 IMAD.MOV R17, RZ, RZ, -R17 ;  /* 0x000000ffff11d224 */ /* 0x000fe200078e0a11 */
[C---:B------:R-:W-:Y:S01]  /*64b0*/  ISETP.GT.U32.AND P5, PT, R0.reuse, R249, PT ;  /* 0x000000f90000720c */ /* 0x040fe20003fa4070 */
[----:B------:R-:W-:Y:S02]  /*64c0*/  IMAD.MOV.U32 R14, RZ, RZ, R201 ;  /* 0x000000ffff0e7224 */ /* 0x000fe400078e00c9 */
[----:B------:R-:W-:Y:S01]  /*64d0*/  IMAD.MOV R226, RZ, RZ, -R225 ;  /* 0x000000ffffe27224 */ /* 0x000fe200078e0ae1 */
[----:B------:R-:W-:Y:S01]  /*64e0*/  IABS R225, R224 ;  /* 0x000000e000e17213 */ /* 0x000fe20000000000 */
[----:B------:R-:W-:Y:S01]  /*64f0*/  @!P4 IMAD.MOV R16, RZ, RZ, -R16 ;  /* 0x000000ffff10c224 */ /* 0x000fe200078e0a10 */
[C---:B------:R-:W-:Y:S01]  /*6500*/  ISETP.GT.U32.AND P4, PT, R0.reuse, R2, PT ;  /* 0x000000020000720c */ /* 0x040fe20003f84070 */
[----:B------:R-:W-:Y:S01]  /*6510*/  @!P3 IMAD.MOV R15, RZ, RZ, -R15 ;  /* 0x000000ffff0fb224 */ /* 0x000fe200078e0a0f */
[----:B------:R-:W-:Y:S01]  /*6520*/  ISETP.GT.U32.AND P3, PT, R0, R251, PT ;  /* 0x000000fb0000720c */ /* 0x000fe20003f64070 */
[----:B------:R-:W-:Y:S01]  /*6530*/  @!P1 IMAD.MOV R14, RZ, RZ, -R14 ;  /* 0x000000ffff0e9224 */ /* 0x000fe200078e0a0e */
[----:B------:R-:W-:Y:S01]  /*6540*/  ISETP.GE.AND P1, PT, R220, RZ, PT ;  /* 0x000000ffdc00720c */ /* 0x000fe20003f26270 */
[----:B------:R-:W-:Y:S01]  /*6550*/  IMAD R200, R0, R226, R200 ;  /* 0x000000e200c87224 */ /* 0x000fe200078e02c8 */
[----:B------:R-:W-:Y:S01]  /*6560*/  ISETP.GE.AND P0, PT, R228, RZ, PT ;  /* 0x000000ffe400720c */ /* 0x000fe20003f06270 */
[----:B------:R-:W-:-:S02]  /*6570*/  IMAD.MOV.U32 R209, RZ, RZ, R225 ;  /* 0x000000ffffd17224 */ /* 0x000fc400078e00e1 */
[----:B------:R-:W-:Y:S01]  /*6580*/  @!P6 IMAD.IADD R247, R247, 0x1, -R0 ;  /* 0x00000001f7f7e824 */ /* 0x000fe200078e0a00 */
[----:B------:R-:W-:Y:S01]  /*6590*/  ISETP.GE.AND P6, PT, R221, RZ, PT ;  /* 0x000000ffdd00720c */ /* 0x000fe20003fc6270 */
[----:B------:R-:W-:Y:S01]  /*65a0*/  @!P2 IMAD.MOV R250, RZ, RZ, -R250 ;  /* 0x000000fffffaa224 */ /* 0x000fe200078e0afa */
[----:B------:R-:W-:Y:S01]  /*65b0*/  ISETP.GT.U32.AND P2, PT, R0, R200, PT ;  /* 0x000000c80000720c */ /* 0x000fe20003f44070 */
[----:B------:R-:W-:-:S04]  /*65c0*/  IMAD.HI.U32 R201, R138, R209, RZ ;  /* 0x000000d18ac97227 */ /* 0x000fc800078e00ff */
[--C-:B------:R-:W-:Y:S02]  /*65d0*/  @!P5 IMAD.IADD R249, R249, 0x1, -R0.reuse ;  /* 0x00000001f9f9d824 */ /* 0x100fe400078e0a00 */
[----:B------:R-:W-:Y:S02]  /*65e0*/  IMAD.MOV R201, RZ, RZ, -R201 ;  /* 0x000000ffffc97224 */ /* 0x000fe400078e0ac9 */
[--C-:B------:R-:W-:Y:S02]  /*65f0*/  @!P4 IMAD.IADD R2, R2, 0x1, -R0.reuse ;  /* 0x000000010202c824 */ /* 0x100fe400078e0a00 */
[----:B------:R-:W-:Y:S01]  /*6600*/  @!P3 IMAD.IADD R251, R251, 0x1, -R0 ;  /* 0x00000001fbfbb824 */ /* 0x000fe200078e0a00 */
[----:B------:R-:W-:Y:S01]  /*6610*/  IABS R228, R136 ;  /* 0x0000008800e47213 */ /* 0x000fe20000000000 */
[----:B------:R-:W-:Y:S01]  /*6620*/  @!P1 IMAD.MOV R249, RZ, RZ, -R249 ;  /* 0x000000fffff99224 */ /* 0x000fe200078e0af9 */
[----:B------:R-:W-:Y:S01]  /*6630*/  ISETP.GE.AND P1, PT, R136, RZ, PT ;  /* 0x000000ff8800720c */ /* 0x000fe20003f26270 */
[----:B------:R-:W-:-:S02]  /*6640*/  IMAD R209, R0, R201, R209 ;  /* 0x000000c900d17224 */ /* 0x000fc400078e02d1 */
[----:B------:R-:W-:Y:S01]  /*6650*/  @!P0 IMAD.MOV R247, RZ, RZ, -R247 ;  /* 0x000000fffff78224 */ /* 0x000fe200078e0af7 */
[----:B------:R-:W-:Y:S01]  /*6660*/  ISETP.GT.U32.AND P0, PT, R0, R251, PT ;  /* 0x000000fb0000720c */ /* 0x000fe20003f04070 */
[----:B------:R-:W-:Y:S01]  /*6670*/  IMAD.MOV.U32 R136, RZ, RZ, R2 ;  /* 0x000000ffff887224 */ /* 0x000fe200078e0002 */
[----:B------:R-:W-:Y:S01]  /*6680*/  IABS R201, R57 ;  /* 0x0000003900c97213 */ /* 0x000fe20000000000 */
[----:B------:R-:W-:Y:S02]  /*6690*/  @!P2 IMAD.IADD R200, R200, 0x1, -R0 ;  /* 0x00000001c8c8a824 */ /* 0x000fe400078e0a00 */
[----:B------:R-:W-:Y:S01]  /*66a0*/  @!P6 IMAD.MOV R136, RZ, RZ, -R136 ;  /* 0x000000ffff88e224 */ /* 0x000fe200078e0a88 */
[C---:B------:R-:W-:Y:S01]  /*66b0*/  ISETP.GT.U32.AND P6, PT, R0.reuse, R209, PT ;  /* 0x000000d10000720c */ /* 0x040fe20003fc4070 */
[----:B------:R-:W-:Y:S01]  /*66c0*/  IMAD.MOV.U32 R2, RZ, RZ, R201 ;  /* 0x000000ffff027224 */ /* 0x000fe200078e00c9 */
[----:B------:R-:W-:Y:S01]  /*66d0*/  ISETP.GT.U32.AND P2, PT, R0, R200, PT ;  /* 0x000000c80000720c */ /* 0x000fe20003f44070 */
[----:B------:R-:W-:Y:S01]  /*66e0*/  IMAD.HI.U32 R201, R138, R228, RZ ;  /* 0x000000e48ac97227 */ /* 0x000fe200078e00ff */
[----:B------:R-:W-:-:S02]  /*66f0*/  ISETP.GE.AND P5, PT, R222, RZ, PT ;  /* 0x000000ffde00720c */ /* 0x000fc40003fa6270 */
[----:B------:R-:W-:Y:S01]  /*6700*/  IABS R220, R164 ;  /* 0x000000a400dc7213 */ /* 0x000fe20000000000 */
[----:B------:R-:W-:Y:S01]  /*6710*/  @!P0 IMAD.IADD R251, R251, 0x1, -R0 ;  /* 0x00000001fbfb8824 */ /* 0x000fe200078e0a00 */
[----:B------:R-:W-:Y:S01]  /*6720*/  ISETP.GE.AND P0, PT, R57, RZ, PT ;  /* 0x000000ff3900720c */ /* 0x000fe20003f06270 */
[----:B------:R-:W-:Y:S02]  /*6730*/  IMAD.MOV R57, RZ, RZ, -R201 ;  /* 0x000000ffff397224 */ /* 0x000fe400078e0ac9 */
[----:B------:R-:W-:Y:S01]  /*6740*/  IMAD.HI.U32 R201, R138, R220, RZ ;  /* 0x000000dc8ac97227 */ /* 0x000fe200078e00ff */
[----:B------:R-:W-:-:S03]  /*6750*/  ISETP.GE.AND P4, PT, R223, RZ, PT ;  /* 0x000000ffdf00720c */ /* 0x000fc60003f86270 */
[----:B------:R-:W-:Y:S01]  /*6760*/  @!P6 IMAD.IADD R209, R209, 0x1, -R0 ;  /* 0x00000001d1d1e824 */ /* 0x000fe200078e0a00 */
[----:B------:R-:W-:Y:S01]  /*6770*/  IABS R221, R25 ;  /* 0x0000001900dd7213 */ /* 0x000fe20000000000 */
[----:B------:R-:W-:Y:S02]  /*6780*/  IMAD R228, R0, R57, R228 ;  /* 0x0000003900e47224 */ /* 0x000fe400078e02e4 */
[----:B------:R-:W-:Y:S01]  /*6790*/  IMAD.HI.U32 R208, R138, R2, RZ ;  /* 0x000000028ad07227 */ /* 0x000fe200078e00ff */
[----:B------:R-:W-:-:S03]  /*67a0*/  ISETP.GT.U32.AND P6, PT, R0, R209, PT ;  /* 0x000000d10000720c */ /* 0x000fc60003fc4070 */
[----:B------:R-:W-:Y:S02]  /*67b0*/  IMAD.MOV R57, RZ, RZ, -R201 ;  /* 0x000000ffff397224 */ /* 0x000fe400078e0ac9 */
[----:B------:R-:W-:Y:S01]  /*67c0*/  @!P2 IMAD.IADD R200, R200, 0x1, -R0 ;  /* 0x00000001c8c8a824 */ /* 0x000fe200078e0a00 */
[----:B------:R-:W-:Y:S01]  /*67d0*/  ISETP.GE.AND P2, PT, R164, RZ, PT ;  /* 0x000000ffa400720c */ /* 0x000fe20003f46270 */
[----:B------:R-:W-:Y:S01]  /*67e0*/  @!P5 IMAD.MOV R251, RZ, RZ, -R251 ;  /* 0x000000fffffbd224 */ /* 0x000fe200078e0afb */
[C---:B------:R-:W-:Y:S01]  /*67f0*/  ISETP.GT.U32.AND P5, PT, R0.reuse, R228, PT ;  /* 0x000000e40000720c */ /* 0x040fe20003fa4070 */
[----:B------:R-:W-:Y:S02]  /*6800*/  IMAD.MOV R164, RZ, RZ, -R208 ;  /* 0x000000ffffa47224 */ /* 0x000fe400078e0ad0 */
[----:B------:R-:W-:Y:S02]  /*6810*/  IMAD R220, R0, R57, R220 ;  /* 0x0000003900dc7224 */ /* 0x000fe400078e02dc */
[----:B------:R-:W-:-:S04]  /*6820*/  IMAD.HI.U32 R57, R138, R221, RZ ;  /* 0x000000dd8a397227 */ /* 0x000fc800078e00ff */
[C---:B------:R-:W-:Y:S02]  /*6830*/  IMAD R2, R0.reuse, R164, R2 ;  /* 0x000000a400027224 */ /* 0x040fe400078e0202 */
[----:B------:R-:W-:Y:S02]  /*6840*/  IMAD.MOV.U32 R164, RZ, RZ, R200 ;  /* 0x000000ffffa47224 */ /* 0x000fe400078e00c8 */
[----:B------:R-:W-:Y:S02]  /*6850*/  IMAD.MOV R57, RZ, RZ, -R57 ;  /* 0x000000ffff397224 */ /* 0x000fe400078e0a39 */
[----:B------:R-:W-:Y:S01]  /*6860*/  @!P4 IMAD.MOV R164, RZ, RZ, -R164 ;  /* 0x000000ffffa4c224 */ /* 0x000fe200078e0aa4 */
[C---:B------:R-:W-:Y:S01]  /*6870*/  ISETP.GT.U32.AND P4, PT, R0.reuse, R2, PT ;  /* 0x000000020000720c */ /* 0x040fe20003f84070 */
[C---:B------:R-:W-:Y:S02]  /*6880*/  IMAD R221, R0.reuse, R57, R221 ;  /* 0x0000003900dd7224 */ /* 0x040fe400078e02dd */
[--C-:B------:R-:W-:Y:S01]  /*6890*/  @!P6 IMAD.IADD R209, R209, 0x1, -R0.reuse ;  /* 0x00000001d1d1e824 */ /* 0x100fe200078e0a00 */
[----:B------:R-:W-:Y:S01]  /*68a0*/  ISETP.GT.U32.AND P6, PT, R0, R220, PT ;  /* 0x000000dc0000720c */ /* 0x000fe20003fc4070 */
[----:B------:R-:W-:Y:S01]  /*68b0*/  @!P5 IMAD.IADD R228, R228, 0x1, -R0 ;  /* 0x00000001e4e4d824 */ /* 0x000fe200078e0a00 */
[----:B------:R-:W-:-:S02]  /*68c0*/  ISETP.GE.AND P3, PT, R224, RZ, PT ;  /* 0x000000ffe000720c */ /* 0x000fc40003f66270 */
[----:B------:R-:W-:Y:S02]  /*68d0*/  ISETP.GT.U32.AND P5, PT, R0, R221, PT ;  /* 0x000000dd0000720c */ /* 0x000fe40003fa4070 */
[----:B------:R-:W-:Y:S01]  /*68e0*/  IABS R201, R121 ;  /* 0x0000007900c97213 */ /* 0x000fe20000000000 */
[----:B------:R-:W-:Y:S01]  /*68f0*/  IMAD.MOV.U32 R57, RZ, RZ, R209 ;  /* 0x000000ffff397224 */ /* 0x000fe200078e00d1 */
[----:B------:R-:W-:Y:S01]  /*6900*/  IABS R208, R196 ;  /* 0x000000c400d07213 */ /* 0x000fe20000000000 */
[----:B------:R-:W-:Y:S02]  /*6910*/  @!P4 IMAD.IADD R2, R2, 0x1, -R0 ;  /* 0x000000010202c824 */ /* 0x000fe400078e0a00 */
[----:B------:R-:W-:Y:S01]  /*6920*/  IMAD.HI.U32 R222, R138, R201, RZ ;  /* 0x000000c98ade7227 */ /* 0x000fe200078e00ff */
[----:B------:R-:W-:-:S03]  /*6930*/  IABS R200, R89 ;  /* 0x0000005900c87213 */ /* 0x000fc60000000000 */
[--C-:B------:R-:W-:Y:S01]  /*6940*/  @!P6 IMAD.IADD R220, R220, 0x1, -R0.reuse ;  /* 0x00000001dcdce824 */ /* 0x100fe200078e0a00 */
[C---:B------:R-:W-:Y:S01]  /*6950*/  ISETP.GT.U32.AND P4, PT, R0.reuse, R228, PT ;  /* 0x000000e40000720c */ /* 0x040fe20003f84070 */
[----:B------:R-:W-:Y:S01]  /*6960*/  @!P3 IMAD.MOV R57, RZ, RZ, -R57 ;  /* 0x000000ffff39b224 */ /* 0x000fe200078e0a39 */
[C---:B------:R-:W-:Y:S01]  /*6970*/  ISETP.GT.U32.AND P3, PT, R0.reuse, R2, PT ;  /* 0x000000020000720c */ /* 0x040fe20003f64070 */
[----:B------:R-:W-:Y:S02]  /*6980*/  @!P5 IMAD.IADD R221, R221, 0x1, -R0 ;  /* 0x00000001ddddd824 */ /* 0x000fe400078e0a00 */
[----:B------:R-:W-:Y:S01]  /*6990*/  IMAD.MOV R222, RZ, RZ, -R222 ;  /* 0x000000ffffde7224 */ /* 0x000fe200078e0ade */
[----:B------:R-:W-:Y:S01]  /*69a0*/  ISETP.GT.U32.AND P6, PT, R0, R220, PT ;  /* 0x000000dc0000720c */ /* 0x000fe20003fc4070 */
[----:B------:R-:W-:Y:S01]  /*69b0*/  IMAD.HI.U32 R223, R138, R208, RZ ;  /* 0x000000d08adf7227 */ /* 0x000fe200078e00ff */
[----:B------:R-:W-:-:S03]  /*69c0*/  ISETP.GT.U32.AND P5, PT, R0, R221, PT ;  /* 0x000000dd0000720c */ /* 0x000fc60003fa4070 */
[----:B------:R-:W-:Y:S02]  /*69d0*/  IMAD R209, R0, R222, R201 ;  /* 0x000000de00d17224 */ /* 0x000fe400078e02c9 */
[----:B------:R-:W-:Y:S02]  /*69e0*/  IMAD.MOV R223, RZ, RZ, -R223 ;  /* 0x000000ffffdf7224 */ /* 0x000fe400078e0adf */
[----:B------:R-:W-:Y:S01]  /*69f0*/  IMAD.HI.U32 R222, R138, R200, RZ ;  /* 0x000000c88ade7227 */ /* 0x000fe200078e00ff */
[----:B------:R-:W-:-:S03]  /*6a00*/  IABS R201, R180 ;  /* 0x000000b400c97213 */ /* 0x000fc60000000000 */
[----:B------:R-:W-:Y:S02]  /*6a10*/  IMAD R208, R0, R223, R208 ;  /* 0x000000df00d07224 */ /* 0x000fe400078e02d0 */
[----:B------:R-:W-:Y:S02]  /*6a20*/  IMAD.MOV R222, RZ, RZ, -R222 ;  /* 0x000000ffffde7224 */ /* 0x000fe400078e0ade */
[--C-:B------:R-:W-:Y:S01]  /*6a30*/  @!P4 IMAD.IADD R228, R228, 0x1, -R0.reuse ;  /* 0x00000001e4e4c824 */ /* 0x100fe200078e0a00 */
[----:B------:R-:W-:Y:S01]  /*6a40*/  ISETP.GT.U32.AND P4, PT, R0, R209, PT ;  /* 0x000000d10000720c */ /* 0x000fe20003f84070 */
[----:B------:R-:W-:Y:S01]  /*6a50*/  @!P3 IMAD.IADD R2, R2, 0x1, -R0 ;  /* 0x000000010202b824 */ /* 0x000fe200078e0a00 */
[C---:B------:R-:W-:Y:S01]  /*6a60*/  ISETP.GT.U32.AND P3, PT, R0.reuse, R208, PT ;  /* 0x000000d00000720c */ /* 0x040fe20003f64070 */
[----:B------:R-:W-:Y:S02]  /*6a70*/  IMAD R200, R0, R222, R200 ;  /* 0x000000de00c87224 */ /* 0x000fe400078e02c8 */
[----:B------:R-:W-:Y:S01]  /*6a80*/  @!P6 IMAD.IADD R220, R220, 0x1, -R0 ;  /* 0x00000001dcdce824 */ /* 0x000fe200078e0a00 */
[----:B------:R-:W-:Y:S01]  /*6a90*/  ISETP.GE.AND P6, PT, R25, RZ, PT ;  /* 0x000000ff1900720c */ /* 0x000fe20003fc6270 */
[----:B------:R-:W-:-:S04]  /*6aa0*/  IMAD.HI.U32 R25, R138, R201, RZ ;  /* 0x000000c98a197227 */ /* 0x000fc800078e00ff */
[--C-:B------:R-:W-:Y:S01]  /*6ab0*/  @!P5 IMAD.IADD R221, R221, 0x1, -R0.reuse ;  /* 0x00000001ddddd824 */ /* 0x100fe200078e0a00 */
[C---:B------:R-:W-:Y:S01]  /*6ac0*/  ISETP.GT.U32.AND P5, PT, R0.reuse, R200, PT ;  /* 0x000000c80000720c */ /* 0x040fe20003fa4070 */
[----:B------:R-:W-:Y:S01]  /*6ad0*/  IMAD.MOV R25, RZ, RZ, -R25 ;  /* 0x000000ffff197224 */ /* 0x000fe200078e0a19 */
[----:B------:R-:W-:Y:S01]  /*6ae0*/  IABS R246, R212 ;  /* 0x000000d400f67213 */ /* 0x000fe20000000000 */
[----:B------:R-:W-:Y:S02]  /*6af0*/  @!P4 IMAD.IADD R209, R209, 0x1, -R0 ;  /* 0x00000001d1d1c824 */ /* 0x000fe400078e0a00 */
[----:B------:R-:W-:Y:S02]  /*6b00*/  IMAD R201, R0, R25, R201 ;  /* 0x0000001900c97224 */ /* 0x000fe400078e02c9 */
[----:B------:R-:W-:Y:S01]  /*6b10*/  IMAD.HI.U32 R25, R138, R246, RZ ;  /* 0x000000f68a197227 */ /* 0x000fe200078e00ff */
[----:B------:R-:W-:-:S03]  /*6b20*/  ISETP.GE.AND P4, PT, R121, RZ, PT ;  /* 0x000000ff7900720c */ /* 0x000fc60003f86270 */
[----:B------:R-:W-:Y:S02]  /*6b30*/  @!P3 IMAD.IADD R208, R208, 0x1, -R0 ;  /* 0x00000001d0d0b824 */ /* 0x000fe400078e0a00 */
[----:B------:R-:W-:Y:S02]  /*6b40*/  IMAD.MOV.U32 R121, RZ, RZ, R2 ;  /* 0x000000ffff797224 */ /* 0x000fe400078e0002 */
[----:B------:R-:W-:Y:S01]  /*6b50*/  IMAD.MOV R2, RZ, RZ, -R25 ;  /* 0x000000ffff027224 */ /* 0x000fe200078e0a19 */
[----:B------:R-:W-:Y:S01]  /*6b60*/  IABS R222, R148 ;  /* 0x0000009400de7213 */ /* 0x000fe20000000000 */
[----:B------:R-:W-:Y:S01]  /*6b70*/  @!P5 IMAD.IADD R200, R200, 0x1, -R0 ;  /* 0x00000001c8c8d824 */ /* 0x000fe200078e0a00 */
[----:B------:R-:W-:Y:S01]  /*6b80*/  ISETP.GT.U32.AND P5, PT, R0, R208, PT ;  /* 0x000000d00000720c */ /* 0x000fe20003fa4070 */
[----:B------:R-:W-:Y:S02]  /*6b90*/  IMAD.MOV.U32 R25, RZ, RZ, R221 ;  /* 0x000000ffff197224 */ /* 0x000fe400078e00dd */
[----:B------:R-:W-:-:S04]  /*6ba0*/  IMAD.HI.U32 R223, R138, R222, RZ ;  /* 0x000000de8adf7227 */ /* 0x000fc800078e00ff */
[----:B------:R-:W-:Y:S01]  /*6bb0*/  @!P6 IMAD.MOV R25, RZ, RZ, -R25 ;  /* 0x000000ffff19e224 */ /* 0x000fe200078e0a19 */
[C---:B------:R-:W-:Y:S01]  /*6bc0*/  ISETP.GT.U32.AND P6, PT, R0.reuse, R201, PT ;  /* 0x000000c90000720c */ /* 0x040fe20003fc4070 */
[----:B------:R-:W-:Y:S01]  /*6bd0*/  @!P1 IMAD.MOV R228, RZ, RZ, -R228 ;  /* 0x000000ffffe49224 */ /* 0x000fe200078e0ae4 */
[C---:B------:R-:W-:Y:S01]  /*6be0*/  ISETP.GT.U32.AND P1, PT, R0.reuse, R209, PT ;  /* 0x000000d10000720c */ /* 0x040fe20003f24070 */
[----:B------:R-:W-:Y:S02]  /*6bf0*/  IMAD.MOV R223, RZ, RZ, -R223 ;  /* 0x000000ffffdf7224 */ /* 0x000fe400078e0adf */
[C---:B------:R-:W-:Y:S02]  /*6c00*/  IMAD R246, R0.reuse, R2, R246 ;  /* 0x0000000200f67224 */ /* 0x040fe400078e02f6 */
[----:B------:R-:W-:Y:S01]  /*6c10*/  @!P0 IMAD.MOV R121, RZ, RZ, -R121 ;  /* 0x000000ffff798224 */ /* 0x000fe200078e0a79 */
[C---:B------:R-:W-:Y:S01]  /*6c20*/  ISETP.GT.U32.AND P0, PT, R0.reuse, R200, PT ;  /* 0x000000c80000720c */ /* 0x040fe20003f04070 */
[----:B------:R-:W-:Y:S01]  /*6c30*/  IMAD R2, R0, R223, R222 ;  /* 0x000000df00027224 */ /* 0x000fe200078e02de */
[----:B------:R-:W-:Y:S01]  /*6c40*/  ISETP.GE.AND P3, PT, R196, RZ, PT ;  /* 0x000000ffc400720c */ /* 0x000fe20003f66270 */
[----:B------:R-:W-:Y:S01]  /*6c50*/  @!P5 IMAD.IADD R208, R208, 0x1, -R0 ;  /* 0x00000001d0d0d824 */ /* 0x000fe200078e0a00 */
[----:B------:R-:W-:Y:S01]  /*6c60*/  ISETP.GT.U32.AND P5, PT, R0, R246, PT ;  /* 0x000000f60000720c */ /* 0x000fe20003fa4070 */
[----:B------:R-:W-:-:S02]  /*6c70*/  IMAD.MOV.U32 R196, RZ, RZ, R220 ;  /* 0x000000ffffc47224 */ /* 0x000fc400078e00dc */
[----:B------:R-:W-:Y:S01]  /*6c80*/  @!P6 IMAD.IADD R201, R201, 0x1, -R0 ;  /* 0x00000001c9c9e824 */ /* 0x000fe200078e0a00 */
[----:B------:R-:W-:Y:S01]  /*6c90*/  ISETP.GT.U32.AND P6, PT, R0, R2, PT ;  /* 0x000000020000720c */ /* 0x000fe20003fc4070 */
[----:B------:R-:W-:Y:S01]  /*6ca0*/  @!P2 IMAD.MOV R196, RZ, RZ, -R196 ;  /* 0x000000ffffc4a224 */ /* 0x000fe200078e0ac4 */
[----:B------:R-:W-:Y:S02]  /*6cb0*/  ISETP.GE.AND P2, PT, R89, RZ, PT ;  /* 0x000000ff5900720c */ /* 0x000fe40003f46270 */
[----:B------:R-:W-:Y:S01]  /*6cc0*/  IABS R89, R140 ;  /* 0x0000008c00597213 */ /* 0x000fe20000000000 */
[--C-:B------:R-:W-:Y:S02]  /*6cd0*/  @!P1 IMAD.IADD R209, R209, 0x1, -R0.reuse ;  /* 0x00000001d1d19824 */ /* 0x100fe400078e0a00 */
[--C-:B------:R-:W-:Y:S01]  /*6ce0*/  @!P0 IMAD.IADD R200, R200, 0x1, -R0.reuse ;  /* 0x00000001c8c88824 */ /* 0x100fe200078e0a00 */
[----:B------:R-:W-:Y:S01]  /*6cf0*/  ISETP.GE.AND P0, PT, R212, RZ, PT ;  /* 0x000000ffd400720c */ /* 0x000fe20003f06270 */
[----:B------:R-:W-:Y:S01]  /*6d00*/  IMAD.MOV.U32 R212, RZ, RZ, R89 ;  /* 0x000000ffffd47224 */ /* 0x000fe200078e0059 */
[----:B------:R-:W-:Y:S01]  /*6d10*/  ISETP.GE.AND P1, PT, R180, RZ, PT ;  /* 0x000000ffb400720c */ /* 0x000fe20003f26270 */
[----:B------:R-:W-:Y:S01]  /*6d20*/  IMAD.MOV.U32 R89, RZ, RZ, R209 ;  /* 0x000000ffff597224 */ /* 0x000fe200078e00d1 */
[----:B------:R-:W-:Y:S01]  /*6d30*/  IABS R180, R219 ;  /* 0x000000db00b47213 */ /* 0x000fe20000000000 */
[----:B------:R-:W-:-:S02]  /*6d40*/  @!P5 IMAD.IADD R246, R246, 0x1, -R0 ;  /* 0x00000001f6f6d824 */ /* 0x000fc400078e0a00 */
[----:B------:R-:W-:Y:S01]  /*6d50*/  IMAD.HI.U32 R209, R138, R212, RZ ;  /* 0x000000d48ad17227 */ /* 0x000fe200078e00ff */
[----:B------:R-:W-:-:S03]  /*6d60*/  ISETP.GT.U32.AND P5, PT, R0, R201, PT ;  /* 0x000000c90000720c */ /* 0x000fc60003fa4070 */
[----:B------:R-:W-:Y:S01]  /*6d70*/  @!P4 IMAD.MOV R89, RZ, RZ, -R89 ;  /* 0x000000ffff59c224 */ /* 0x000fe200078e0a59 */
[----:B------:R-:W-:Y:S01]  /*6d80*/  ISETP.GE.AND P4, PT, R148, RZ, PT ;  /* 0x000000ff9400720c */ /* 0x000fe20003f86270 */
[----:B------:R-:W-:Y:S01]  /*6d90*/  @!P6 IMAD.IADD R2, R2, 0x1, -R0 ;  /* 0x000000010202e824 */ /* 0x000fe200078e0a00 */
[----:B------:R-:W-:Y:S01]  /*6da0*/  ISETP.GT.U32.AND P6, PT, R0, R246, PT ;  /* 0x000000f60000720c */ /* 0x000fe20003fc4070 */
[----:B------:R-:W-:Y:S01]  /*6db0*/  IMAD.HI.U32 R221, R138, R180, RZ ;  /* 0x000000b48add7227 */ /* 0x000fe200078e00ff */
[----:B------:R-:W-:-:S03]  /*6dc0*/  IABS R220, R41 ;  /* 0x0000002900dc7213 */ /* 0x000fc60000000000 */
[----:B------:R-:W-:Y:S02]  /*6dd0*/  IMAD.MOV.U32 R148, RZ, RZ, R208 ;  /* 0x000000ffff947224 */ /* 0x000fe400078e00d0 */
[----:B------:R-:W-:Y:S02]  /*6de0*/  IMAD.MOV R209, RZ, RZ, -R209 ;  /* 0x000000ffffd17224 */ /* 0x000fe400078e0ad1 */
[----:B------:R-:W-:Y:S02]  /*6df0*/  IMAD.MOV R221, RZ, RZ, -R221 ;  /* 0x000000ffffdd7224 */ /* 0x000fe400078e0add */
[----:B------:R-:W-:Y:S01]  /*6e00*/  @!P3 IMAD.MOV R148, RZ, RZ, -R148 ;  /* 0x000000ffff94b224 */ /* 0x000fe200078e0a94 */
[C---:B------:R-:W-:Y:S01]  /*6e10*/  ISETP.GT.U32.AND P3, PT, R0.reuse, R2, PT ;  /* 0x000000020000720c */ /* 0x040fe20003f64070 */
[----:B------:R-:W-:Y:S02]  /*6e20*/  IMAD R209, R0, R209, R212 ;  /* 0x000000d100d17224 */ /* 0x000fe400078e02d4 */
[----:B------:R-:W-:-:S04]  /*6e30*/  IMAD.HI.U32 R212, R138, R220, RZ ;  /* 0x000000dc8ad47227 */ /* 0x000fc800078e00ff */
[C---:B------:R-:W-:Y:S02]  /*6e40*/  IMAD R208, R0.reuse, R221, R180 ;  /* 0x000000dd00d07224 */ /* 0x040fe400078e02b4 */
[----:B------:R-:W-:Y:S02]  /*6e50*/  IMAD.MOV.U32 R180, RZ, RZ, R200 ;  /* 0x000000ffffb47224 */ /* 0x000fe400078e00c8 */
[----:B------:R-:W-:Y:S02]  /*6e60*/  IMAD.MOV R200, RZ, RZ, -R212 ;  /* 0x000000ffffc87224 */ /* 0x000fe400078e0ad4 */
[----:B------:R-:W-:Y:S01]  /*6e70*/  @!P5 IMAD.IADD R201, R201, 0x1, -R0 ;  /* 0x00000001c9c9d824 */ /* 0x000fe200078e0a00 */
[----:B------:R-:W-:Y:S01]  /*6e80*/  ISETP.GT.U32.AND P5, PT, R0, R209, PT ;  /* 0x000000d10000720c */ /* 0x000fe20003fa4070 */
[----:B------:R-:W-:Y:S01]  /*6e90*/  @!P2 IMAD.MOV R180, RZ, RZ, -R180 ;  /* 0x000000ffffb4a224 */ /* 0x000fe200078e0ab4 */
[----:B------:R-:W-:Y:S01]  /*6ea0*/  ISETP.GE.AND P2, PT, R140, RZ, PT ;  /* 0x000000ff8c00720c */ /* 0x000fe20003f46270 */
[----:B------:R-:W-:Y:S01]  /*6eb0*/  @!P6 IMAD.IADD R246, R246, 0x1, -R0 ;  /* 0x00000001f6f6e824 */ /* 0x000fe200078e0a00 */
[C---:B------:R-:W-:Y:S01]  /*6ec0*/  ISETP.GT.U32.AND P6, PT, R0.reuse, R208, PT ;  /* 0x000000d00000720c */ /* 0x040fe20003fc4070 */
[----:B------:R-:W-:-:S02]  /*6ed0*/  IMAD R140, R0, R200, R220 ;  /* 0x000000c8008c7224 */ /* 0x000fc400078e02dc */
[----:B------:R-:W-:-:S03]  /*6ee0*/  @!P3 IMAD.IADD R2, R2, 0x1, -R0 ;  /* 0x000000010202b824 */ /* 0x000fc600078e0a00 */
[----:B------:R-:W-:Y:S02]  /*6ef0*/  ISETP.GT.U32.AND P3, PT, R0, R140, PT ;  /* 0x0000008c0000720c */ /* 0x000fe40003f64070 */
[----:B------:R-:W-:Y:S01]  /*6f00*/  IABS R223, R73 ;  /* 0x0000004900df7213 */ /* 0x000fe20000000000 */
[----:B------:R-:W-:-:S04]  /*6f10*/  @!P5 IMAD.IADD R209, R209, 0x1, -R0 ;  /* 0x00000001d1d1d824 */ /* 0x000fc800078e0a00 */
[--C-:B------:R-:W-:Y:S01]  /*6f20*/  @!P6 IMAD.IADD R208, R208, 0x1, -R0.reuse ;  /* 0x00000001d0d0e824 */ /* 0x100fe200078e0a00 */
[----:B------:R-:W-:Y:S01]  /*6f30*/  ISETP.GT.U32.AND P5, PT, R0, R209, PT ;  /* 0x000000d10000720c */ /* 0x000fe20003fa4070 */
[----:B------:R-:W-:Y:S01]  /*6f40*/  IMAD.HI.U32 R200, R138, R223, RZ ;  /* 0x000000df8ac87227 */ /* 0x000fe200078e00ff */
[----:B------:R-:W-:Y:S02]  /*6f50*/  IABS R222, R105 ;  /* 0x0000006900de7213 */ /* 0x000fe40000000000 */
[----:B------:R-:W-:Y:S01]  /*6f60*/  ISETP.GT.U32.AND P6, PT, R0, R208, PT ;  /* 0x000000d00000720c */ /* 0x000fe20003fc4070 */
[----:B------:R-:W-:Y:S02]  /*6f70*/  @!P3 IMAD.IADD R140, R140, 0x1, -R0 ;  /* 0x000000018c8cb824 */ /* 0x000fe400078e0a00 */
[----:B------:R-:W-:Y:S02]  /*6f80*/  IMAD.MOV.U32 R212, RZ, RZ, R201 ;  /* 0x000000ffffd47224 */ /* 0x000fe400078e00c9 */
[----:B------:R-:W-:Y:S01]  /*6f90*/  @!P0 IMAD.MOV R246, RZ, RZ, -R246 ;  /* 0x000000fffff68224 */ /* 0x000fe200078e0af6 */
[----:B------:R-:W-:Y:S01]  /*6fa0*/  ISETP.GE.AND P0, PT, R41, RZ, PT ;  /* 0x000000ff2900720c */ /* 0x000fe20003f06270 */
[----:B------:R-:W-:Y:S01]  /*6fb0*/  IMAD.MOV R200, RZ, RZ, -R200 ;  /* 0x000000ffffc87224 */ /* 0x000fe200078e0ac8 */
[----:B------:R-:W-:Y:S01]  /*6fc0*/  ISETP.GT.U32.AND P3, PT, R0, R140, PT ;  /* 0x0000008c0000720c */ /* 0x000fe20003f64070 */
[----:B------:R-:W-:Y:S01]  /*6fd0*/  @!P1 IMAD.MOV R212, RZ, RZ, -R212 ;  /* 0x000000ffffd49224 */ /* 0x000fe200078e0ad4 */
[----:B------:R-:W-:Y:S01]  /*6fe0*/  ISETP.GE.AND P1, PT, R219, RZ, PT ;  /* 0x000000ffdb00720c */ /* 0x000fe20003f26270 */
[----:B------:R-:W-:Y:S01]  /*6ff0*/  IMAD.HI.U32 R41, R138, R222, RZ ;  /* 0x000000de8a297227 */ /* 0x000fe200078e00ff */
[----:B------:R-:W-:-:S02]  /*7000*/  IABS R219, R172 ;  /* 0x000000ac00db7213 */ /* 0x000fc40000000000 */
[----:B------:R-:W-:Y:S01]  /*7010*/  IABS R221, R156 ;  /* 0x0000009c00dd7213 */ /* 0x000fe20000000000 */
[----:B------:R-:W-:Y:S02]  /*7020*/  IMAD R223, R0, R200, R223 ;  /* 0x000000c800df7224 */ /* 0x000fe400078e02df */
[----:B------:R-:W-:Y:S02]  /*7030*/  IMAD.MOV R200, RZ, RZ, -R41 ;  /* 0x000000ffffc87224 */ /* 0x000fe400078e0a29 */
[--C-:B------:R-:W-:Y:S01]  /*7040*/  @!P5 IMAD.IADD R209, R209, 0x1, -R0.reuse ;  /* 0x00000001d1d1d824 */ /* 0x100fe200078e0a00 */
[----:B------:R-:W-:Y:S01]  /*7050*/  ISETP.GE.AND P5, PT, R73, RZ, PT ;  /* 0x000000ff4900720c */ /* 0x000fe20003fa6270 */
[----:B------:R-:W-:Y:S01]  /*7060*/  @!P6 IMAD.IADD R208, R208, 0x1, -R0 ;  /* 0x00000001d0d0e824 */ /* 0x000fe200078e0a00 */
[----:B------:R-:W-:Y:S01]  /*7070*/  ISETP.GT.U32.AND P6, PT, R0, R223, PT ;  /* 0x000000df0000720c */ /* 0x000fe20003fc4070 */
[----:B------:R-:W-:Y:S01]  /*7080*/  IMAD.HI.U32 R41, R138, R219, RZ ;  /* 0x000000db8a297227 */ /* 0x000fe200078e00ff */
[----:B------:R-:W-:-:S03]  /*7090*/  IABS R220, R188 ;  /* 0x000000bc00dc7213 */ /* 0x000fc60000000000 */
[----:B------:R-:W-:-:S04]  /*70a0*/  IMAD.HI.U32 R73, R138, R221, RZ ;  /* 0x000000dd8a497227 */ /* 0x000fc800078e00ff */
[----:B------:R-:W-:Y:S02]  /*70b0*/  IMAD R222, R0, R200, R222 ;  /* 0x000000c800de7224 */ /* 0x000fe400078e02de */
[----:B------:R-:W-:Y:S02]  /*70c0*/  IMAD.MOV R41, RZ, RZ, -R41 ;  /* 0x000000ffff297224 */ /* 0x000fe400078e0a29 */
[----:B------:R-:W-:Y:S02]  /*70d0*/  IMAD.MOV R73, RZ, RZ, -R73 ;  /* 0x000000ffff497224 */ /* 0x000fe400078e0a49 */
[----:B------:R-:W-:Y:S01]  /*70e0*/  @!P3 IMAD.IADD R140, R140, 0x1, -R0 ;  /* 0x000000018c8cb824 */ /* 0x000fe200078e0a00 */
[C---:B------:R-:W-:Y:S01]  /*70f0*/  ISETP.GT.U32.AND P3, PT, R0.reuse, R222, PT ;  /* 0x000000de0000720c */ /* 0x040fe20003f64070 */
[C---:B------:R-:W-:Y:S02]  /*7100*/  IMAD R219, R0.reuse, R41, R219 ;  /* 0x0000002900db7224 */ /* 0x040fe400078e02db */
[----:B------:R-:W-:-:S02]  /*7110*/  IMAD R221, R0, R73, R221 ;  /* 0x0000004900dd7224 */ /* 0x000fc400078e02dd */
[----:B------:R-:W-:Y:S01]  /*7120*/  IMAD.HI.U32 R41, R138, R220, RZ ;  /* 0x000000dc8a297227 */ /* 0x000fe200078e00ff */
[----:B------:R-:W-:-:S03]  /*7130*/  IABS R200, R33 ;  /* 0x0000002100c87213 */ /* 0x000fc60000000000 */
[--C-:B------:R-:W-:Y:S01]  /*7140*/  @!P6 IMAD.IADD R223, R223, 0x1, -R0.reuse ;  /* 0x00000001dfdfe824 */ /* 0x100fe200078e0a00 */
[----:B------:R-:W-:Y:S01]  /*7150*/  ISETP.GT.U32.AND P6, PT, R0, R221, PT ;  /* 0x000000dd0000720c */ /* 0x000fe20003fc4070 */
[----:B------:R-:W-:Y:S02]  /*7160*/  IMAD.MOV R41, RZ, RZ, -R41 ;  /* 0x000000ffff297224 */ /* 0x000fe400078e0a29 */
[----:B------:R-:W-:Y:S02]  /*7170*/  @!P3 IMAD.IADD R222, R222, 0x1, -R0 ;  /* 0x00000001dedeb824 */ /* 0x000fe400078e0a00 */
[----:B------:R-:W-:Y:S02]  /*7180*/  IMAD R220, R0, R41, R220 ;  /* 0x0000002900dc7224 */ /* 0x000fe400078e02dc */
[----:B------:R-:W-:Y:S01]  /*7190*/  IMAD.HI.U32 R41, R138, R200, RZ ;  /* 0x000000c88a297227 */ /* 0x000fe200078e00ff */
[----:B------:R-:W-:-:S03]  /*71a0*/  ISETP.GT.U32.AND P3, PT, R0, R219, PT ;  /* 0x000000db0000720c */ /* 0x000fc60003f64070 */
[----:B------:R-:W-:Y:S01]  /*71b0*/  IMAD.MOV R41, RZ, RZ, -R41 ;  /* 0x000000ffff297224 */ /* 0x000fe200078e0a29 */
[----:B------:R-:W-:Y:S01]  /*71c0*/  IABS R237, R204 ;  /* 0x000000cc00ed7213 */ /* 0x000fe20000000000 */
[----:B------:R-:W-:Y:S02]  /*71d0*/  @!P6 IMAD.IADD R221, R221, 0x1, -R0 ;  /* 0x00000001dddde824 */ /* 0x000fe400078e0a00 */
[C---:B------:R-:W-:Y:S01]  /*71e0*/  IMAD R200, R0.reuse, R41, R200 ;  /* 0x0000002900c87224 */ /* 0x040fe200078e02c8 */
[----:B------:R-:W-:Y:S01]  /*71f0*/  ISETP.GT.U32.AND P6, PT, R0, R220, PT ;  /* 0x000000dc0000720c */ /* 0x000fe20003fc4070 */
[----:B------:R-:W-:Y:S01]  /*7200*/  IMAD.MOV.U32 R41, RZ, RZ, R2 ;  /* 0x000000ffff297224 */ /* 0x000fe200078e0002 */
[----:B------:R-:W-:Y:S01]  /*7210*/  IABS R224, R49 ;  /* 0x0000003100e07213 */ /* 0x000fe20000000000 */
[----:B------:R-:W-:-:S04]  /*7220*/  IMAD.HI.U32 R226, R138, R237, RZ ;  /* 0x000000ed8ae27227 */ /* 0x000fc800078e00ff */
[----:B------:R-:W-:Y:S01]  /*7230*/  @!P4 IMAD.MOV R41, RZ, RZ, -R41 ;  /* 0x000000ffff29c224 */ /* 0x000fe200078e0a29 */
[----:B------:R-:W-:Y:S01]  /*7240*/  ISETP.GT.U32.AND P4, PT, R0, R223, PT ;  /* 0x000000df0000720c */ /* 0x000fe20003f84070 */
[----:B------:R-:W-:Y:S01]  /*7250*/  @!P3 IMAD.IADD R219, R219, 0x1, -R0 ;  /* 0x00000001dbdbb824 */ /* 0x000fe200078e0a00 */
[----:B------:R-:W-:Y:S01]  /*7260*/  ISETP.GE.AND P3, PT, R105, RZ, PT ;  /* 0x000000ff6900720c */ /* 0x000fe20003f66270 */
[----:B------:R-:W-:-:S04]  /*7270*/  IMAD.HI.U32 R73, R138, R224, RZ ;  /* 0x000000e08a497227 */ /* 0x000fc800078e00ff */
[----:B------:R-:W-:Y:S02]  /*7280*/  IMAD.MOV.U32 R105, RZ, RZ, R208 ;  /* 0x000000ffff697224 */ /* 0x000fe400078e00d0 */
[----:B------:R-:W-:Y:S02]  /*7290*/  IMAD.MOV R226, RZ, RZ, -R226 ;  /* 0x000000ffffe27224 */ /* 0x000fe400078e0ae2 */
[----:B------:R-:W-:Y:S01]  /*72a0*/  IMAD.MOV R2, RZ, RZ, -R73 ;  /* 0x000000ffff027224 */ /* 0x000fe200078e0a49 */
[----:B------:R-:W-:Y:S01]  /*72b0*/  IABS R201, R13 ;  /* 0x0000000d00c97213 */ /* 0x000fe20000000000 */
[----:B------:R-:W-:Y:S02]  /*72c0*/  IMAD.MOV.U32 R73, RZ, RZ, R209 ;  /* 0x000000ffff497224 */ /* 0x000fe400078e00d1 */
[----:B------:R-:W-:Y:S01]  /*72d0*/  @!P1 IMAD.MOV R105, RZ, RZ, -R105 ;  /* 0x000000ffff699224 */ /* 0x000fe200078e0a69 */
[C---:B------:R-:W-:Y:S01]  /*72e0*/  ISETP.GT.U32.AND P1, PT, R0.reuse, R221, PT ;  /* 0x000000dd0000720c */ /* 0x040fe20003f24070 */
[----:B------:R-:W-:-:S02]  /*72f0*/  IMAD R237, R0, R226, R237 ;  /* 0x000000e200ed7224 */ /* 0x000fc400078e02ed */
[----:B------:R-:W-:Y:S02]  /*7300*/  @!P6 IMAD.IADD R220, R220, 0x1, -R0 ;  /* 0x00000001dcdce824 */ /* 0x000fe400078e0a00 */
[----:B------:R-:W-:Y:S01]  /*7310*/  @!P2 IMAD.MOV R73, RZ, RZ, -R73 ;  /* 0x000000ffff49a224 */ /* 0x000fe200078e0a49 */
[----:B------:R-:W-:Y:S01]  /*7320*/  ISETP.GT.U32.AND P2, PT, R0, R222, PT ;  /* 0x000000de0000720c */ /* 0x000fe20003f44070 */
[----:B------:R-:W-:Y:S01]  /*7330*/  IMAD.HI.U32 R225, R138, R201, RZ ;  /* 0x000000c98ae17227 */ /* 0x000fe200078e00ff */
[----:B------:R-:W-:-:S03]  /*7340*/  ISETP.GT.U32.AND P6, PT, R0, R220, PT ;  /* 0x000000dc0000720c */ /* 0x000fc60003fc4070 */
[----:B------:R-:W-:Y:S01]  /*7350*/  @!P4 IMAD.IADD R223, R223, 0x1, -R0 ;  /* 0x00000001dfdfc824 */ /* 0x000fe200078e0a00 */
[C---:B------:R-:W-:Y:S01]  /*7360*/  ISETP.GT.U32.AND P4, PT, R0.reuse, R237, PT ;  /* 0x000000ed0000720c */ /* 0x040fe20003f84070 */
[----:B------:R-:W-:Y:S02]  /*7370*/  IMAD.MOV R225, RZ, RZ, -R225 ;  /* 0x000000ffffe17224 */ /* 0x000fe400078e0ae1 */
[----:B------:R-:W-:Y:S01]  /*7380*/  @!P0 IMAD.MOV R140, RZ, RZ, -R140 ;  /* 0x000000ffff8c8224 */ /* 0x000fe200078e0a8c */
[C---:B------:R-:W-:Y:S01]  /*7390*/  ISETP.GT.U32.AND P0, PT, R0.reuse, R219, PT ;  /* 0x000000db0000720c */ /* 0x040fe20003f04070 */
[C---:B------:R-:W-:Y:S02]  /*73a0*/  IMAD R201, R0.reuse, R225, R201 ;  /* 0x000000e100c97224 */ /* 0x040fe400078e02c9 */
[----:B------:R-:W-:Y:S01]  /*73b0*/  @!P1 IMAD.IADD R221, R221, 0x1, -R0 ;  /* 0x00000001dddd9824 */ /* 0x000fe200078e0a00 */
[C---:B------:R-:W-:Y:S01]  /*73c0*/  ISETP.GT.U32.AND P1, PT, R0.reuse, R200, PT ;  /* 0x000000c80000720c */ /* 0x040fe20003f24070 */
[----:B------:R-:W-:Y:S01]  /*73d0*/  IMAD R2, R0, R2, R224 ;  /* 0x0000000200027224 */ /* 0x000fe200078e02e0 */
[----:B------:R-:W-:Y:S01]  /*73e0*/  IABS R209, R217 ;  /* 0x000000d900d17213 */ /* 0x000fe20000000000 */
[--C-:B------:R-:W-:Y:S01]  /*73f0*/  @!P2 IMAD.IADD R222, R222, 0x1, -R0.reuse ;  /* 0x00000001dedea824 */ /* 0x100fe200078e0a00 */
[----:B------:R-:W-:Y:S01]  /*7400*/  ISETP.GT.U32.AND P2, PT, R0, R201, PT ;  /* 0x000000c90000720c */ /* 0x000fe20003f44070 */
[--C-:B------:R-:W-:Y:S01]  /*7410*/  @!P6 IMAD.IADD R220, R220, 0x1, -R0.reuse ;  /* 0x00000001dcdce824 */ /* 0x100fe200078e0a00 */
[----:B------:R-:W-:Y:S01]  /*7420*/  ISETP.GT.U32.AND P6, PT, R0, R2, PT ;  /* 0x000000020000720c */ /* 0x000fe20003fc4070 */
[----:B------:R-:W-:Y:S01]  /*7430*/  @!P4 IMAD.IADD R237, R237, 0x1, -R0 ;  /* 0x00000001ededc824 */ /* 0x000fe200078e0a00 */
[----:B------:R-:W-:Y:S01]  /*7440*/  ISETP.GE.AND P4, PT, R172, RZ, PT ;  /* 0x000000ffac00720c */ /* 0x000fe20003f86270 */
[----:B------:R-:W-:Y:S01]  /*7450*/  IMAD.HI.U32 R224, R138, R209, RZ ;  /* 0x000000d18ae07227 */ /* 0x000fe200078e00ff */
[----:B------:R-:W-:-:S03]  /*7460*/  IABS R208, R218 ;  /* 0x000000da00d07213 */ /* 0x000fc60000000000 */
[----:B------:R-:W-:Y:S01]  /*7470*/  @!P0 IMAD.IADD R219, R219, 0x1, -R0 ;  /* 0x00000001dbdb8824 */ /* 0x000fe200078e0a00 */
[----:B------:R-:W-:Y:S01]  /*7480*/  ISETP.GE.AND P0, PT, R156, RZ, PT ;  /* 0x000000ff9c00720c */ /* 0x000fe20003f06270 */
[----:B------:R-:W-:Y:S02]  /*7490*/  IMAD.MOV R224, RZ, RZ, -R224 ;  /* 0x000000ffffe07224 */ /* 0x000fe400078e0ae0 */
[--C-:B------:R-:W-:Y:S01]  /*74a0*/  @!P1 IMAD.IADD R200, R200, 0x1, -R0.reuse ;  /* 0x00000001c8c89824 */ /* 0x100fe200078e0a00 */
[----:B------:R-:W-:Y:S01]  /*74b0*/  ISETP.GE.AND P1, PT, R204, RZ, PT ;  /* 0x000000ffcc00720c */ /* 0x000fe20003f26270 */
[----:B------:R-:W-:Y:S02]  /*74c0*/  IMAD R209, R0, R224, R209 ;  /* 0x000000e000d17224 */ /* 0x000fe400078e02d1 */
[----:B------:R-:W-:Y:S02]  /*74d0*/  IMAD.MOV.U32 R204, RZ, RZ, R219 ;  /* 0x000000ffffcc7224 */ /* 0x000fe400078e00db */
[----:B------:R-:W-:Y:S01]  /*74e0*/  @!P2 IMAD.IADD R201, R201, 0x1, -R0 ;  /* 0x00000001c9c9a824 */ /* 0x000fe200078e0a00 */
[----:B------:R-:W-:Y:S01]  /*74f0*/  ISETP.GE.AND P2, PT, R188, RZ, PT ;  /* 0x000000ffbc00720c */ /* 0x000fe20003f46270 */
[----:B------:R-:W-:-:S02]  /*7500*/  IMAD.MOV.U32 R172, RZ, RZ, R222 ;  /* 0x000000ffffac7224 */ /* 0x000fc400078e00de */
[----:B------:R-:W-:-:S04]  /*7510*/  IMAD.HI.U32 R156, R138, R208, RZ ;  /* 0x000000d08a9c7227 */ /* 0x000fc800078e00ff */
[----:B------:R-:W-:Y:S01]  /*7520*/  @!P6 IMAD.IADD R2, R2, 0x1, -R0 ;  /* 0x000000010202e824 */ /* 0x000fe200078e0a00 */
[C---:B------:R-:W-:Y:S01]  /*7530*/  ISETP.GT.U32.AND P6, PT, R0.reuse, R237, PT ;  /* 0x000000ed0000720c */ /* 0x040fe20003fc4070 */
[----:B------:R-:W-:Y:S01]  /*7540*/  @!P4 IMAD.MOV R204, RZ, RZ, -R204 ;  /* 0x000000ffffccc224 */ /* 0x000fe200078e0acc */
[C---:B------:R-:W-:Y:S01]  /*7550*/  ISETP.GT.U32.AND P4, PT, R0.reuse, R209, PT ;  /* 0x000000d10000720c */ /* 0x040fe20003f84070 */
[----:B------:R-:W-:Y:S02]  /*7560*/  IMAD.MOV.U32 R188, RZ, RZ, R221 ;  /* 0x000000ffffbc7224 */ /* 0x000fe400078e00dd */
[----:B------:R-:W-:Y:S01]  /*7570*/  @!P3 IMAD.MOV R172, RZ, RZ, -R172 ;  /* 0x000000ffffacb224 */ /* 0x000fe200078e0aac */
[C---:B------:R-:W-:Y:S01]  /*7580*/  ISETP.GT.U32.AND P3, PT, R0.reuse, R201, PT ;  /* 0x000000c90000720c */ /* 0x040fe20003f64070 */
[----:B------:R-:W-:Y:S02]  /*7590*/  IMAD.MOV R156, RZ, RZ, -R156 ;  /* 0x000000ffff9c7224 */ /* 0x000fe400078e0a9c */
[----:B------:R-:W-:Y:S01]  /*75a0*/  @!P0 IMAD.MOV R188, RZ, RZ, -R188 ;  /* 0x000000ffffbc8224 */ /* 0x000fe200078e0abc */
[C---:B------:R-:W-:Y:S01]  /*75b0*/  ISETP.GT.U32.AND P0, PT, R0.reuse, R200, PT ;  /* 0x000000c80000720c */ /* 0x040fe20003f04070 */
[----:B------:R-:W-:Y:S01]  /*75c0*/  IMAD R208, R0, R156, R208 ;  /* 0x0000009c00d07224 */ /* 0x000fe200078e02d0 */
[----:B------:R-:W-:Y:S01]  /*75d0*/  IABS R224, R65 ;  /* 0x0000004100e07213 */ /* 0x000fe20000000000 */
[----:B------:R-:W-:-:S02]  /*75e0*/  IMAD.MOV.U32 R156, RZ, RZ, R223 ;  /* 0x000000ffff9c7224 */ /* 0x000fc400078e00df */
[----:B------:R-:W-:Y:S01]  /*75f0*/  @!P2 IMAD.MOV R220, RZ, RZ, -R220 ;  /* 0x000000ffffdca224 */ /* 0x000fe200078e0adc */
[----:B------:R-:W-:Y:S01]  /*7600*/  ISETP.GE.AND P2, PT, R13, RZ, PT ;  /* 0x000000ff0d00720c */ /* 0x000fe20003f46270 */
[----:B------:R-:W-:Y:S01]  /*7610*/  @!P5 IMAD.MOV R156, RZ, RZ, -R156 ;  /* 0x000000ffff9cd224 */ /* 0x000fe200078e0a9c */
[----:B------:R-:W-:Y:S01]  /*7620*/  ISETP.GT.U32.AND P5, PT, R0, R2, PT ;  /* 0x000000020000720c */ /* 0x000fe20003fa4070 */
[----:B------:R-:W-:-:S04]  /*7630*/  IMAD.HI.U32 R13, R138, R224, RZ ;  /* 0x000000e08a0d7227 */ /* 0x000fc800078e00ff */
[--C-:B------:R-:W-:Y:S02]  /*7640*/  @!P6 IMAD.IADD R237, R237, 0x1, -R0.reuse ;  /* 0x00000001edede824 */ /* 0x100fe400078e0a00 */
[--C-:B------:R-:W-:Y:S02]  /*7650*/  @!P4 IMAD.IADD R209, R209, 0x1, -R0.reuse ;  /* 0x00000001d1d1c824 */ /* 0x100fe400078e0a00 */
[--C-:B------:R-:W-:Y:S01]  /*7660*/  @!P3 IMAD.IADD R201, R201, 0x1, -R0.reuse ;  /* 0x00000001c9c9b824 */ /* 0x100fe200078e0a00 */
[----:B------:R-:W-:Y:S01]  /*7670*/  ISETP.GE.AND P3, PT, R33, RZ, PT ;  /* 0x000000ff2100720c */ /* 0x000fe20003f66270 */
[----:B------:R-:W-:Y:S01]  /*7680*/  IMAD.MOV R33, RZ, RZ, -R13 ;  /* 0x000000ffff217224 */ /* 0x000fe200078e0a0d */
[----:B------:R-:W-:Y:S01]  /*7690*/  IABS R13, R113 ;  /* 0x00000071000d7213 */ /* 0x000fe20000000000 */
[----:B------:R-:W-:Y:S01]  /*76a0*/  @!P1 IMAD.MOV R237, RZ, RZ, -R237 ;  /* 0x000000ffffed9224 */ /* 0x000fe200078e0aed */
[----:B------:R-:W-:Y:S01]  /*76b0*/  ISETP.GT.U32.AND P1, PT, R0, R209, PT ;  /* 0x000000d10000720c */ /* 0x000fe20003f24070 */
[----:B------:R-:W-:Y:S01]  /*76c0*/  @!P0 IMAD.IADD R200, R200, 0x1, -R0 ;  /* 0x00000001c8c88824 */ /* 0x000fe200078e0a00 */
[----:B------:R-:W-:-:S02]  /*76d0*/  ISETP.GE.AND P0, PT, R49, RZ, PT ;  /* 0x000000ff3100720c */ /* 0x000fc40003f06270 */
[----:B------:R-:W-:Y:S02]  /*76e0*/  ISETP.GT.U32.AND P6, PT, R0, R208, PT ;  /* 0x000000d00000720c */ /* 0x000fe40003fc4070 */
[----:B------:R-:W-:Y:S01]  /*76f0*/  ISETP.GE.AND P4, PT, R218, RZ, PT ;  /* 0x000000ffda00720c */ /* 0x000fe20003f86270 */
[----:B------:R-:W-:Y:S02]  /*7700*/  IMAD.MOV.U32 R218, RZ, RZ, R13 ;  /* 0x000000ffffda7224 */ /* 0x000fe400078e000d */
[----:B------:R-:W-:Y:S01]  /*7710*/  @!P5 IMAD.IADD R2, R2, 0x1, -R0 ;  /* 0x000000010202d824 */ /* 0x000fe200078e0a00 */
[----:B------:R-:W-:Y:S01]  /*7720*/  ISETP.GE.AND P5, PT, R217, RZ, PT ;  /* 0x000000ffd900720c */ /* 0x000fe20003fa6270 */
[----:B------:R-:W-:Y:S02]  /*7730*/  IMAD.MOV.U32 R13, RZ, RZ, R201 ;  /* 0x000000ffff0d7224 */ /* 0x000fe400078e00c9 */
[----:B------:R-:W-:-:S04]  /*7740*/  IMAD.HI.U32 R201, R138, R218, RZ ;  /* 0x000000da8ac97227 */ /* 0x000fc800078e00ff */
[----:B------:R-:W-:Y:S02]  /*7750*/  IMAD R217, R0, R33, R224 ;  /* 0x0000002100d97224 */ /* 0x000fe400078e02e0 */
[----:B------:R-:W-:Y:S02]  /*7760*/  IMAD.MOV.U32 R33, RZ, RZ, R200 ;  /* 0x000000ffff217224 */ /* 0x000fe400078e00c8 */
[----:B------:R-:W-:Y:S02]  /*7770*/  IMAD.MOV.U32 R49, RZ, RZ, R2 ;  /* 0x000000ffff317224 */ /* 0x000fe400078e0002 */
[----:B------:R-:W-:Y:S02]  /*7780*/  IMAD.MOV R201, RZ, RZ, -R201 ;  /* 0x000000ffffc97224 */ /* 0x000fe400078e0ac9 */
[--C-:B------:R-:W-:Y:S02]  /*7790*/  @!P1 IMAD.IADD R209, R209, 0x1, -R0.reuse ;  /* 0x00000001d1d19824 */ /* 0x100fe400078e0a00 */
[----:B------:R-:W-:Y:S01]  /*77a0*/  @!P3 IMAD.MOV R33, RZ, RZ, -R33 ;  /* 0x000000ffff21b224 */ /* 0x000fe200078e0a21 */
[----:B------:R-:W-:Y:S01]  /*77b0*/  ISETP.GE.AND P3, PT, R65, RZ, PT ;  /* 0x000000ff4100720c */ /* 0x000fe20003f66270 */
[----:B------:R-:W-:Y:S01]  /*77c0*/  @!P0 IMAD.MOV R49, RZ, RZ, -R49 ;  /* 0x000000ffff318224 */ /* 0x000fe200078e0a31 */
[----:B------:R-:W-:Y:S01]  /*77d0*/  ISETP.GE.AND P0, PT, R113, RZ, PT ;  /* 0x000000ff7100720c */ /* 0x000fe20003f06270 */
[----:B------:R-:W-:Y:S01]  /*77e0*/  @!P6 IMAD.IADD R208, R208, 0x1, -R0 ;  /* 0x00000001d0d0e824 */ /* 0x000fe200078e0a00 */
[C---:B------:R-:W-:Y:S01]  /*77f0*/  ISETP.GT.U32.AND P6, PT, R0.reuse, R217, PT ;  /* 0x000000d90000720c */ /* 0x040fe20003fc4070 */
[----:B------:R-:W-:-:S02]  /*7800*/  IMAD R113, R0, R201, R218 ;  /* 0x000000c900717224 */ /* 0x000fc400078e02da */
[----:B------:R-:W-:Y:S02]  /*7810*/  IMAD.MOV.U32 R65, RZ, RZ, R209 ;  /* 0x000000ffff417224 */ /* 0x000fe400078e00d1 */
[----:B------:R-:W-:Y:S02]  /*7820*/  @!P2 IMAD.MOV R13, RZ, RZ, -R13 ;  /* 0x000000ffff0da224 */ /* 0x000fe400078e0a0d */
[----:B------:R-:W-:Y:S01]  /*7830*/  @!P5 IMAD.MOV R65, RZ, RZ, -R65 ;  /* 0x000000ffff41d224 */ /* 0x000fe200078e0a41 */
[C---:B------:R-:W-:Y:S02]  /*7840*/  ISETP.GT.U32.AND P5, PT, R0.reuse, R113, PT ;  /* 0x000000710000720c */ /* 0x040fe40003fa4070 */
[----:B------:R-:W-:Y:S02]  /*7850*/  ISETP.GT.U32.AND P2, PT, R0, R208, PT ;  /* 0x000000d00000720c */ /* 0x000fe40003f44070 */
[----:B------:R-:W-:Y:S01]  /*7860*/  IABS R221, R168 ;  /* 0x000000a800dd7213 */ /* 0x000fe20000000000 */
[----:B------:R-:W-:-:S04]  /*7870*/  @!P6 IMAD.IADD R217, R217, 0x1, -R0 ;  /* 0x00000001d9d9e824 */ /* 0x000fc800078e0a00 */
[----:B------:R-:W-:Y:S01]  /*7880*/  IMAD.HI.U32 R2, R138, R221, RZ ;  /* 0x000000dd8a027227 */ /* 0x000fe200078e00ff */
[----:B------:R-:W-:Y:S02]  /*7890*/  ISETP.GT.U32.AND P6, PT, R0, R217, PT ;  /* 0x000000d90000720c */ /* 0x000fe40003fc4070 */
[----:B------:R-:W-:Y:S01]  /*78a0*/  IABS R219, R81 ;  /* 0x0000005100db7213 */ /* 0x000fe20000000000 */
[----:B------:R-:W-:Y:S01]  /*78b0*/  @!P5 IMAD.IADD R113, R113, 0x1, -R0 ;  /* 0x000000017171d824 */ /* 0x000fe200078e0a00 */
[----:B------:R-:W-:Y:S01]  /*78c0*/  IABS R218, R97 ;  /* 0x0000006100da7213 */ /* 0x000fe20000000000 */
[----:B------:R-:W-:Y:S02]  /*78d0*/  IMAD.MOV R2, RZ, RZ, -R2 ;  /* 0x000000ffff027224 */ /* 0x000fe400078e0a02 */
[----:B------:R-:W-:Y:S01]  /*78e0*/  @!P2 IMAD.IADD R208, R208, 0x1, -R0 ;  /* 0x00000001d0d0a824 */ /* 0x000fe200078e0a00 */
[----:B------:R-:W-:Y:S01]  /*78f0*/  ISETP.GE.AND P2, PT, R81, RZ, PT ;  /* 0x000000ff5100720c */ /* 0x000fe20003f46270 */
[C---:B------:R-:W-:Y:S01]  /*7900*/  IMAD R221, R0.reuse, R2, R221 ;  /* 0x0000000200dd7224 */ /* 0x040fe200078e02dd */
[----:B------:R-:W-:Y:S01]  /*7910*/  ISETP.GT.U32.AND P5, PT, R0, R113, PT ;  /* 0x000000710000720c */ /* 0x000fe20003fa4070 */
[----:B------:R-:W-:Y:S01]  /*7920*/  IMAD.MOV.U32 R81, RZ, RZ, R208 ;  /* 0x000000ffff517224 */ /* 0x000fe200078e00d0 */
[----:B------:R-:W-:Y:S01]  /*7930*/  ISETP.GE.AND P1, PT, R168, RZ, PT ;  /* 0x000000ffa800720c */ /* 0x000fe20003f26270 */
[----:B------:R-:W-:Y:S01]  /*7940*/  IMAD.HI.U32 R2, R138, R219, RZ ;  /* 0x000000db8a027227 */ /* 0x000fe200078e00ff */
[----:B------:R-:W-:-:S02]  /*7950*/  IABS R201, R144 ;  /* 0x0000009000c97213 */ /* 0x000fc40000000000 */
[----:B------:R-:W-:Y:S01]  /*7960*/  IABS R168, R129 ;  /* 0x0000008100a87213 */ /* 0x000fe20000000000 */
[----:B------:R-:W-:-:S04]  /*7970*/  IMAD.HI.U32 R208, R138, R218, RZ ;  /* 0x000000da8ad07227 */ /* 0x000fc800078e00ff */
[----:B------:R-:W-:Y:S01]  /*7980*/  @!P4 IMAD.MOV R81, RZ, RZ, -R81 ;  /* 0x000000ffff51c224 */ /* 0x000fe200078e0a51 */
[----:B------:R-:W-:Y:S01]  /*7990*/  ISETP.GE.AND P4, PT, R97, RZ, PT ;  /* 0x000000ff6100720c */ /* 0x000fe20003f86270 */
[----:B------:R-:W-:Y:S02]  /*79a0*/  IMAD.MOV R2, RZ, RZ, -R2 ;  /* 0x000000ffff027224 */ /* 0x000fe400078e0a02 */
[----:B------:R-:W-:Y:S02]  /*79b0*/  IMAD.MOV R208, RZ, RZ, -R208 ;  /* 0x000000ffffd07224 */ /* 0x000fe400078e0ad0 */
[----:B------:R-:W-:-:S04]  /*79c0*/  IMAD.HI.U32 R97, R138, R201, RZ ;  /* 0x000000c98a617227 */ /* 0x000fc800078e00ff */
[----:B------:R-:W-:Y:S02]  /*79d0*/  @!P6 IMAD.IADD R217, R217, 0x1, -R0 ;  /* 0x00000001d9d9e824 */ /* 0x000fe400078e0a00 */
[----:B------:R-:W-:Y:S01]  /*79e0*/  IMAD.HI.U32 R200, R138, R168, RZ ;  /* 0x000000a88ac87227 */ /* 0x000fe200078e00ff */
[----:B------:R-:W-:-:S03]  /*79f0*/  ISETP.GT.U32.AND P6, PT, R0, R221, PT ;  /* 0x000000dd0000720c */ /* 0x000fc60003fc4070 */
[C---:B------:R-:W-:Y:S02]  /*7a00*/  IMAD R219, R0.reuse, R2, R219 ;  /* 0x0000000200db7224 */ /* 0x040fe400078e02db */
[C---:B------:R-:W-:Y:S02]  /*7a10*/  IMAD R218, R0.reuse, R208, R218 ;  /* 0x000000d000da7224 */ /* 0x040fe400078e02da */
[----:B------:R-:W-:Y:S02]  /*7a20*/  IMAD.MOV R208, RZ, RZ, -R97 ;  /* 0x000000ffffd07224 */ /* 0x000fe400078e0a61 */
[----:B------:R-:W-:Y:S02]  /*7a30*/  IMAD.MOV R200, RZ, RZ, -R200 ;  /* 0x000000ffffc87224 */ /* 0x000fe400078e0ac8 */
[----:B------:R-:W-:Y:S02]  /*7a40*/  IMAD.MOV.U32 R97, RZ, RZ, R217 ;  /* 0x000000ffff617224 */ /* 0x000fe400078e00d9 */
[----:B------:R-:W-:Y:S01]  /*7a50*/  @!P5 IMAD.IADD R113, R113, 0x1, -R0 ;  /* 0x000000017171d824 */ /* 0x000fe200078e0a00 */
[C---:B------:R-:W-:Y:S01]  /*7a60*/  ISETP.GT.U32.AND P5, PT, R0.reuse, R219, PT ;  /* 0x000000db0000720c */ /* 0x040fe20003fa4070 */
[----:B------:R-:W-:-:S02]  /*7a70*/  IMAD R168, R0, R200, R168 ;  /* 0x000000c800a87224 */ /* 0x000fc400078e02a8 */
[----:B------:R-:W-:Y:S01]  /*7a80*/  @!P3 IMAD.MOV R97, RZ, RZ, -R97 ;  /* 0x000000ffff61b224 */ /* 0x000fe200078e0a61 */
[C---:B------:R-:W-:Y:S01]  /*7a90*/  ISETP.GT.U32.AND P3, PT, R0.reuse, R218, PT ;  /* 0x000000da0000720c */ /* 0x040fe20003f64070 */
[----:B------:R-:W-:Y:S01]  /*7aa0*/  @!P0 IMAD.MOV R113, RZ, RZ, -R113 ;  /* 0x000000ffff718224 */ /* 0x000fe200078e0a71 */
[C---:B------:R-:W-:Y:S01]  /*7ab0*/  ISETP.GT.U32.AND P0, PT, R0.reuse, R168, PT ;  /* 0x000000a80000720c */ /* 0x040fe20003f04070 */
[----:B------:R-:W-:Y:S01]  /*7ac0*/  @!P6 IMAD.IADD R221, R221, 0x1, -R0 ;  /* 0x00000001dddde824 */ /* 0x000fe200078e0a00 */
[----:B------:R-:W-:Y:S01]  /*7ad0*/  IABS R2, R152 ;  /* 0x0000009800027213 */ /* 0x000fe20000000000 */
[----:B------:R-:W-:-:S04]  /*7ae0*/  IMAD R201, R0, R208, R201 ;  /* 0x000000d000c97224 */ /* 0x000fc800078e02c9 */
[----:B------:R-:W-:Y:S01]  /*7af0*/  @!P5 IMAD.IADD R219, R219, 0x1, -R0 ;  /* 0x00000001dbdbd824 */ /* 0x000fe200078e0a00 */
[----:B------:R-:W-:-:S03]  /*7b00*/  ISETP.GT.U32.AND P6, PT, R0, R221, PT ;  /* 0x000000dd0000720c */ /* 0x000fc60003fc4070 */
[----:B------:R-:W-:Y:S01]  /*7b10*/  @!P3 IMAD.IADD R218, R218, 0x1, -R0 ;  /* 0x00000001dadab824 */ /* 0x000fe200078e0a00 */
[----:B------:R-:W-:Y:S01]  /*7b20*/  ISETP.GT.U32.AND P5, PT, R0, R201, PT ;  /* 0x000000c90000720c */ /* 0x000fe20003fa4070 */
[----:B------:R-:W-:Y:S01]  /*7b30*/  IMAD.HI.U32 R200, R138, R2, RZ ;  /* 0x000000028ac87227 */ /* 0x000fe200078e00ff */
[----:B------:R-:W-:-:S03]  /*7b40*/  ISETP.GT.U32.AND P3, PT, R0, R219, PT ;  /* 0x000000db0000720c */ /* 0x000fc60003f64070 */
[----:B------:R-:W-:Y:S01]  /*7b50*/  @!P0 IMAD.IADD R168, R168, 0x1, -R0 ;  /* 0x00000001a8a88824 */ /* 0x000fe200078e0a00 */
[C---:B------:R-:W-:Y:S01]  /*7b60*/  ISETP.GT.U32.AND P0, PT, R0.reuse, R218, PT ;  /* 0x000000da0000720c */ /* 0x040fe20003f04070 */
[----:B------:R-:W-:Y:S01]  /*7b70*/  IMAD.MOV R200, RZ, RZ, -R200 ;  /* 0x000000ffffc87224 */ /* 0x000fe200078e0ac8 */
[----:B------:R-:W-:Y:S01]  /*7b80*/  IABS R209, R160 ;  /* 0x000000a000d17213 */ /* 0x000fe20000000000 */
[----:B------:R-:W-:Y:S02]  /*7b90*/  @!P6 IMAD.IADD R221, R221, 0x1, -R0 ;  /* 0x00000001dddde824 */ /* 0x000fe400078e0a00 */
[C---:B------:R-:W-:Y:S01]  /*7ba0*/  IMAD R2, R0.reuse, R200, R2 ;  /* 0x000000c800027224 */ /* 0x040fe200078e0202 */
[----:B------:R-:W-:Y:S01]  /*7bb0*/  ISETP.GE.AND P6, PT, R129, RZ, PT ;  /* 0x000000ff8100720c */ /* 0x000fe20003fc6270 */
[--C-:B------:R-:W-:Y:S01]  /*7bc0*/  @!P5 IMAD.IADD R201, R201, 0x1, -R0.reuse ;  /* 0x00000001c9c9d824 */ /* 0x100fe200078e0a00 */
[----:B------:R-:W-:Y:S01]  /*7bd0*/  IABS R208, R216 ;  /* 0x000000d800d07213 */ /* 0x000fe20000000000 */
[----:B------:R-:W-:Y:S01]  /*7be0*/  @!P3 IMAD.IADD R219, R219, 0x1, -R0 ;  /* 0x00000001dbdbb824 */ /* 0x000fe200078e0a00 */
[C---:B------:R-:W-:Y:S01]  /*7bf0*/  ISETP.GT.U32.AND P5, PT, R0.reuse, R168, PT ;  /* 0x000000a80000720c */ /* 0x040fe20003fa4070 */
[----:B------:R-:W-:Y:S01]  /*7c00*/  IMAD.MOV.U32 R129, RZ, RZ, R221 ;  /* 0x000000ffff817224 */ /* 0x000fe200078e00dd */
[----:B------:R-:W-:Y:S01]  /*7c10*/  ISETP.GT.U32.AND P3, PT, R0, R2, PT ;  /* 0x000000020000720c */ /* 0x000fe20003f64070 */
[----:B------:R-:W-:-:S04]  /*7c20*/  IMAD.HI.U32 R221, R138, R209, RZ ;  /* 0x000000d18add7227 */ /* 0x000fc800078e00ff */
[----:B------:R-:W-:Y:S01]  /*7c30*/  @!P0 IMAD.IADD R218, R218, 0x1, -R0 ;  /* 0x00000001dada8824 */ /* 0x000fe200078e0a00 */
[----:B------:R-:W-:Y:S01]  /*7c40*/  ISETP.GE.AND P0, PT, R144, RZ, PT ;  /* 0x000000ff9000720c */ /* 0x000fe20003f06270 */
[----:B------:R-:W-:-:S04]  /*7c50*/  IMAD.HI.U32 R144, R138, R208, RZ ;  /* 0x000000d08a907227 */ /* 0x000fc800078e00ff */
[----:B------:R-:W-:Y:S01]  /*7c60*/  @!P1 IMAD.MOV R129, RZ, RZ, -R129 ;  /* 0x000000ffff819224 */ /* 0x000fe200078e0a81 */
[C---:B------:R-:W-:Y:S01]  /*7c70*/  ISETP.GT.U32.AND P1, PT, R0.reuse, R201, PT ;  /* 0x000000c90000720c */ /* 0x040fe20003f24070 */
[----:B------:R-:W-:Y:S02]  /*7c80*/  IMAD.MOV R221, RZ, RZ, -R221 ;  /* 0x000000ffffdd7224 */ /* 0x000fe400078e0add */
[----:B------:R-:W-:Y:S01]  /*7c90*/  IMAD.MOV R144, RZ, RZ, -R144 ;  /* 0x000000ffff907224 */ /* 0x000fe200078e0a90 */
[----:B------:R-:W-:Y:S01]  /*7ca0*/  IABS R217, R176 ;  /* 0x000000b000d97213 */ /* 0x000fe20000000000 */
[C---:B------:R-:W-:Y:S01]  /*7cb0*/  IMAD R209, R0.reuse, R221, R209 ;  /* 0x000000dd00d17224 */ /* 0x040fe200078e02d1 */
[----:B------:R-:W-:Y:S01]  /*7cc0*/  IABS R200, R215 ;  /* 0x000000d700c87213 */ /* 0x000fe20000000000 */
[----:B------:R-:W-:Y:S02]  /*7cd0*/  IMAD R208, R0, R144, R208 ;  /* 0x0000009000d07224 */ /* 0x000fe400078e02d0 */
[--C-:B------:R-:W-:Y:S01]  /*7ce0*/  @!P5 IMAD.IADD R168, R168, 0x1, -R0.reuse ;  /* 0x00000001a8a8d824 */ /* 0x100fe200078e0a00 */
[----:B------:R-:W-:Y:S01]  /*7cf0*/  ISETP.GT.U32.AND P5, PT, R0, R209, PT ;  /* 0x000000d10000720c */ /* 0x000fe20003fa4070 */
[----:B------:R-:W-:-:S02]  /*7d00*/  @!P3 IMAD.IADD R2, R2, 0x1, -R0 ;  /* 0x000000010202b824 */ /* 0x000fc400078e0a00 */
[----:B------:R-:W-:Y:S02]  /*7d10*/  IMAD.MOV.U32 R144, RZ, RZ, R219 ;  /* 0x000000ffff907224 */ /* 0x000fe400078e00db */
[----:B------:R-:W-:-:S04]  /*7d20*/  IMAD.HI.U32 R221, R138, R217, RZ ;  /* 0x000000d98add7227 */ /* 0x000fc800078e00ff */
[----:B------:R-:W-:-:S04]  /*7d30*/  IMAD.HI.U32 R222, R138, R200, RZ ;  /* 0x000000c88ade7227 */ /* 0x000fc800078e00ff */
[----:B------:R-:W-:Y:S01]  /*7d40*/  @!P2 IMAD.MOV R144, RZ, RZ, -R144 ;  /* 0x000000ffff90a224 */ /* 0x000fe200078e0a90 */
[----:B------:R-:W-:Y:S01]  /*7d50*/  ISETP.GT.U32.AND P2, PT, R0, R2, PT ;  /* 0x000000020000720c */ /* 0x000fe20003f44070 */
[----:B------:R-:W-:Y:S01]  /*7d60*/  @!P1 IMAD.IADD R201, R201, 0x1, -R0 ;  /* 0x00000001c9c99824 */ /* 0x000fe200078e0a00 */
[----:B------:R-:W-:Y:S01]  /*7d70*/  ISETP.GE.AND P1, PT, R152, RZ, PT ;  /* 0x000000ff9800720c */ /* 0x000fe20003f26270 */
[----:B------:R-:W-:Y:S01]  /*7d80*/  IMAD.MOV R221, RZ, RZ, -R221 ;  /* 0x000000ffffdd7224 */ /* 0x000fe200078e0add */
[----:B------:R-:W-:Y:S01]  /*7d90*/  ISETP.GE.AND P3, PT, R160, RZ, PT ;  /* 0x000000ffa000720c */ /* 0x000fe20003f66270 */
[----:B------:R-:W-:Y:S01]  /*7da0*/  IMAD.MOV R152, RZ, RZ, -R222 ;  /* 0x000000ffff987224 */ /* 0x000fe200078e0ade */
[----:B------:R-:W-:Y:S01]  /*7db0*/  IABS R160, R184 ;  /* 0x000000b800a07213 */ /* 0x000fe20000000000 */
[C---:B------:R-:W-:Y:S02]  /*7dc0*/  IMAD R217, R0.reuse, R221, R217 ;  /* 0x000000dd00d97224 */ /* 0x040fe400078e02d9 */
[----:B------:R-:W-:-:S02]  /*7dd0*/  IMAD R200, R0, R152, R200 ;  /* 0x0000009800c87224 */ /* 0x000fc400078e02c8 */
[----:B------:R-:W-:Y:S02]  /*7de0*/  IMAD.MOV.U32 R152, RZ, RZ, R218 ;  /* 0x000000ffff987224 */ /* 0x000fe400078e00da */
[----:B------:R-:W-:Y:S01]  /*7df0*/  @!P5 IMAD.IADD R209, R209, 0x1, -R0 ;  /* 0x00000001d1d1d824 */ /* 0x000fe200078e0a00 */
[----:B------:R-:W-:Y:S01]  /*7e00*/  ISETP.GT.U32.AND P5, PT, R0, R217, PT ;  /* 0x000000d90000720c */ /* 0x000fe20003fa4070 */
[----:B------:R-:W-:Y:S02]  /*7e10*/  IMAD.MOV.U32 R218, RZ, RZ, R160 ;  /* 0x000000ffffda7224 */ /* 0x000fe400078e00a0 */
[----:B------:R-:W-:Y:S02]  /*7e20*/  IMAD.MOV.U32 R160, RZ, RZ, R168 ;  /* 0x000000ffffa07224 */ /* 0x000fe400078e00a8 */
[----:B------:R-:W-:Y:S01]  /*7e30*/  @!P2 IMAD.IADD R2, R2, 0x1, -R0 ;  /* 0x000000010202a824 */ /* 0x000fe200078e0a00 */
[C---:B------:R-:W-:Y:S01]  /*7e40*/  ISETP.GT.U32.AND P2, PT, R0.reuse, R208, PT ;  /* 0x000000d00000720c */ /* 0x040fe20003f44070 */
[----:B------:R-:W-:Y:S01]  /*7e50*/  @!P6 IMAD.MOV R160, RZ, RZ, -R160 ;  /* 0x000000ffffa0e224 */ /* 0x000fe200078e0aa0 */
[----:B------:R-:W-:Y:S01]  /*7e60*/  ISETP.GT.U32.AND P6, PT, R0, R200, PT ;  /* 0x000000c80000720c */ /* 0x000fe20003fc4070 */
[----:B------:R-:W-:Y:S01]  /*7e70*/  IMAD.MOV.U32 R168, RZ, RZ, R201 ;  /* 0x000000ffffa87224 */ /* 0x000fe200078e00c9 */
[----:B------:R-:W-:Y:S01]  /*7e80*/  IABS R224, R192 ;  /* 0x000000c000e07213 */ /* 0x000fe20000000000 */
[----:B------:R-:W-:-:S04]  /*7e90*/  IMAD.HI.U32 R201, R138, R218, RZ ;  /* 0x000000da8ac97227 */ /* 0x000fc800078e00ff */
[----:B------:R-:W-:Y:S01]  /*7ea0*/  @!P0 IMAD.MOV R168, RZ, RZ, -R168 ;  /* 0x000000ffffa88224 */ /* 0x000fe200078e0aa8 */
[----:B------:R-:W-:Y:S01]  /*7eb0*/  ISETP.GE.AND P0, PT, R176, RZ, PT ;  /* 0x000000ffb000720c */ /* 0x000fe20003f06270 */
[----:B------:R-:W-:Y:S02]  /*7ec0*/  IMAD.MOV R201, RZ, RZ, -R201 ;  /* 0x000000ffffc97224 */ /* 0x000fe400078e0ac9 */
[----:B------:R-:W-:-:S04]  /*7ed0*/  IMAD.HI.U32 R176, R138, R224, RZ ;  /* 0x000000e08ab07227 */ /* 0x000fc800078e00ff */
[----:B------:R-:W-:Y:S01]  /*7ee0*/  @!P5 IMAD.IADD R217, R217, 0x1, -R0 ;  /* 0x00000001d9d9d824 */ /* 0x000fe200078e0a00 */
[----:B------:R-:W-:Y:S01]  /*7ef0*/  ISETP.GE.AND P5, PT, R216, RZ, PT ;  /* 0x000000ffd800720c */ /* 0x000fe20003fa6270 */
[----:B------:R-:W-:Y:S02]  /*7f00*/  IMAD R216, R0, R201, R218 ;  /* 0x000000c900d87224 */ /* 0x000fe400078e02da */
[----:B------:R-:W-:Y:S02]  /*7f10*/  IMAD.MOV R201, RZ, RZ, -R176 ;  /* 0x000000ffffc97224 */ /* 0x000fe400078e0ab0 */
[----:B------:R-:W-:Y:S02]  /*7f20*/  IMAD.MOV.U32 R176, RZ, RZ, R2 ;  /* 0x000000ffffb07224 */ /* 0x000fe400078e0002 */
[----:B------:R-:W-:Y:S02]  /*7f30*/  @!P2 IMAD.IADD R208, R208, 0x1, -R0 ;  /* 0x00000001d0d0a824 */ /* 0x000fe400078e0a00 */
[----:B------:R-:W-:Y:S01]  /*7f40*/  @!P4 IMAD.MOV R152, RZ, RZ, -R152 ;  /* 0x000000ffff98c224 */ /* 0x000fe200078e0a98 */
[----:B------:R-:W-:Y:S01]  /*7f50*/  ISETP.GT.U32.AND P4, PT, R0, R209, PT ;  /* 0x000000d10000720c */ /* 0x000fe20003f84070 */
[----:B------:R-:W-:Y:S01]  /*7f60*/  @!P6 IMAD.IADD R200, R200, 0x1, -R0 ;  /* 0x00000001c8c8e824 */ /* 0x000fe200078e0a00 */
[C---:B------:R-:W-:Y:S01]  /*7f70*/  ISETP.GT.U32.AND P6, PT, R0.reuse, R217, PT ;  /* 0x000000d90000720c */ /* 0x040fe20003fc4070 */
[----:B------:R-:W-:Y:S01]  /*7f80*/  @!P1 IMAD.MOV R176, RZ, RZ, -R176 ;  /* 0x000000ffffb09224 */ /* 0x000fe200078e0ab0 */
[----:B------:R-:W-:-:S02]  /*7f90*/  ISETP.GT.U32.AND P1, PT, R0, R208, PT ;  /* 0x000000d00000720c */ /* 0x000fc40003f24070 */
[----:B------:R-:W-:Y:S02]  /*7fa0*/  IABS R232, R211 ;  /* 0x000000d300e87213 */ /* 0x000fe40000000000 */
[----:B------:R-:W-:Y:S02]  /*7fb0*/  ISETP.GT.U32.AND P2, PT, R0, R200, PT ;  /* 0x000000c80000720c */ /* 0x000fe40003f44070 */
[----:B------:R-:W-:-:S03]  /*7fc0*/  IABS R2, R8 ;  /* 0x0000000800027213 */ /* 0x000fc60000000000 */
[--C-:B------:R-:W-:Y:S01]  /*7fd0*/  @!P4 IMAD.IADD R209, R209, 0x1, -R0.reuse ;  /* 0x00000001d1d1c824 */ /* 0x100fe200078e0a00 */
[----:B------:R-:W-:Y:S01]  /*7fe0*/  ISETP.GE.AND P4, PT, R215, RZ, PT ;  /* 0x000000ffd700720c */ /* 0x000fe20003f86270 */
[----:B------:R-:W-:Y:S01]  /*7ff0*/  @!P6 IMAD.IADD R217, R217, 0x1, -R0 ;  /* 0x00000001d9d9e824 */ /* 0x000fe200078e0a00 */
[----:B------:R-:W-:Y:S01]  /*8000*/  ISETP.GT.U32.AND P6, PT, R0, R216, PT ;  /* 0x000000d80000720c */ /* 0x000fe20003fc4070 */
[----:B------:R-:W-:Y:S01]  /*8010*/  IMAD.HI.U32 R215, R138, R232, RZ ;  /* 0x000000e88ad77227 */ /* 0x000fe200078e00ff */
[----:B------:R-:W-:-:S03]  /*8020*/  IABS R241, R213 ;  /* 0x000000d500f17213 */ /* 0x000fc60000000000 */
[----:B------:R-:W-:Y:S01]  /*8030*/  @!P1 IMAD.IADD R208, R208, 0x1, -R0 ;  /* 0x00000001d0d09824 */ /* 0x000fe200078e0a00 */
[----:B------:R-:W-:Y:S01]  /*8040*/  ISETP.GE.AND P1, PT, R184, RZ, PT ;  /* 0x000000ffb800720c */ /* 0x000fe20003f26270 */
[----:B------:R-:W-:Y:S01]  /*8050*/  IMAD R224, R0, R201, R224 ;  /* 0x000000c900e07224 */ /* 0x000fe200078e02e0 */
[----:B------:R-:W-:Y:S01]  /*8060*/  IABS R201, R214 ;  /* 0x000000d600c97213 */ /* 0x000fe20000000000 */
[----:B------:R-:W-:-:S04]  /*8070*/  IMAD.HI.U32 R184, R138, R2, RZ ;  /* 0x000000028ab87227 */ /* 0x000fc800078e00ff */
[----:B------:R-:W-:Y:S02]  /*8080*/  IMAD.MOV R215, RZ, RZ, -R215 ;  /* 0x000000ffffd77224 */ /* 0x000fe400078e0ad7 */
[----:B------:R-:W-:-:S04]  /*8090*/  IMAD.HI.U32 R218, R138, R241, RZ ;  /* 0x000000f18ada7227 */ /* 0x000fc800078e00ff */
[----:B------:R-:W-:Y:S02]  /*80a0*/  IMAD.MOV R184, RZ, RZ, -R184 ;  /* 0x000000ffffb87224 */ /* 0x000fe400078e0ab8 */
[----:B------:R-:W-:Y:S02]  /*80b0*/  IMAD R232, R0, R215, R232 ;  /* 0x000000d700e87224 */ /* 0x000fe400078e02e8 */
[----:B------:R-:W-:-:S04]  /*80c0*/  IMAD.HI.U32 R215, R138, R201, RZ ;  /* 0x000000c98ad77227 */ /* 0x000fc800078e00ff */
[----:B------:R-:W-:Y:S02]  /*80d0*/  IMAD.MOV R218, RZ, RZ, -R218 ;  /* 0x000000ffffda7224 */ /* 0x000fe400078e0ada */
[----:B------:R-:W-:Y:S01]  /*80e0*/  @!P2 IMAD.IADD R200, R200, 0x1, -R0 ;  /* 0x00000001c8c8a824 */ /* 0x000fe200078e0a00 */
[C---:B------:R-:W-:Y:S01]  /*80f0*/  ISETP.GT.U32.AND P2, PT, R0.reuse, R224, PT ;  /* 0x000000e00000720c */ /* 0x040fe20003f44070 */
[----:B------:R-:W-:Y:S02]  /*8100*/  IMAD R2, R0, R184, R2 ;  /* 0x000000b800027224 */ /* 0x000fe400078e0202 */
[----:B------:R-:W-:Y:S02]  /*8110*/  @!P6 IMAD.IADD R216, R216, 0x1, -R0 ;  /* 0x00000001d8d8e824 */ /* 0x000fe400078e0a00 */
[----:B------:R-:W-:Y:S02]  /*8120*/  IMAD.MOV.U32 R184, RZ, RZ, R209 ;  /* 0x000000ffffb87224 */ /* 0x000fe400078e00d1 */
[----:B------:R-:W-:-:S02]  /*8130*/  IMAD.MOV R215, RZ, RZ, -R215 ;  /* 0x000000ffffd77224 */ /* 0x000fc400078e0ad7 */
[C---:B------:R-:W-:Y:S01]  /*8140*/  IMAD R241, R0.reuse, R218, R241 ;  /* 0x000000da00f17224 */ /* 0x040fe200078e02f1 */
[C---:B------:R-:W-:Y:S01]  /*8150*/  ISETP.GT.U32.AND P6, PT, R0.reuse, R232, PT ;  /* 0x000000e80000720c */ /* 0x040fe20003fc4070 */
[----:B------:R-:W-:Y:S01]  /*8160*/  @!P3 IMAD.MOV R184, RZ, RZ, -R184 ;  /* 0x000000ffffb8b224 */ /* 0x000fe200078e0ab8 */
[C---:B------:R-:W-:Y:S01]  /*8170*/  ISETP.GT.U32.AND P3, PT, R0.reuse, R216, PT ;  /* 0x000000d80000720c */ /* 0x040fe20003f64070 */
[C---:B------:R-:W-:Y:S02]  /*8180*/  IMAD R201, R0.reuse, R215, R201 ;  /* 0x000000d700c97224 */ /* 0x040fe400078e02c9 */
[----:B------:R-:W-:Y:S01]  /*8190*/  @!P4 IMAD.MOV R200, RZ, RZ, -R200 ;  /* 0x000000ffffc8c224 */ /* 0x000fe200078e0ac8 */
[C---:B------:R-:W-:Y:S01]  /*81a0*/  ISETP.GT.U32.AND P4, PT, R0.reuse, R241, PT ;  /* 0x000000f10000720c */ /* 0x040fe20003f84070 */
[----:B------:R-:W-:Y:S01]  /*81b0*/  @!P5 IMAD.MOV R208, RZ, RZ, -R208 ;  /* 0x000000ffffd0d224 */ /* 0x000fe200078e0ad0 */
[----:B------:R-:W-:Y:S01]  /*81c0*/  ISETP.GT.U32.AND P5, PT, R0, R201, PT ;  /* 0x000000c90000720c */ /* 0x000fe20003fa4070 */
[----:B------:R-:W-:Y:S01]  /*81d0*/  @!P2 IMAD.IADD R224, R224, 0x1, -R0 ;  /* 0x00000001e0e0a824 */ /* 0x000fe200078e0a00 */
[----:B------:R-:W-:-:S02]  /*81e0*/  ISETP.GE.AND P2, PT, R192, RZ, PT ;  /* 0x000000ffc000720c */ /* 0x000fc40003f46270 */
[----:B------:R-:W-:Y:S01]  /*81f0*/  IABS R192, R21 ;  /* 0x0000001500c07213 */ /* 0x000fe20000000000 */
[--C-:B------:R-:W-:Y:S01]  /*8200*/  @!P6 IMAD.IADD R232, R232, 0x1, -R0.reuse ;  /* 0x00000001e8e8e824 */ /* 0x100fe200078e0a00 */
[----:B------:R-:W-:Y:S01]  /*8210*/  ISETP.GT.U32.AND P6, PT, R0, R224, PT ;  /* 0x000000e00000720c */ /* 0x000fe20003fc4070 */
[----:B------:R-:W-:Y:S01]  /*8220*/  @!P3 IMAD.IADD R216, R216, 0x1, -R0 ;  /* 0x00000001d8d8b824 */ /* 0x000fe200078e0a00 */
[C---:B------:R-:W-:Y:S01]  /*8230*/  ISETP.GT.U32.AND P3, PT, R0.reuse, R2, PT ;  /* 0x000000020000720c */ /* 0x040fe20003f64070 */
[----:B------:R-:W-:Y:S01]  /*8240*/  IMAD.MOV.U32 R209, RZ, RZ, R192 ;  /* 0x000000ffffd17224 */ /* 0x000fe200078e00c0 */
[----:B------:R-:W-:Y:S01]  /*8250*/  IABS R215, R77 ;  /* 0x0000004d00d77213 */ /* 0x000fe20000000000 */
[--C-:B------:R-:W-:Y:S02]  /*8260*/  @!P4 IMAD.IADD R241, R241, 0x1, -R0.reuse ;  /* 0x00000001f1f1c824 */ /* 0x100fe400078e0a00 */
[----:B------:R-:W-:Y:S02]  /*8270*/  IMAD.MOV.U32 R192, RZ, RZ, R217 ;  /* 0x000000ffffc07224 */ /* 0x000fe400078e00d9 */
[----:B------:R-:W-:Y:S01]  /*8280*/  @!P5 IMAD.IADD R201, R201, 0x1, -R0 ;  /* 0x00000001c9c9d824 */ /* 0x000fe200078e0a00 */
[----:B------:R-:W-:Y:S01]  /*8290*/  ISETP.GT.U32.AND P5, PT, R0, R241, PT ;  /* 0x000000f10000720c */ /* 0x000fe20003fa4070 */
[----:B------:R-:W-:-:S04]  /*82a0*/  IMAD.HI.U32 R218, R138, R209, RZ ;  /* 0x000000d18ada7227 */ /* 0x000fc800078e00ff */
[----:B------:R-:W-:-:S04]  /*82b0*/  IMAD.HI.U32 R217, R138, R215, RZ ;  /* 0x000000d78ad97227 */ /* 0x000fc800078e00ff */
[----:B------:R-:W-:Y:S01]  /*82c0*/  @!P0 IMAD.MOV R192, RZ, RZ, -R192 ;  /* 0x000000ffffc08224 */ /* 0x000fe200078e0ac0 */
[----:B------:R-:W-:Y:S01]  /*82d0*/  ISETP.GT.U32.AND P0, PT, R0, R232, PT ;  /* 0x000000e80000720c */ /* 0x000fe20003f04070 */
[----:B------:R-:W-:Y:S02]  /*82e0*/  IMAD.MOV R218, RZ, RZ, -R218 ;  /* 0x000000ffffda7224 */ /* 0x000fe400078e0ada */
[----:B------:R-:W-:Y:S02]  /*82f0*/  IMAD.MOV R217, RZ, RZ, -R217 ;  /* 0x000000ffffd97224 */ /* 0x000fe400078e0ad9 */
[--C-:B------:R-:W-:Y:S01]  /*8300*/  @!P6 IMAD.IADD R224, R224, 0x1, -R0.reuse ;  /* 0x00000001e0e0e824 */ /* 0x100fe200078e0a00 */
[----:B------:R-:W-:Y:S01]  /*8310*/  ISETP.GE.AND P6, PT, R211, RZ, PT ;  /* 0x000000ffd300720c */ /* 0x000fe20003fc6270 */
[----:B------:R-:W-:Y:S02]  /*8320*/  IMAD R211, R0, R218, R209 ;  /* 0x000000da00d37224 */ /* 0x000fe400078e02d1 */
[----:B------:R-:W-:-:S02]  /*8330*/  @!P3 IMAD.IADD R2, R2, 0x1, -R0 ;  /* 0x000000010202b824 */ /* 0x000fc400078e0a00 */
[C---:B------:R-:W-:Y:S02]  /*8340*/  IMAD R209, R0.reuse, R217, R215 ;  /* 0x000000d900d17224 */ /* 0x040fe400078e02d7 */
[----:B------:R-:W-:Y:S01]  /*8350*/  @!P5 IMAD.IADD R241, R241, 0x1, -R0 ;  /* 0x00000001f1f1d824 */ /* 0x000fe200078e0a00 */
[C---:B------:R-:W-:Y:S01]  /*8360*/  ISETP.GT.U32.AND P3, PT, R0.reuse, R2, PT ;  /* 0x000000020000720c */ /* 0x040fe20003f64070 */
[----:B------:R-:W-:Y:S01]  /*8370*/  @!P1 IMAD.MOV R216, RZ, RZ, -R216 ;  /* 0x000000ffffd89224 */ /* 0x000fe200078e0ad8 */
[C---:B------:R-:W-:Y:S01]  /*8380*/  ISETP.GT.U32.AND P5, PT, R0.reuse, R209, PT ;  /* 0x000000d10000720c */ /* 0x040fe20003fa4070 */
[----:B------:R-:W-:Y:S01]  /*8390*/  @!P2 IMAD.MOV R224, RZ, RZ, -R224 ;  /* 0x000000ffffe0a224 */ /* 0x000fe200078e0ae0 */
[----:B------:R-:W-:Y:S01]  /*83a0*/  ISETP.GT.U32.AND P1, PT, R0, R201, PT ;  /* 0x000000c90000720c */ /* 0x000fe20003f24070 */
[----:B------:R-:W-:Y:S01]  /*83b0*/  @!P0 IMAD.IADD R232, R232, 0x1, -R0 ;  /* 0x00000001e8e88824 */ /* 0x000fe200078e0a00 */
[----:B------:R-:W-:Y:S02]  /*83c0*/  ISETP.GT.U32.AND P2, PT, R0, R211, PT ;  /* 0x000000d30000720c */ /* 0x000fe40003f44070 */
[----:B------:R-:W-:-:S02]  /*83d0*/  ISETP.GE.AND P0, PT, R213, RZ, PT ;  /* 0x000000ffd500720c */ /* 0x000fc40003f06270 */
[----:B------:R-:W-:Y:S01]  /*83e0*/  IABS R213, R210 ;  /* 0x000000d200d57213 */ /* 0x000fe20000000000 */
[----:B------:R-:W-:Y:S01]  /*83f0*/  @!P6 IMAD.MOV R232, RZ, RZ, -R232 ;  /* 0x000000ffffe8e224 */ /* 0x000fe200078e0ae8 */
[----:B------:R-:W-:Y:S02]  /*8400*/  ISETP.GE.AND P6, PT, R8, RZ, PT ;  /* 0x000000ff0800720c */ /* 0x000fe40003fc6270 */
[----:B------:R-:W-:Y:S01]  /*8410*/  ISETP.GE.AND P4, PT, R214, RZ, PT ;  /* 0x000000ffd600720c */ /* 0x000fe20003f86270 */
[----:B------:R-:W-:-:S04]  /*8420*/  IMAD.HI.U32 R8, R138, R213, RZ ;  /* 0x000000d58a087227 */ /* 0x000fc800078e00ff */
[----:B------:R-:W-:Y:S01]  /*8430*/  @!P3 IMAD.IADD R2, R2, 0x1, -R0 ;  /* 0x000000010202b824 */ /* 0x000fe200078e0a00 */
[----:B------:R-:W-:Y:S01]  /*8440*/  ISETP.GE.AND P3, PT, R77, RZ, PT ;  /* 0x000000ff4d00720c */ /* 0x000fe20003f66270 */
[----:B------:R-:W-:Y:S01]  /*8450*/  IMAD.MOV R8, RZ, RZ, -R8 ;  /* 0x000000ffff087224 */ /* 0x000fe200078e0a08 */
[----:B------:R-:W-:Y:S01]  /*8460*/  IABS R77, R29 ;  /* 0x0000001d004d7213 */ /* 0x000fe20000000000 */
[--C-:B------:R-:W-:Y:S02]  /*8470*/  @!P5 IMAD.IADD R209, R209, 0x1, -R0.reuse ;  /* 0x00000001d1d1d824 */ /* 0x100fe400078e0a00 */
[--C-:B------:R-:W-:Y:S02]  /*8480*/  @!P1 IMAD.IADD R201, R201, 0x1, -R0.reuse ;  /* 0x00000001c9c99824 */ /* 0x100fe400078e0a00 */
[----:B------:R-:W-:Y:S01]  /*8490*/  @!P2 IMAD.IADD R211, R211, 0x1, -R0 ;  /* 0x00000001d3d3a824 */ /* 0x000fe200078e0a00 */
[----:B------:R-:W-:Y:S01]  /*84a0*/  ISETP.GE.AND P2, PT, R210, RZ, PT ;  /* 0x000000ffd200720c */ /* 0x000fe20003f46270 */
[C---:B------:R-:W-:Y:S01]  /*84b0*/  IMAD R210, R0.reuse, R8, R213 ;  /* 0x0000000800d27224 */ /* 0x040fe200078e02d5 */
[C---:B------:R-:W-:Y:S01]  /*84c0*/  ISETP.GT.U32.AND P5, PT, R0.reuse, R209, PT ;  /* 0x000000d10000720c */ /* 0x040fe20003fa4070 */
[----:B------:R-:W-:Y:S01]  /*84d0*/  @!P0 IMAD.MOV R241, RZ, RZ, -R241 ;  /* 0x000000fffff18224 */ /* 0x000fe200078e0af1 */
[----:B------:R-:W-:Y:S01]  /*84e0*/  ISETP.GT.U32.AND P0, PT, R0, R211, PT ;  /* 0x000000d30000720c */ /* 0x000fe20003f04070 */
[----:B------:R-:W-:-:S02]  /*84f0*/  IMAD.MOV.U32 R8, RZ, RZ, R201 ;  /* 0x000000ffff087224 */ /* 0x000fc400078e00c9 */
[----:B------:R-:W-:-:S04]  /*8500*/  IMAD.HI.U32 R213, R138, R77, RZ ;  /* 0x0000004d8ad57227 */ /* 0x000fc800078e00ff */
[----:B------:R-:W-:Y:S01]  /*8510*/  @!P4 IMAD.MOV R8, RZ, RZ, -R8 ;  /* 0x000000ffff08c224 */ /* 0x000fe200078e0a08 */
[C---:B------:R-:W-:Y:S01]  /*8520*/  ISETP.GT.U32.AND P4, PT, R0.reuse, R210, PT ;  /* 0x000000d20000720c */ /* 0x040fe20003f84070 */
[----:B------:R-:W-:Y:S01]  /*8530*/  IMAD.MOV R213, RZ, RZ, -R213 ;  /* 0x000000ffffd57224 */ /* 0x000fe200078e0ad5 */
[----:B------:R-:W-:Y:S02]  /*8540*/  ISETP.GE.AND P1, PT, R21, RZ, PT ;  /* 0x000000ff1500720c */ /* 0x000fe40003f26270 */
[----:B------:R-:W-:Y:S01]  /*8550*/  IABS R214, R53 ;  /* 0x0000003500d67213 */ /* 0x000fe20000000000 */
[C---:B------:R-:W-:Y:S02]  /*8560*/  IMAD R201, R0.reuse, R213, R77 ;  /* 0x000000d500c97224 */ /* 0x040fe400078e024d */
[----:B------:R-:W-:Y:S02]  /*8570*/  IMAD.MOV.U32 R21, RZ, RZ, R2 ;  /* 0x000000ffff157224 */ /* 0x000fe400078e0002 */
[--C-:B------:R-:W-:Y:S01]  /*8580*/  @!P5 IMAD.IADD R209, R209, 0x1, -R0.reuse ;  /* 0x00000001d1d1d824 */ /* 0x100fe200078e0a00 */
[----:B------:R-:W-:Y:S01]  /*8590*/  ISETP.GT.U32.AND P5, PT, R0, R201, PT ;  /* 0x000000c90000720c */ /* 0x000fe20003fa4070 */
[----:B------:R-:W-:-:S02]  /*85a0*/  @!P0 IMAD.IADD R211, R211, 0x1, -R0 ;  /* 0x00000001d3d38824 */ /* 0x000fc400078e0a00 */
[----:B------:R-:W-:-:S04]  /*85b0*/  IMAD.HI.U32 R2, R138, R214, RZ ;  /* 0x000000d68a027227 */ /* 0x000fc800078e00ff */
[----:B------:R-:W-:Y:S01]  /*85c0*/  @!P6 IMAD.MOV R21, RZ, RZ, -R21 ;  /* 0x000000ffff15e224 */ /* 0x000fe200078e0a15 */
[----:B------:R-:W-:Y:S01]  /*85d0*/  ISETP.GE.AND P6, PT, R29, RZ, PT ;  /* 0x000000ff1d00720c */ /* 0x000fe20003fc6270 */
[----:B------:R-:W-:Y:S02]  /*85e0*/  IMAD.MOV.U32 R29, RZ, RZ, R211 ;  /* 0x000000ffff1d7224 */ /* 0x000fe400078e00d3 */
[----:B------:R-:W-:Y:S02]  /*85f0*/  @!P4 IMAD.IADD R210, R210, 0x1, -R0 ;  /* 0x00000001d2d2c824 */ /* 0x000fe400078e0a00 */
[----:B------:R-:W-:Y:S01]  /*8600*/  IMAD.MOV R2, RZ, RZ, -R2 ;  /* 0x000000ffff027224 */ /* 0x000fe200078e0a02 */
[----:B------:R-:W-:Y:S01]  /*8610*/  IABS R213, R37 ;  /* 0x0000002500d57213 */ /* 0x000fe20000000000 */
[----:B------:R-:W-:Y:S01]  /*8620*/  @!P1 IMAD.MOV R29, RZ, RZ, -R29 ;  /* 0x000000ffff1d9224 */ /* 0x000fe200078e0a1d */
[----:B------:R-:W-:Y:S01]  /*8630*/  ISETP.GE.AND P4, PT, R37, RZ, PT ;  /* 0x000000ff2500720c */ /* 0x000fe20003f86270 */
[C---:B------:R-:W-:Y:S01]  /*8640*/  IMAD R2, R0.reuse, R2, R214 ;  /* 0x0000000200027224 */ /* 0x040fe200078e02d6 */
[----:B------:R-:W-:Y:S01]  /*8650*/  ISETP.GT.U32.AND P1, PT, R0, R210, PT ;  /* 0x000000d20000720c */ /* 0x000fe20003f24070 */
[----:B------:R-:W-:Y:S01]  /*8660*/  IMAD.MOV.U32 R37, RZ, RZ, R209 ;  /* 0x000000ffff257224 */ /* 0x000fe200078e00d1 */
[----:B------:R-:W-:Y:S01]  /*8670*/  IABS R77, R45 ;  /* 0x0000002d004d7213 */ /* 0x000fe20000000000 */
[----:B------:R-:W-:-:S02]  /*8680*/  @!P5 IMAD.IADD R201, R201, 0x1, -R0 ;  /* 0x00000001c9c9d824 */ /* 0x000fc400078e0a00 */
[----:B------:R-:W-:Y:S01]  /*8690*/  @!P3 IMAD.MOV R37, RZ, RZ, -R37 ;  /* 0x000000ffff25b224 */ /* 0x000fe200078e0a25 */
[----:B------:R-:W-:Y:S02]  /*86a0*/  ISETP.GT.U32.AND P3, PT, R0, R2, PT ;  /* 0x000000020000720c */ /* 0x000fe40003f64070 */
[----:B------:R-:W-:Y:S01]  /*86b0*/  ISETP.GE.AND P0, PT, R53, RZ, PT ;  /* 0x000000ff3500720c */ /* 0x000fe20003f06270 */
[----:B------:R-:W-:Y:S01]  /*86c0*/  IMAD.HI.U32 R53, R138, R77, RZ ;  /* 0x0000004d8a357227 */ /* 0x000fe200078e00ff */
[----:B------:R-:W-:-:S03]  /*86d0*/  ISETP.GT.U32.AND P5, PT, R0, R201, PT ;  /* 0x000000c90000720c */ /* 0x000fc60003fa4070 */
[----:B------:R-:W-:Y:S02]  /*86e0*/  IMAD.MOV R53, RZ, RZ, -R53 ;  /* 0x000000ffff357224 */ /* 0x000fe400078e0a35 */
[--C-:B------:R-:W-:Y:S01]  /*86f0*/  @!P1 IMAD.IADD R210, R210, 0x1, -R0.reuse ;  /* 0x00000001d2d29824 */ /* 0x100fe200078e0a00 */
[----:B------:R-:W-:Y:S01]  /*8700*/  ISETP.GE.AND P1, PT, R45, RZ, PT ;  /* 0x000000ff2d00720c */ /* 0x000fe20003f26270 */
[----:B------:R-:W-:Y:S02]  /*8710*/  IMAD R77, R0, R53, R77 ;  /* 0x00000035004d7224 */ /* 0x000fe400078e024d */
[----:B------:R-:W-:Y:S02]  /*8720*/  @!P3 IMAD.IADD R2, R2, 0x1, -R0 ;  /* 0x000000010202b824 */ /* 0x000fe400078e0a00 */
[----:B------:R-:W-:Y:S02]  /*8730*/  IMAD.MOV.U32 R45, RZ, RZ, R210 ;  /* 0x000000ffff2d7224 */ /* 0x000fe400078e00d2 */
[----:B------:R-:W-:Y:S01]  /*8740*/  IMAD.HI.U32 R214, R138, R213, RZ ;  /* 0x000000d58ad67227 */ /* 0x000fe200078e00ff */
[----:B------:R-:W-:-:S03]  /*8750*/  ISETP.GT.U32.AND P3, PT, R0, R2, PT ;  /* 0x000000020000720c */ /* 0x000fc60003f64070 */
[----:B------:R-:W-:Y:S01]  /*8760*/  @!P2 IMAD.MOV R45, RZ, RZ, -R45 ;  /* 0x000000ffff2da224 */ /* 0x000fe200078e0a2d */
[C---:B------:R-:W-:Y:S01]  /*8770*/  ISETP.GT.U32.AND P2, PT, R0.reuse, R77, PT ;  /* 0x0000004d0000720c */ /* 0x040fe20003f44070 */
[----:B------:R-:W-:Y:S01]  /*8780*/  @!P5 IMAD.IADD R201, R201, 0x1, -R0 ;  /* 0x00000001c9c9d824 */ /* 0x000fe200078e0a00 */
[----:B------:R-:W-:Y:S01]  /*8790*/  IABS R211, R61 ;  /* 0x0000003d00d37213 */ /* 0x000fe20000000000 */
[----:B------:R-:W-:Y:S01]  /*87a0*/  IMAD.MOV R214, RZ, RZ, -R214 ;  /* 0x000000ffffd67224 */ /* 0x000fe200078e0ad6 */
[----:B------:R-:W-:Y:S01]  /*87b0*/  IABS R209, R69 ;  /* 0x0000004500d17213 */ /* 0x000fe20000000000 */
[----:B------:R-:W-:Y:S02]  /*87c0*/  IMAD.MOV.U32 R53, RZ, RZ, R201 ;  /* 0x000000ffff357224 */ /* 0x000fe400078e00c9 */
[----:B------:R-:W-:Y:S02]  /*87d0*/  IMAD R213, R0, R214, R213 ;  /* 0x000000d600d57224 */ /* 0x000fe400078e02d5 */
[----:B------:R-:W-:-:S04]  /*87e0*/  IMAD.HI.U32 R214, R138, R211, RZ ;  /* 0x000000d38ad67227 */ /* 0x000fc800078e00ff */
[----:B------:R-:W-:-:S04]  /*87f0*/  IMAD.HI.U32 R210, R138, R209, RZ ;  /* 0x000000d18ad27227 */ /* 0x000fc800078e00ff */
[----:B------:R-:W-:Y:S01]  /*8800*/  @!P6 IMAD.MOV R53, RZ, RZ, -R53 ;  /* 0x000000ffff35e224 */ /* 0x000fe200078e0a35 */
[----:B------:R-:W-:Y:S01]  /*8810*/  ISETP.GE.AND P6, PT, R61, RZ, PT ;  /* 0x000000ff3d00720c */ /* 0x000fe20003fc6270 */
[----:B------:R-:W-:Y:S01]  /*8820*/  IMAD.MOV R214, RZ, RZ, -R214 ;  /* 0x000000ffffd67224 */ /* 0x000fe200078e0ad6 */
[----:B------:R-:W-:Y:S01]  /*8830*/  IABS R61, R85 ;  /* 0x00000055003d7213 */ /* 0x000fe20000000000 */
[----:B------:R-:W-:Y:S01]  /*8840*/  IMAD.MOV R201, RZ, RZ, -R210 ;  /* 0x000000ffffc97224 */ /* 0x000fe200078e0ad2 */
[----:B------:R-:W-:Y:S01]  /*8850*/  ISETP.GT.U32.AND P5, PT, R0, R213, PT ;  /* 0x000000d50000720c */ /* 0x000fe20003fa4070 */
[--C-:B------:R-:W-:Y:S02]  /*8860*/  @!P3 IMAD.IADD R2, R2, 0x1, -R0.reuse ;  /* 0x000000010202b824 */ /* 0x100fe400078e0a00 */
[----:B------:R-:W-:Y:S02]  /*8870*/  @!P2 IMAD.IADD R77, R77, 0x1, -R0 ;  /* 0x000000014d4da824 */ /* 0x000fe400078e0a00 */
[----:B------:R-:W-:-:S02]  /*8880*/  IMAD R210, R0, R214, R211 ;  /* 0x000000d600d27224 */ /* 0x000fc400078e02d3 */
[C---:B------:R-:W-:Y:S02]  /*8890*/  IMAD R209, R0.reuse, R201, R209 ;  /* 0x000000c900d17224 */ /* 0x040fe400078e02d1 */
[----:B------:R-:W-:Y:S01]  /*88a0*/  IMAD.MOV.U32 R201, RZ, RZ, R61 ;  /* 0x000000ffffc97224 */ /* 0x000fe200078e003d */
[C---:B------:R-:W-:Y:S01]  /*88b0*/  ISETP.GT.U32.AND P2, PT, R0.reuse, R77, PT ;  /* 0x0000004d0000720c */ /* 0x040fe20003f44070 */
[----:B------:R-:W-:Y:S01]  /*88c0*/  IMAD.MOV.U32 R61, RZ, RZ, R2 ;  /* 0x000000ffff3d7224 */ /* 0x000fe200078e0002 */
[----:B------:R-:W-:Y:S01]  /*88d0*/  ISETP.GT.U32.AND P3, PT, R0, R210, PT ;  /* 0x000000d20000720c */ /* 0x000fe20003f64070 */
[----:B------:R-:W-:-:S04]  /*88e0*/  IMAD.HI.U32 R214, R138, R201, RZ ;  /* 0x000000c98ad67227 */ /* 0x000fc800078e00ff */
[----:B------:R-:W-:Y:S01]  /*88f0*/  @!P0 IMAD.MOV R61, RZ, RZ, -R61 ;  /* 0x000000ffff3d8224 */ /* 0x000fe200078e0a3d */
[C---:B------:R-:W-:Y:S01]  /*8900*/  ISETP.GT.U32.AND P0, PT, R0.reuse, R209, PT ;  /* 0x000000d10000720c */ /* 0x040fe20003f04070 */
[----:B------:R-:W-:Y:S02]  /*8910*/  IMAD.MOV R214, RZ, RZ, -R214 ;  /* 0x000000ffffd67224 */ /* 0x000fe400078e0ad6 */
[--C-:B------:R-:W-:Y:S02]  /*8920*/  @!P5 IMAD.IADD R213, R213, 0x1, -R0.reuse ;  /* 0x00000001d5d5d824 */ /* 0x100fe400078e0a00 */
[C---:B------:R-:W-:Y:S02]  /*8930*/  IMAD R201, R0.reuse, R214, R201 ;  /* 0x000000d600c97224 */ /* 0x040fe400078e02c9 */
[--C-:B------:R-:W-:Y:S01]  /*8940*/  @!P2 IMAD.IADD R77, R77, 0x1, -R0.reuse ;  /* 0x000000014d4da824 */ /* 0x100fe200078e0a00 */
[----:B------:R-:W-:Y:S01]  /*8950*/  ISETP.GT.U32.AND P5, PT, R0, R213, PT ;  /* 0x000000d50000720c */ /* 0x000fe20003fa4070 */
[----:B------:R-:W-:Y:S01]  /*8960*/  @!P3 IMAD.IADD R210, R210, 0x1, -R0 ;  /* 0x00000001d2d2b824 */ /* 0x000fe200078e0a00 */
[----:B------:R-:W-:-:S03]  /*8970*/  ISETP.GT.U32.AND P2, PT, R0, R201, PT ;  /* 0x000000c90000720c */ /* 0x000fc60003f44070 */
[----:B------:R-:W-:Y:S01]  /*8980*/  @!P0 IMAD.IADD R209, R209, 0x1, -R0 ;  /* 0x00000001d1d18824 */ /* 0x000fe200078e0a00 */
[----:B------:R-:W-:Y:S02]  /*8990*/  IABS R2, R93 ;  /* 0x0000005d00027213 */ /* 0x000fe40000000000 */
[C---:B------:R-:W-:Y:S02]  /*89a0*/  ISETP.GT.U32.AND P3, PT, R0.reuse, R210, PT ;  /* 0x000000d20000720c */ /* 0x040fe40003f64070 */
[----:B------:R-:W-:Y:S01]  /*89b0*/  ISETP.GT.U32.AND P0, PT, R0, R209, PT ;  /* 0x000000d10000720c */ /* 0x000fe20003f04070 */
[----:B------:R-:W-:Y:S01]  /*89c0*/  IMAD.HI.U32 R214, R138, R2, RZ ;  /* 0x000000028ad67227 */ /* 0x000fe200078e00ff */
[----:B------:R-:W-:-:S03]  /*89d0*/  IABS R211, R158 ;  /* 0x0000009e00d37213 */ /* 0x000fc60000000000 */
[--C-:B------:R-:W-:Y:S02]  /*89e0*/  @!P5 IMAD.IADD R213, R213, 0x1, -R0.reuse ;  /* 0x00000001d5d5d824 */ /* 0x100fe400078e0a00 */
[----:B------:R-:W-:Y:S01]  /*89f0*/  @!P2 IMAD.IADD R201, R201, 0x1, -R0 ;  /* 0x00000001c9c9a824 */ /* 0x000fe200078e0a00 */
[----:B------:R-:W-:Y:S01]  /*8a00*/  ISETP.GE.AND P5, PT, R69, RZ, PT ;  /* 0x000000ff4500720c */ /* 0x000fe20003fa6270 */
[----:B------:R-:W-:Y:S02]  /*8a10*/  IMAD.MOV R214, RZ, RZ, -R214 ;  /* 0x000000ffffd67224 */ /* 0x000fe400078e0ad6 */
[----:B------:R-:W-:Y:S02]  /*8a20*/  IMAD.MOV.U32 R69, RZ, RZ, R213 ;  /* 0x000000ffff457224 */ /* 0x000fe400078e00d5 */
[----:B------:R-:W-:Y:S01]  /*8a30*/  @!P1 IMAD.MOV R77, RZ, RZ, -R77 ;  /* 0x000000ffff4d9224 */ /* 0x000fe200078e0a4d */
[----:B------:R-:W-:Y:S01]  /*8a40*/  ISETP.GE.AND P1, PT, R93, RZ, PT ;  /* 0x000000ff5d00720c */ /* 0x000fe20003f26270 */
[----:B------:R-:W-:Y:S01]  /*8a50*/  IMAD.HI.U32 R213, R138, R211, RZ ;  /* 0x000000d38ad57227 */ /* 0x000fe200078e00ff */
[----:B------:R-:W-:-:S02]  /*8a60*/  IABS R93, R101 ;  /* 0x00000065005d7213 */ /* 0x000fc40000000000 */
[----:B------:R-:W-:Y:S01]  /*8a70*/  ISETP.GT.U32.AND P2, PT, R0, R201, PT ;  /* 0x000000c90000720c */ /* 0x000fe20003f44070 */
[----:B------:R-:W-:Y:S02]  /*8a80*/  @!P3 IMAD.IADD R210, R210, 0x1, -R0 ;  /* 0x00000001d2d2b824 */ /* 0x000fe400078e0a00 */
[C---:B------:R-:W-:Y:S02]  /*8a90*/  IMAD R2, R0.reuse, R214, R2 ;  /* 0x000000d600027224 */ /* 0x040fe400078e0202 */
[----:B------:R-:W-:Y:S01]  /*8aa0*/  @!P4 IMAD.MOV R69, RZ, RZ, -R69 ;  /* 0x000000ffff45c224 */ /* 0x000fe200078e0a45 */
[----:B------:R-:W-:Y:S01]  /*8ab0*/  ISETP.GE.AND P4, PT, R85, RZ, PT ;  /* 0x000000ff5500720c */ /* 0x000fe20003f86270 */
[----:B------:R-:W-:Y:S02]  /*8ac0*/  IMAD.MOV R213, RZ, RZ, -R213 ;  /* 0x000000ffffd57224 */ /* 0x000fe400078e0ad5 */
[----:B------:R-:W-:Y:S01]  /*8ad0*/  @!P0 IMAD.IADD R209, R209, 0x1, -R0 ;  /* 0x00000001d1d18824 */ /* 0x000fe200078e0a00 */
[----:B------:R-:W-:Y:S01]  /*8ae0*/  ISETP.GT.U32.AND P0, PT, R0, R2, PT ;  /* 0x000000020000720c */ /* 0x000fe20003f04070 */
[----:B------:R-:W-:Y:S01]  /*8af0*/  IMAD.MOV.U32 R85, RZ, RZ, R210 ;  /* 0x000000ffff557224 */ /* 0x000fe200078e00d2 */
[----:B------:R-:W-:Y:S01]  /*8b00*/  ISETP.GE.AND P3, PT, R158, RZ, PT ;  /* 0x000000ff9e00720c */ /* 0x000fe20003f66270 */
[----:B------:R-:W-:-:S02]  /*8b10*/  IMAD.MOV.U32 R210, RZ, RZ, R93 ;  /* 0x000000ffffd27224 */ /* 0x000fc400078e005d */
[----:B------:R-:W-:Y:S02]  /*8b20*/  IMAD R158, R0, R213, R211 ;  /* 0x000000d5009e7224 */ /* 0x000fe400078e02d3 */
[----:B------:R-:W-:Y:S02]  /*8b30*/  IMAD.MOV.U32 R93, RZ, RZ, R209 ;  /* 0x000000ffff5d7224 */ /* 0x000fe400078e00d1 */
[----:B------:R-:W-:Y:S01]  /*8b40*/  @!P6 IMAD.MOV R85, RZ, RZ, -R85 ;  /* 0x000000ffff55e224 */ /* 0x000fe200078e0a55 */
[----:B------:R-:W-:Y:S01]  /*8b50*/  ISETP.GE.AND P6, PT, R101, RZ, PT ;  /* 0x000000ff6500720c */ /* 0x000fe20003fc6270 */
[----:B------:R-:W-:Y:S01]  /*8b60*/  IMAD.HI.U32 R209, R138, R210, RZ ;  /* 0x000000d28ad17227 */ /* 0x000fe200078e00ff */
[----:B------:R-:W-:-:S03]  /*8b70*/  IABS R101, R117 ;  /* 0x0000007500657213 */ /* 0x000fc60000000000 */
[----:B------:R-:W-:Y:S01]  /*8b80*/  @!P5 IMAD.MOV R93, RZ, RZ, -R93 ;  /* 0x000000ffff5dd224 */ /* 0x000fe200078e0a5d */
[C---:B------:R-:W-:Y:S01]  /*8b90*/  ISETP.GT.U32.AND P5, PT, R0.reuse, R158, PT ;  /* 0x0000009e0000720c */ /* 0x040fe20003fa4070 */
[----:B------:R-:W-:Y:S02]  /*8ba0*/  IMAD.MOV R209, RZ, RZ, -R209 ;  /* 0x000000ffffd17224 */ /* 0x000fe400078e0ad1 */
[----:B------:R-:W-:Y:S01]  /*8bb0*/  @!P2 IMAD.IADD R201, R201, 0x1, -R0 ;  /* 0x00000001c9c9a824 */ /* 0x000fe200078e0a00 */
[----:B------:R-:W-:Y:S02]  /*8bc0*/  IABS R211, R109 ;  /* 0x0000006d00d37213 */ /* 0x000fe40000000000 */
[----:B------:R-:W-:Y:S01]  /*8bd0*/  ISETP.GE.AND P2, PT, R109, RZ, PT ;  /* 0x000000ff6d00720c */ /* 0x000fe20003f46270 */
[----:B------:R-:W-:Y:S02]  /*8be0*/  IMAD.MOV.U32 R109, RZ, RZ, R101 ;  /* 0x000000ffff6d7224 */ /* 0x000fe400078e0065 */
[----:B------:R-:W-:-:S02]  /*8bf0*/  IMAD R209, R0, R209, R210 ;  /* 0x000000d100d17224 */ /* 0x000fc400078e02d2 */
[----:B------:R-:W-:Y:S02]  /*8c00*/  IMAD.MOV.U32 R101, RZ, RZ, R201 ;  /* 0x000000ffff657224 */ /* 0x000fe400078e00c9 */
[----:B------:R-:W-:Y:S02]  /*8c10*/  @!P0 IMAD.IADD R2, R2, 0x1, -R0 ;  /* 0x0000000102028824 */ /* 0x000fe400078e0a00 */
[----:B------:R-:W-:Y:S01]  /*8c20*/  @!P4 IMAD.MOV R101, RZ, RZ, -R101 ;  /* 0x000000ffff65c224 */ /* 0x000fe200078e0a65 */
[----:B------:R-:W-:Y:S01]  /*8c30*/  ISETP.GT.U32.AND P4, PT, R0, R209, PT ;  /* 0x000000d10000720c */ /* 0x000fe20003f84070 */
[----:B------:R-:W-:Y:S01]  /*8c40*/  IMAD.HI.U32 R214, R138, R211, RZ ;  /* 0x000000d38ad67227 */ /* 0x000fe200078e00ff */
[----:B------:R-:W-:-:S03]  /*8c50*/  ISETP.GT.U32.AND P0, PT, R0, R2, PT ;  /* 0x000000020000720c */ /* 0x000fc60003f04070 */
[----:B------:R-:W-:Y:S02]  /*8c60*/  @!P5 IMAD.IADD R158, R158, 0x1, -R0 ;  /* 0x000000019e9ed824 */ /* 0x000fe400078e0a00 */
[----:B------:R-:W-:Y:S02]  /*8c70*/  IMAD.MOV R214, RZ, RZ, -R214 ;  /* 0x000000ffffd67224 */ /* 0x000fe400078e0ad6 */
[----:B------:R-:W-:Y:S01]  /*8c80*/  IMAD.HI.U32 R213, R138, R109, RZ ;  /* 0x0000006d8ad57227 */ /* 0x000fe200078e00ff */
[----:B------:R-:W-:-:S03]  /*8c90*/  ISETP.GT.U32.AND P5, PT, R0, R158, PT ;  /* 0x0000009e0000720c */ /* 0x000fc60003fa4070 */
[----:B------:R-:W-:Y:S02]  /*8ca0*/  IMAD R211, R0, R214, R211 ;  /* 0x000000d600d37224 */ /* 0x000fe400078e02d3 */
[----:B------:R-:W-:Y:S02]  /*8cb0*/  IMAD.MOV R213, RZ, RZ, -R213 ;  /* 0x000000ffffd57224 */ /* 0x000fe400078e0ad5 */
[--C-:B------:R-:W-:Y:S02]  /*8cc0*/  @!P4 IMAD.IADD R209, R209, 0x1, -R0.reuse ;  /* 0x00000001d1d1c824 */ /* 0x100fe400078e0a00 */
[----:B------:R-:W-:Y:S01]  /*8cd0*/  @!P0 IMAD.IADD R2, R2, 0x1, -R0 ;  /* 0x0000000102028824 */ /* 0x000fe200078e0a00 */
[C---:B------:R-:W-:Y:S01]  /*8ce0*/  ISETP.GT.U32.AND P0, PT, R0.reuse, R211, PT ;  /* 0x000000d30000720c */ /* 0x040fe20003f04070 */
[C---:B------:R-:W-:Y:S01]  /*8cf0*/  IMAD R201, R0.reuse, R213, R109 ;  /* 0x000000d500c97224 */ /* 0x040fe200078e026d */
[----:B------:R-:W-:Y:S01]  /*8d00*/  IABS R210, R125 ;  /* 0x0000007d00d27213 */ /* 0x000fe20000000000 */
[----:B------:R-:W-:Y:S01]  /*8d10*/  IMAD.MOV.U32 R109, RZ, RZ, R2 ;  /* 0x000000ffff6d7224 */ /* 0x000fe200078e0002 */
[----:B------:R-:W-:Y:S01]  /*8d20*/  ISETP.GT.U32.AND P4, PT, R0, R209, PT ;  /* 0x000000d10000720c */ /* 0x000fe20003f84070 */
[----:B------:R-:W-:Y:S01]  /*8d30*/  @!P5 IMAD.IADD R158, R158, 0x1, -R0 ;  /* 0x000000019e9ed824 */ /* 0x000fe200078e0a00 */
[----:B------:R-:W-:Y:S01]  /*8d40*/  IABS R215, R142 ;  /* 0x0000008e00d77213 */ /* 0x000fe20000000000 */
[----:B------:R-:W-:Y:S01]  /*8d50*/  IMAD.HI.U32 R214, R138, R210, RZ ;  /* 0x000000d28ad67227 */ /* 0x000fe200078e00ff */
[----:B------:R-:W-:-:S02]  /*8d60*/  IABS R213, R4 ;  /* 0x0000000400d57213 */ /* 0x000fc40000000000 */
[----:B------:R-:W-:Y:S01]  /*8d70*/  ISETP.GT.U32.AND P5, PT, R0, R201, PT ;  /* 0x000000c90000720c */ /* 0x000fe20003fa4070 */
[----:B------:R-:W-:Y:S01]  /*8d80*/  @!P1 IMAD.MOV R109, RZ, RZ, -R109 ;  /* 0x000000ffff6d9224 */ /* 0x000fe200078e0a6d */
[----:B------:R-:W-:Y:S01]  /*8d90*/  ISETP.GE.AND P1, PT, R117, RZ, PT ;  /* 0x000000ff7500720c */ /* 0x000fe20003f26270 */
[----:B------:R-:W-:Y:S02]  /*8da0*/  IMAD.MOV R117, RZ, RZ, -R214 ;  /* 0x000000ffff757224 */ /* 0x000fe400078e0ad6 */
[----:B------:R-:W-:Y:S02]  /*8db0*/  IMAD.MOV.U32 R2, RZ, RZ, R215 ;  /* 0x000000ffff027224 */ /* 0x000fe400078e00d7 */
[----:B------:R-:W-:-:S04]  /*8dc0*/  IMAD.HI.U32 R214, R138, R213, RZ ;  /* 0x000000d58ad67227 */ /* 0x000fc800078e00ff */
[----:B------:R-:W-:Y:S01]  /*8dd0*/  @!P0 IMAD.IADD R211, R211, 0x1, -R0 ;  /* 0x00000001d3d38824 */ /* 0x000fe200078e0a00 */
[----:B------:R-:W-:Y:S01]  /*8de0*/  ISETP.GE.AND P0, PT, R125, RZ, PT ;  /* 0x000000ff7d00720c */ /* 0x000fe20003f06270 */
[----:B------:R-:W-:Y:S02]  /*8df0*/  IMAD R210, R0, R117, R210 ;  /* 0x0000007500d27224 */ /* 0x000fe400078e02d2 */
[----:B------:R-:W-:-:S04]  /*8e00*/  IMAD.HI.U32 R125, R138, R2, RZ ;  /* 0x000000028a7d7227 */ /* 0x000fc800078e00ff */
[----:B------:R-:W-:Y:S02]  /*8e10*/  IMAD.MOV.U32 R117, RZ, RZ, R158 ;  /* 0x000000ffff757224 */ /* 0x000fe400078e009e */
[----:B------:R-:W-:Y:S02]  /*8e20*/  IMAD.MOV R158, RZ, RZ, -R214 ;  /* 0x000000ffff9e7224 */ /* 0x000fe400078e0ad6 */
[--C-:B------:R-:W-:Y:S02]  /*8e30*/  @!P4 IMAD.IADD R209, R209, 0x1, -R0.reuse ;  /* 0x00000001d1d1c824 */ /* 0x100fe400078e0a00 */
[----:B------:R-:W-:Y:S01]  /*8e40*/  IMAD.MOV R214, RZ, RZ, -R125 ;  /* 0x000000ffffd67224 */ /* 0x000fe200078e0a7d */
[C---:B------:R-:W-:Y:S01]  /*8e50*/  ISETP.GT.U32.AND P4, PT, R0.reuse, R210, PT ;  /* 0x000000d20000720c */ /* 0x040fe20003f84070 */
[----:B------:R-:W-:Y:S02]  /*8e60*/  @!P5 IMAD.IADD R201, R201, 0x1, -R0 ;  /* 0x00000001c9c9d824 */ /* 0x000fe400078e0a00 */
[----:B------:R-:W-:-:S02]  /*8e70*/  IMAD R158, R0, R158, R213 ;  /* 0x0000009e009e7224 */ /* 0x000fc400078e02d5 */
[----:B------:R-:W-:Y:S02]  /*8e80*/  IMAD.MOV.U32 R125, RZ, RZ, R209 ;  /* 0x000000ffff7d7224 */ /* 0x000fe400078e00d1 */
[----:B------:R-:W-:Y:S01]  /*8e90*/  @!P3 IMAD.MOV R117, RZ, RZ, -R117 ;  /* 0x000000ffff75b224 */ /* 0x000fe200078e0a75 */
[C---:B------:R-:W-:Y:S01]  /*8ea0*/  ISETP.GT.U32.AND P3, PT, R0.reuse, R211, PT ;  /* 0x000000d30000720c */ /* 0x040fe20003f64070 */
[----:B------:R-:W-:Y:S01]  /*8eb0*/  @!P6 IMAD.MOV R125, RZ, RZ, -R125 ;  /* 0x000000ffff7de224 */ /* 0x000fe200078e0a7d */
[C---:B------:R-:W-:Y:S02]  /*8ec0*/  ISETP.GT.U32.AND P5, PT, R0.reuse, R201, PT ;  /* 0x000000c90000720c */ /* 0x040fe40003fa4070 */
[C---:B------:R-:W-:Y:S02]  /*8ed0*/  ISETP.GT.U32.AND P6, PT, R0.reuse, R158, PT ;  /* 0x0000009e0000720c */ /* 0x040fe40003fc4070 */
[----:B------:R-:W-:Y:S01]  /*8ee0*/  IABS R213, R146 ;  /* 0x0000009200d57213 */ /* 0x000fe20000000000 */
[----:B------:R-:W-:-:S02]  /*8ef0*/  IMAD R2, R0, R214, R2 ;  /* 0x000000d600027224 */ /* 0x000fc400078e0202 */
[--C-:B------:R-:W-:Y:S01]  /*8f00*/  @!P4 IMAD.IADD R210, R210, 0x1, -R0.reuse ;  /* 0x00000001d2d2c824 */ /* 0x100fe200078e0a00 */
[----:B------:R-:W-:Y:S01]  /*8f10*/  IABS R214, R154 ;  /* 0x0000009a00d67213 */ /* 0x000fe20000000000 */
[----:B------:R-:W-:Y:S02]  /*8f20*/  IMAD.MOV.U32 R209, RZ, RZ, R213 ;  /* 0x000000ffffd17224 */ /* 0x000fe400078e00d5 */
[--C-:B------:R-:W-:Y:S01]  /*8f30*/  @!P3 IMAD.IADD R211, R211, 0x1, -R0.reuse ;  /* 0x00000001d3d3b824 */ /* 0x100fe200078e0a00 */
[----:B------:R-:W-:Y:S01]  /*8f40*/  ISETP.GT.U32.AND P3, PT, R0, R2, PT ;  /* 0x000000020000720c */ /* 0x000fe20003f64070 */
[--C-:B------:R-:W-:Y:S01]  /*8f50*/  @!P5 IMAD.IADD R201, R201, 0x1, -R0.reuse ;  /* 0x00000001c9c9d824 */ /* 0x100fe200078e0a00 */
[----:B------:R-:W-:Y:S01]  /*8f60*/  ISETP.GE.AND P5, PT, R4, RZ, PT ;  /* 0x000000ff0400720c */ /* 0x000fe20003fa6270 */
[----:B------:R-:W-:Y:S01]  /*8f70*/  @!P6 IMAD.IADD R158, R158, 0x1, -R0 ;  /* 0x000000019e9ee824 */ /* 0x000fe200078e0a00 */
[----:B------:R-:W-:Y:S01]  /*8f80*/  ISETP.GT.U32.AND P6, PT, R0, R210, PT ;  /* 0x000000d20000720c */ /* 0x000fe20003fc4070 */
[----:B------:R-:W-:-:S04]  /*8f90*/  IMAD.HI.U32 R215, R138, R209, RZ ;  /* 0x000000d18ad77227 */ /* 0x000fc800078e00ff */
[----:B------:R-:W-:Y:S02]  /*8fa0*/  IMAD.MOV.U32 R4, RZ, RZ, R211 ;  /* 0x000000ffff047224 */ /* 0x000fe400078e00d3 */
[----:B------:R-:W-:Y:S01]  /*8fb0*/  IMAD.MOV.U32 R213, RZ, RZ, R214 ;  /* 0x000000ffffd57224 */ /* 0x000fe200078e00d6 */
[----:B------:R-:W-:Y:S01]  /*8fc0*/  IABS R217, R150 ;  /* 0x0000009600d97213 */ /* 0x000fe20000000000 */
[----:B------:R-:W-:Y:S02]  /*8fd0*/  IMAD.MOV R215, RZ, RZ, -R215 ;  /* 0x000000ffffd77224 */ /* 0x000fe400078e0ad7 */
[----:B------:R-:W-:Y:S01]  /*8fe0*/  @!P2 IMAD.MOV R4, RZ, RZ, -R4 ;  /* 0x000000ffff04a224 */ /* 0x000fe200078e0a04 */
[----:B------:R-:W-:Y:S01]  /*8ff0*/  ISETP.GT.U32.AND P2, PT, R0, R158, PT ;  /* 0x0000009e0000720c */ /* 0x000fe20003f44070 */
[----:B------:R-:W-:Y:S01]  /*9000*/  IMAD.HI.U32 R214, R138, R213, RZ ;  /* 0x000000d58ad67227 */ /* 0x000fe200078e00ff */
[----:B------:R-:W-:-:S03]  /*9010*/  ISETP.GE.AND P4, PT, R142, RZ, PT ;  /* 0x000000ff8e00720c */ /* 0x000fc60003f86270 */
[----:B------:R-:W-:Y:S02]  /*9020*/  IMAD.MOV.U32 R142, RZ, RZ, R201 ;  /* 0x000000ffff8e7224 */ /* 0x000fe400078e00c9 */
[----:B------:R-:W-:Y:S02]  /*9030*/  IMAD R201, R0, R215, R209 ;  /* 0x000000d700c97224 */ /* 0x000fe400078e02d1 */
[----:B------:R-:W-:Y:S02]  /*9040*/  IMAD.MOV R214, RZ, RZ, -R214 ;  /* 0x000000ffffd67224 */ /* 0x000fe400078e0ad6 */
[----:B------:R-:W-:Y:S02]  /*9050*/  IMAD.MOV.U32 R211, RZ, RZ, R217 ;  /* 0x000000ffffd37224 */ /* 0x000fe400078e00d9 */
[--C-:B------:R-:W-:Y:S01]  /*9060*/  @!P3 IMAD.IADD R2, R2, 0x1, -R0.reuse ;  /* 0x000000010202b824 */ /* 0x100fe200078e0a00 */
[----:B------:R-:W-:Y:S01]  /*9070*/  ISETP.GE.AND P3, PT, R146, RZ, PT ;  /* 0x000000ff9200720c */ /* 0x000fe20003f66270 */
[----:B------:R-:W-:Y:S01]  /*9080*/  @!P6 IMAD.IADD R210, R210, 0x1, -R0 ;  /* 0x00000001d2d2e824 */ /* 0x000fe200078e0a00 */
[C---:B------:R-:W-:Y:S01]  /*9090*/  ISETP.GT.U32.AND P6, PT, R0.reuse, R201, PT ;  /* 0x000000c90000720c */ /* 0x040fe20003fc4070 */
[----:B------:R-:W-:-:S02]  /*90a0*/  IMAD R213, R0, R214, R213 ;  /* 0x000000d600d57224 */ /* 0x000fc400078e02d5 */
[----:B------:R-:W-:-:S04]  /*90b0*/  IMAD.HI.U32 R146, R138, R211, RZ ;  /* 0x000000d38a927227 */ /* 0x000fc800078e00ff */
[----:B------:R-:W-:Y:S01]  /*90c0*/  @!P1 IMAD.MOV R142, RZ, RZ, -R142 ;  /* 0x000000ffff8e9224 */ /* 0x000fe200078e0a8e */
[----:B------:R-:W-:Y:S01]  /*90d0*/  ISETP.GT.U32.AND P1, PT, R0, R2, PT ;  /* 0x000000020000720c */ /* 0x000fe20003f24070 */
[----:B------:R-:W-:Y:S02]  /*90e0*/  IMAD.MOV R146, RZ, RZ, -R146 ;  /* 0x000000ffff927224 */ /* 0x000fe400078e0a92 */
[--C-:B------:R-:W-:Y:S01]  /*90f0*/  @!P2 IMAD.IADD R158, R158, 0x1, -R0.reuse ;  /* 0x000000019e9ea824 */ /* 0x100fe200078e0a00 */
[C---:B------:R-:W-:Y:S01]  /*9100*/  ISETP.GT.U32.AND P2, PT, R0.reuse, R213, PT ;  /* 0x000000d50000720c */ /* 0x040fe20003f44070 */
[C---:B------:R-:W-:Y:S02]  /*9110*/  IMAD R211, R0.reuse, R146, R211 ;  /* 0x0000009200d37224 */ /* 0x040fe400078e02d3 */
[----:B------:R-:W-:Y:S01]  /*9120*/  @!P6 IMAD.IADD R201, R201, 0x1, -R0 ;  /* 0x00000001c9c9e824 */ /* 0x000fe200078e0a00 */
[----:B------:R-:W-:Y:S02]  /*9130*/  IABS R217, R6 ;  /* 0x0000000600d97213 */ /* 0x000fe40000000000 */
[----:B------:R-:W-:-:S03]  /*9140*/  ISETP.GT.U32.AND P6, PT, R0, R211, PT ;  /* 0x000000d30000720c */ /* 0x000fc60003fc4070 */
[----:B------:R-:W-:Y:S01]  /*9150*/  @!P1 IMAD.IADD R2, R2, 0x1, -R0 ;  /* 0x0000000102029824 */ /* 0x000fe200078e0a00 */
[----:B------:R-:W-:Y:S01]  /*9160*/  ISETP.GE.AND P1, PT, R154, RZ, PT ;  /* 0x000000ff9a00720c */ /* 0x000fe20003f26270 */
[----:B------:R-:W-:Y:S01]  /*9170*/  IMAD.HI.U32 R154, R138, R217, RZ ;  /* 0x000000d98a9a7227 */ /* 0x000fe200078e00ff */
[----:B------:R-:W-:-:S03]  /*9180*/  IABS R209, R11 ;  /* 0x0000000b00d17213 */ /* 0x000fc60000000000 */
[----:B------:R-:W-:Y:S01]  /*9190*/  @!P2 IMAD.IADD R213, R213, 0x1, -R0 ;  /* 0x00000001d5d5a824 */ /* 0x000fe200078e0a00 */
[----:B------:R-:W-:Y:S01]  /*91a0*/  ISETP.GT.U32.AND P2, PT, R0, R201, PT ;  /* 0x000000c90000720c */ /* 0x000fe20003f44070 */
[----:B------:R-:W-:Y:S02]  /*91b0*/  IMAD.MOV R154, RZ, RZ, -R154 ;  /* 0x000000ffff9a7224 */ /* 0x000fe400078e0a9a */
[----:B------:R-:W-:Y:S01]  /*91c0*/  IMAD.HI.U32 R215, R138, R209, RZ ;  /* 0x000000d18ad77227 */ /* 0x000fe200078e00ff */
[----:B------:R-:W-:-:S03]  /*91d0*/  IABS R214, R51 ;  /* 0x0000003300d67213 */ /* 0x000fc60000000000 */
[----:B------:R-:W-:Y:S02]  /*91e0*/  IMAD.MOV.U32 R146, RZ, RZ, R210 ;  /* 0x000000ffff927224 */ /* 0x000fe400078e00d2 */
[----:B------:R-:W-:Y:S02]  /*91f0*/  @!P6 IMAD.IADD R211, R211, 0x1, -R0 ;  /* 0x00000001d3d3e824 */ /* 0x000fe400078e0a00 */
[----:B------:R-:W-:Y:S01]  /*9200*/  IMAD R210, R0, R154, R217 ;  /* 0x0000009a00d27224 */ /* 0x000fe200078e02d9 */
[----:B------:R-:W-:Y:S01]  /*9210*/  IABS R154, R23 ;  /* 0x00000017009a7213 */ /* 0x000fe20000000000 */
[----:B------:R-:W-:Y:S02]  /*9220*/  IMAD.MOV R215, RZ, RZ, -R215 ;  /* 0x000000ffffd77224 */ /* 0x000fe400078e0ad7 */
[----:B------:R-:W-:Y:S01]  /*9230*/  @!P0 IMAD.MOV R146, RZ, RZ, -R146 ;  /* 0x000000ffff928224 */ /* 0x000fe200078e0a92 */
[----:B------:R-:W-:Y:S01]  /*9240*/  ISETP.GE.AND P0, PT, R150, RZ, PT ;  /* 0x000000ff9600720c */ /* 0x000fe20003f06270 */
[----:B------:R-:W-:Y:S01]  /*9250*/  IMAD.MOV.U32 R150, RZ, RZ, R158 ;  /* 0x000000ffff967224 */ /* 0x000fe200078e009e */
[----:B------:R-:W-:Y:S01]  /*9260*/  ISETP.GT.U32.AND P6, PT, R0, R211, PT ;  /* 0x000000d30000720c */ /* 0x000fe20003fc4070 */
[----:B------:R-:W-:-:S04]  /*9270*/  IMAD.HI.U32 R158, R138, R214, RZ ;  /* 0x000000d68a9e7227 */ /* 0x000fc800078e00ff */
[----:B------:R-:W-:Y:S02]  /*9280*/  IMAD R209, R0, R215, R209 ;  /* 0x000000d700d17224 */ /* 0x000fe400078e02d1 */
[----:B------:R-:W-:Y:S02]  /*9290*/  @!P2 IMAD.IADD R201, R201, 0x1, -R0 ;  /* 0x00000001c9c9a824 */ /* 0x000fe400078e0a00 */
[----:B------:R-:W-:Y:S02]  /*92a0*/  IMAD.MOV.U32 R215, RZ, RZ, R154 ;  /* 0x000000ffffd77224 */ /* 0x000fe400078e009a */
[----:B------:R-:W-:Y:S02]  /*92b0*/  IMAD.MOV.U32 R154, RZ, RZ, R2 ;  /* 0x000000ffff9a7224 */ /* 0x000fe400078e0002 */
[----:B------:R-:W-:Y:S02]  /*92c0*/  IMAD.MOV R2, RZ, RZ, -R158 ;  /* 0x000000ffff027224 */ /* 0x000fe400078e0a9e */
[----:B------:R-:W-:-:S02]  /*92d0*/  IMAD.MOV.U32 R158, RZ, RZ, R201 ;  /* 0x000000ffff9e7224 */ /* 0x000fc400078e00c9 */
[C---:B------:R-:W-:Y:S02]  /*92e0*/  IMAD R201, R0.reuse, R2, R214 ;  /* 0x0000000200c97224 */ /* 0x040fe400078e02d6 */
[----:B------:R-:W-:Y:S01]  /*92f0*/  @!P3 IMAD.MOV R158, RZ, RZ, -R158 ;  /* 0x000000ffff9eb224 */ /* 0x000fe200078e0a9e */
[C---:B------:R-:W-:Y:S01]  /*9300*/  ISETP.GT.U32.AND P3, PT, R0.reuse, R209, PT ;  /* 0x000000d10000720c */ /* 0x040fe20003f64070 */
[----:B------:R-:W-:Y:S01]  /*9310*/  @!P5 IMAD.MOV R150, RZ, RZ, -R150 ;  /* 0x000000ffff96d224 */ /* 0x000fe200078e0a96 */
[C---:B------:R-:W-:Y:S01]  /*9320*/  ISETP.GT.U32.AND P5, PT, R0.reuse, R213, PT ;  /* 0x000000d50000720c */ /* 0x040fe20003fa4070 */
[----:B------:R-:W-:Y:S01]  /*9330*/  @!P6 IMAD.IADD R211, R211, 0x1, -R0 ;  /* 0x00000001d3d3e824 */ /* 0x000fe200078e0a00 */
[C---:B------:R-:W-:Y:S02]  /*9340*/  ISETP.GT.U32.AND P6, PT, R0.reuse, R201, PT ;  /* 0x000000c90000720c */ /* 0x040fe40003fc4070 */
[----:B------:R-:W-:Y:S02]  /*9350*/  ISETP.GT.U32.AND P2, PT, R0, R210, PT ;  /* 0x000000d20000720c */ /* 0x000fe40003f44070 */
[----:B------:R-:W-:Y:S01]  /*9360*/  IABS R214, R27 ;  /* 0x0000001b00d67213 */ /* 0x000fe20000000000 */
[----:B------:R-:W-:-:S04]  /*9370*/  @!P4 IMAD.MOV R154, RZ, RZ, -R154 ;  /* 0x000000ffff9ac224 */ /* 0x000fc800078e0a9a */
[--C-:B------:R-:W-:Y:S02]  /*9380*/  @!P3 IMAD.IADD R209, R209, 0x1, -R0.reuse ;  /* 0x00000001d1d1b824 */ /* 0x100fe400078e0a00 */
[--C-:B------:R-:W-:Y:S01]  /*9390*/  @!P5 IMAD.IADD R213, R213, 0x1, -R0.reuse ;  /* 0x00000001d5d5d824 */ /* 0x100fe200078e0a00 */
[----:B------:R-:W-:Y:S01]  /*93a0*/  ISETP.GE.AND P4, PT, R6, RZ, PT ;  /* 0x000000ff0600720c */ /* 0x000fe20003f86270 */
[----:B------:R-:W-:Y:S01]  /*93b0*/  @!P6 IMAD.IADD R201, R201, 0x1, -R0 ;  /* 0x00000001c9c9e824 */ /* 0x000fe200078e0a00 */
[----:B------:R-:W-:Y:S01]  /*93c0*/  ISETP.GT.U32.AND P6, PT, R0, R209, PT ;  /* 0x000000d10000720c */ /* 0x000fe20003fc4070 */
[----:B------:R-:W-:Y:S02]  /*93d0*/  IMAD.MOV.U32 R6, RZ, RZ, R213 ;  /* 0x000000ffff067224 */ /* 0x000fe400078e00d5 */
[----:B------:R-:W-:-:S04]  /*93e0*/  IMAD.HI.U32 R2, R138, R215, RZ ;  /* 0x000000d78a027227 */ /* 0x000fc800078e00ff */
[----:B------:R-:W-:-:S04]  /*93f0*/  IMAD.HI.U32 R213, R138, R214, RZ ;  /* 0x000000d68ad57227 */ /* 0x000fc800078e00ff */
[----:B------:R-:W-:Y:S02]  /*9400*/  @!P2 IMAD.IADD R210, R210, 0x1, -R0 ;  /* 0x00000001d2d2a824 */ /* 0x000fe400078e0a00 */
[----:B------:R-:W-:Y:S02]  /*9410*/  IMAD.MOV R2, RZ, RZ, -R2 ;  /* 0x000000ffff027224 */ /* 0x000fe400078e0a02 */
[----:B------:R-:W-:Y:S01]  /*9420*/  IMAD.MOV R213, RZ, RZ, -R213 ;  /* 0x000000ffffd57224 */ /* 0x000fe200078e0ad5 */
[C---:B------:R-:W-:Y:S01]  /*9430*/  ISETP.GT.U32.AND P3, PT, R0.reuse, R210, PT ;  /* 0x000000d20000720c */ /* 0x040fe20003f64070 */
[C---:B------:R-:W-:Y:S01]  /*9440*/  IMAD R2, R0.reuse, R2, R215 ;  /* 0x0000000200027224 */ /* 0x040fe200078e02d7 */
[----:B------:R-:W-:Y:S01]  /*9450*/  IABS R215, R31 ;  /* 0x0000001f00d77213 */ /* 0x000fe20000000000 */
[C---:B------:R-:W-:Y:S01]  /*9460*/  IMAD R214, R0.reuse, R213, R214 ;  /* 0x000000d500d67224 */ /* 0x040fe200078e02d6 */
[----:B------:R-:W-:Y:S01]  /*9470*/  ISETP.GE.AND P5, PT, R11, RZ, PT ;  /* 0x000000ff0b00720c */ /* 0x000fe20003fa6270 */
[----:B------:R-:W-:Y:S01]  /*9480*/  @!P6 IMAD.IADD R209, R209, 0x1, -R0 ;  /* 0x00000001d1d1e824 */ /* 0x000fe200078e0a00 */
[----:B------:R-:W-:Y:S01]  /*9490*/  IABS R217, R35 ;  /* 0x0000002300d97213 */ /* 0x000fe20000000000 */
[----:B------:R-:W-:Y:S01]  /*94a0*/  IMAD.MOV.U32 R11, RZ, RZ, R211 ;  /* 0x000000ffff0b7224 */ /* 0x000fe200078e00d3 */
[----:B------:R-:W-:Y:S01]  /*94b0*/  ISETP.GT.U32.AND P6, PT, R0, R214, PT ;  /* 0x000000d60000720c */ /* 0x000fe20003fc4070 */
[----:B------:R-:W-:-:S04]  /*94c0*/  IMAD.HI.U32 R213, R138, R215, RZ ;  /* 0x000000d78ad57227 */ /* 0x000fc800078e00ff */
[----:B------:R-:W-:Y:S01]  /*94d0*/  @!P0 IMAD.MOV R11, RZ, RZ, -R11 ;  /* 0x000000ffff0b8224 */ /* 0x000fe200078e0a0b */
[C---:B------:R-:W-:Y:S01]  /*94e0*/  ISETP.GT.U32.AND P0, PT, R0.reuse, R2, PT ;  /* 0x000000020000720c */ /* 0x040fe20003f04070 */
[----:B------:R-:W-:Y:S01]  /*94f0*/  @!P1 IMAD.MOV R6, RZ, RZ, -R6 ;  /* 0x000000ffff069224 */ /* 0x000fe200078e0a06 */
[----:B------:R-:W-:Y:S01]  /*9500*/  ISETP.GT.U32.AND P1, PT, R0, R201, PT ;  /* 0x000000c90000720c */ /* 0x000fe20003f24070 */
[----:B------:R-:W-:Y:S02]  /*9510*/  IMAD.MOV.U32 R211, RZ, RZ, R217 ;  /* 0x000000ffffd37224 */ /* 0x000fe400078e00d9 */
[----:B------:R-:W-:Y:S02]  /*9520*/  IMAD.MOV R213, RZ, RZ, -R213 ;  /* 0x000000ffffd57224 */ /* 0x000fe400078e0ad5 */
[----:B------:R-:W-:Y:S01]  /*9530*/  @!P3 IMAD.IADD R210, R210, 0x1, -R0 ;  /* 0x00000001d2d2b824 */ /* 0x000fe200078e0a00 */
[----:B------:R-:W-:Y:S01]  /*9540*/  ISETP.GE.AND P3, PT, R23, RZ, PT ;  /* 0x000000ff1700720c */ /* 0x000fe20003f66270 */
[----:B------:R-:W-:-:S04]  /*9550*/  IMAD.HI.U32 R23, R138, R211, RZ ;  /* 0x000000d38a177227 */ /* 0x000fc800078e00ff */
[----:B------:R-:W-:Y:S02]  /*9560*/  IMAD R215, R0, R213, R215 ;  /* 0x000000d500d77224 */ /* 0x000fe400078e02d7 */
[----:B------:R-:W-:Y:S02]  /*9570*/  IMAD.MOV R23, RZ, RZ, -R23 ;  /* 0x000000ffff177224 */ /* 0x000fe400078e0a17 */
[--C-:B------:R-:W-:Y:S01]  /*9580*/  @!P6 IMAD.IADD R214, R214, 0x1, -R0.reuse ;  /* 0x00000001d6d6e824 */ /* 0x100fe200078e0a00 */
[C---:B------:R-:W-:Y:S02]  /*9590*/  ISETP.GT.U32.AND P6, PT, R0.reuse, R215, PT ;  /* 0x000000d70000720c */ /* 0x040fe40003fc4070 */
[----:B------:R-:W-:Y:S01]  /*95a0*/  ISETP.GE.AND P2, PT, R51, RZ, PT ;  /* 0x000000ff3300720c */ /* 0x000fe20003f46270 */
[----:B------:R-:W-:Y:S01]  /*95b0*/  IMAD R211, R0, R23, R211 ;  /* 0x0000001700d37224 */ /* 0x000fe200078e02d3 */
[----:B------:R-:W-:Y:S01]  /*95c0*/  IABS R51, R39 ;  /* 0x0000002700337213 */ /* 0x000fe20000000000 */
[----:B------:R-:W-:-:S02]  /*95d0*/  @!P0 IMAD.IADD R2, R2, 0x1, -R0 ;  /* 0x0000000102028824 */ /* 0x000fc400078e0a00 */
[----:B------:R-:W-:Y:S02]  /*95e0*/  IMAD.MOV.U32 R23, RZ, RZ, R210 ;  /* 0x000000ffff177224 */ /* 0x000fe400078e00d2 */
[----:B------:R-:W-:Y:S01]  /*95f0*/  @!P1 IMAD.IADD R201, R201, 0x1, -R0 ;  /* 0x00000001c9c99824 */ /* 0x000fe200078e0a00 */
[----:B------:R-:W-:Y:S01]  /*9600*/  ISETP.GE.AND P1, PT, R27, RZ, PT ;  /* 0x000000ff1b00720c */ /* 0x000fe20003f26270 */
[----:B------:R-:W-:Y:S01]  /*9610*/  IMAD.HI.U32 R27, R138, R51, RZ ;  /* 0x000000338a1b7227 */ /* 0x000fe200078e00ff */
[----:B------:R-:W-:-:S03]  /*9620*/  ISETP.GE.AND P0, PT, R31, RZ, PT ;  /* 0x000000ff1f00720c */ /* 0x000fc60003f06270 */
[----:B------:R-:W-:Y:S01]  /*9630*/  @!P4 IMAD.MOV R23, RZ, RZ, -R23 ;  /* 0x000000ffff17c224 */ /* 0x000fe200078e0a17 */
[C---:B------:R-:W-:Y:S01]  /*9640*/  ISETP.GT.U32.AND P4, PT, R0.reuse, R2, PT ;  /* 0x000000020000720c */ /* 0x040fe20003f84070 */
[----:B------:R-:W-:Y:S02]  /*9650*/  IMAD.MOV R210, RZ, RZ, -R27 ;  /* 0x000000ffffd27224 */ /* 0x000fe400078e0a1b */
[----:B------:R-:W-:Y:S02]  /*9660*/  IMAD.MOV.U32 R27, RZ, RZ, R209 ;  /* 0x000000ffff1b7224 */ /* 0x000fe400078e00d1 */
[----:B------:R-:W-:Y:S01]  /*9670*/  IMAD.MOV.U32 R31, RZ, RZ, R201 ;  /* 0x000000ffff1f7224 */ /* 0x000fe200078e00c9 */
[----:B------:R-:W-:Y:S01]  /*9680*/  IABS R213, R43 ;  /* 0x0000002b00d57213 */ /* 0x000fe20000000000 */
[----:B------:R-:W-:Y:S02]  /*9690*/  @!P6 IMAD.IADD R215, R215, 0x1, -R0 ;  /* 0x00000001d7d7e824 */ /* 0x000fe400078e0a00 */
[----:B------:R-:W-:Y:S01]  /*96a0*/  @!P5 IMAD.MOV R27, RZ, RZ, -R27 ;  /* 0x000000ffff1bd224 */ /* 0x000fe200078e0a1b */
[C---:B------:R-:W-:Y:S01]  /*96b0*/  ISETP.GT.U32.AND P5, PT, R0.reuse, R214, PT ;  /* 0x000000d60000720c */ /* 0x040fe20003fa4070 */
[----:B------:R-:W-:Y:S01]  /*96c0*/  @!P2 IMAD.MOV R31, RZ, RZ, -R31 ;  /* 0x000000ffff1fa224 */ /* 0x000fe200078e0a1f */
[C---:B------:R-:W-:Y:S01]  /*96d0*/  ISETP.GT.U32.AND P2, PT, R0.reuse, R211, PT ;  /* 0x000000d30000720c */ /* 0x040fe20003f44070 */
[C---:B------:R-:W-:Y:S01]  /*96e0*/  IMAD R51, R0.reuse, R210, R51 ;  /* 0x000000d200337224 */ /* 0x040fe200078e0233 */
[----:B------:R-:W-:Y:S01]  /*96f0*/  ISETP.GT.U32.AND P6, PT, R0, R215, PT ;  /* 0x000000d70000720c */ /* 0x000fe20003fc4070 */
[----:B------:R-:W-:-:S04]  /*9700*/  IMAD.HI.U32 R201, R138, R213, RZ ;  /* 0x000000d58ac97227 */ /* 0x000fc800078e00ff */
[----:B------:R-:W-:Y:S01]  /*9710*/  @!P4 IMAD.IADD R2, R2, 0x1, -R0 ;  /* 0x000000010202c824 */ /* 0x000fe200078e0a00 */
[----:B------:R-:W-:Y:S01]  /*9720*/  ISETP.GT.U32.AND P4, PT, R0, R51, PT ;  /* 0x000000330000720c */ /* 0x000fe20003f84070 */
[----:B------:R-:W-:Y:S01]  /*9730*/  IMAD.MOV R201, RZ, RZ, -R201 ;  /* 0x000000ffffc97224 */ /* 0x000fe200078e0ac9 */
[----:B------:R-:W-:-:S03]  /*9740*/  IABS R217, R55 ;  /* 0x0000003700d97213 */ /* 0x000fc60000000000 */
[----:B------:R-:W-:Y:S01]  /*9750*/  IMAD R213, R0, R201, R213 ;  /* 0x000000c900d57224 */ /* 0x000fe200078e02d5 */
[----:B------:R-:W-:Y:S01]  /*9760*/  IABS R209, R47 ;  /* 0x0000002f00d17213 */ /* 0x000fe20000000000 */
[--C-:B------:R-:W-:Y:S01]  /*9770*/  @!P5 IMAD.IADD R214, R214, 0x1, -R0.reuse ;  /* 0x00000001d6d6d824 */ /* 0x100fe200078e0a00 */
[----:B------:R-:W-:Y:S01]  /*9780*/  ISETP.GE.AND P5, PT, R35, RZ, PT ;  /* 0x000000ff2300720c */ /* 0x000fe20003fa6270 */
[--C-:B------:R-:W-:Y:S02]  /*9790*/  @!P2 IMAD.IADD R211, R211, 0x1, -R0.reuse ;  /* 0x00000001d3d3a824 */ /* 0x100fe400078e0a00 */
[----:B------:R-:W-:Y:S01]  /*97a0*/  @!P6 IMAD.IADD R215, R215, 0x1, -R0 ;  /* 0x00000001d7d7e824 */ /* 0x000fe200078e0a00 */
[----:B------:R-:W-:Y:S01]  /*97b0*/  ISETP.GT.U32.AND P6, PT, R0, R213, PT ;  /* 0x000000d50000720c */ /* 0x000fe20003fc4070 */
[----:B------:R-:W-:Y:S02]  /*97c0*/  IMAD.MOV.U32 R35, RZ, RZ, R2 ;  /* 0x000000ffff237224 */ /* 0x000fe400078e0002 */
[----:B------:R-:W-:Y:S01]  /*97d0*/  IMAD.HI.U32 R2, R138, R217, RZ ;  /* 0x000000d98a027227 */ /* 0x000fe200078e00ff */
[----:B------:R-:W-:-:S03]  /*97e0*/  ISETP.GT.U32.AND P2, PT, R0, R211, PT ;  /* 0x000000d30000720c */ /* 0x000fc60003f44070 */
[----:B------:R-:W-:-:S04]  /*97f0*/  IMAD.HI.U32 R210, R138, R209, RZ ;  /* 0x000000d18ad27227 */ /* 0x000fc800078e00ff */
[----:B------:R-:W-:Y:S02]  /*9800*/  @!P4 IMAD.IADD R51, R51, 0x1, -R0 ;  /* 0x000000013333c824 */ /* 0x000fe400078e0a00 */
[----:B------:R-:W-:Y:S02]  /*9810*/  IMAD.MOV R2, RZ, RZ, -R2 ;  /* 0x000000ffff027224 */ /* 0x000fe400078e0a02 */
[----:B------:R-:W-:Y:S01]  /*9820*/  IMAD.MOV R210, RZ, RZ, -R210 ;  /* 0x000000ffffd27224 */ /* 0x000fe200078e0ad2 */
[C---:B------:R-:W-:Y:S01]  /*9830*/  ISETP.GT.U32.AND P4, PT, R0.reuse, R51, PT ;  /* 0x000000330000720c */ /* 0x040fe20003f84070 */
[C---:B------:R-:W-:Y:S02]  /*9840*/  IMAD R2, R0.reuse, R2, R217 ;  /* 0x0000000200027224 */ /* 0x040fe400078e02d9 */
[C---:B------:R-:W-:Y:S01]  /*9850*/  IMAD R209, R0.reuse, R210, R209 ;  /* 0x000000d200d17224 */ /* 0x040fe200078e02d1 */
[----:B------:R-:W-:Y:S01]  /*9860*/  IABS R201, R59 ;  /* 0x0000003b00c97213 */ /* 0x000fe20000000000 */
[--C-:B------:R-:W-:Y:S01]  /*9870*/  @!P6 IMAD.IADD R213, R213, 0x1, -R0.reuse ;  /* 0x00000001d5d5e824 */ /* 0x100fe200078e0a00 */
[C---:B------:R-:W-:Y:S01]  /*9880*/  ISETP.GT.U32.AND P6, PT, R0.reuse, R2, PT ;  /* 0x000000020000720c */ /* 0x040fe20003fc4070 */
[----:B------:R-:W-:Y:S01]  /*9890*/  @!P2 IMAD.IADD R211, R211, 0x1, -R0 ;  /* 0x00000001d3d3a824 */ /* 0x000fe200078e0a00 */
[----:B------:R-:W-:Y:S01]  /*98a0*/  ISETP.GT.U32.AND P2, PT, R0, R209, PT ;  /* 0x000000d10000720c */ /* 0x000fe20003f44070 */
[----:B------:R-:W-:Y:S01]  /*98b0*/  @!P3 IMAD.MOV R35, RZ, RZ, -R35 ;  /* 0x000000ffff23b224 */ /* 0x000fe200078e0a23 */
[----:B------:R-:W-:Y:S01]  /*98c0*/  ISETP.GE.AND P3, PT, R39, RZ, PT ;  /* 0x000000ff2700720c */ /* 0x000fe20003f66270 */
[----:B------:R-:W-:Y:S01]  /*98d0*/  IMAD.HI.U32 R39, R138, R201, RZ ;  /* 0x000000c98a277227 */ /* 0x000fe200078e00ff */
[----:B------:R-:W-:-:S03]  /*98e0*/  IABS R210, R67 ;  /* 0x0000004300d27213 */ /* 0x000fc60000000000 */
[----:B------:R-:W-:Y:S01]  /*98f0*/  @!P4 IMAD.IADD R51, R51, 0x1, -R0 ;  /* 0x000000013333c824 */ /* 0x000fe200078e0a00 */
[----:B------:R-:W-:Y:S01]  /*9900*/  ISETP.GE.AND P4, PT, R43, RZ, PT ;  /* 0x000000ff2b00720c */ /* 0x000fe20003f86270 */
[----:B------:R-:W-:Y:S02]  /*9910*/  IMAD.MOV R39, RZ, RZ, -R39 ;  /* 0x000000ffff277224 */ /* 0x000fe400078e0a27 */
[----:B------:R-:W-:Y:S01]  /*9920*/  IMAD.HI.U32 R43, R138, R210, RZ ;  /* 0x000000d28a2b7227 */ /* 0x000fe200078e00ff */
[----:B------:R-:W-:-:S03]  /*9930*/  IABS R218, R63 ;  /* 0x0000003f00da7213 */ /* 0x000fc60000000000 */
[----:B------:R-:W-:Y:S02]  /*9940*/  IMAD R201, R0, R39, R201 ;  /* 0x0000002700c97224 */ /* 0x000fe400078e02c9 */
[----:B------:R-:W-:Y:S02]  /*9950*/  @!P6 IMAD.IADD R2, R2, 0x1, -R0 ;  /* 0x000000010202e824 */ /* 0x000fe400078e0a00 */
[----:B------:R-:W-:Y:S02]  /*9960*/  IMAD.MOV R43, RZ, RZ, -R43 ;  /* 0x000000ffff2b7224 */ /* 0x000fe400078e0a2b */
[----:B------:R-:W-:Y:S02]  /*9970*/  IMAD.MOV.U32 R39, RZ, RZ, R214 ;  /* 0x000000ffff277224 */ /* 0x000fe400078e00d6 */
        /* <DEDUP_REMOVED lines=8> */
[----:B------:R-:W-:Y:S02]  /*9a00*/  IMAD.MOV.U32 R43, RZ, RZ, R215 ;  /* 0x000000ffff2b7224 */ /* 0x000fe400078e00d7 */
[----:B------:R-:W-:Y:S01]  /*9a10*/  @!P5 IMAD.MOV R47, RZ, RZ, -R47 ;  /* 0x000000ffff2fd224 */ /* 0x000fe200078e0a2f */
[C---:B------:R-:W-:Y:S01]  /*9a20*/  ISETP.GT.U32.AND P5, PT, R0.reuse, R210, PT ;  /* 0x000000d20000720c */ /* 0x040fe20003fa4070 */
[----:B------:R-:W-:Y:S02]  /*9a30*/  IMAD.MOV R214, RZ, RZ, -R214 ;  /* 0x000000ffffd67224 */ /* 0x000fe400078e0ad6 */
[----:B------:R-:W-:Y:S01]  /*9a40*/  @!P0 IMAD.MOV R43, RZ, RZ, -R43 ;  /* 0x000000ffff2b8224 */ /* 0x000fe200078e0a2b */
[C---:B------:R-:W-:Y:S01]  /*9a50*/  ISETP.GT.U32.AND P0, PT, R0.reuse, R209, PT ;  /* 0x000000d10000720c */ /* 0x040fe20003f04070 */
[----:B------:R-:W-:Y:S02]  /*9a60*/  IMAD R211, R0, R214, R218 ;  /* 0x000000d600d37224 */ /* 0x000fe400078e02da */
[----:B------:R-:W-:-:S02]  /*9a70*/  @!P6 IMAD.IADD R2, R2, 0x1, -R0 ;  /* 0x000000010202e824 */ /* 0x000fc400078e0a00 */
[--C-:B------:R-:W-:Y:S01]  /*9a80*/  @!P1 IMAD.IADD R213, R213, 0x1, -R0.reuse ;  /* 0x00000001d5d59824 */ /* 0x100fe200078e0a00 */
[C---:B------:R-:W-:Y:S01]  /*9a90*/  ISETP.GT.U32.AND P6, PT, R0.reuse, R211, PT ;  /* 0x000000d30000720c */ /* 0x040fe20003fc4070 */
[----:B------:R-:W-:Y:S01]  /*9aa0*/  @!P3 IMAD.MOV R51, RZ, RZ, -R51 ;  /* 0x000000ffff33b224 */ /* 0x000fe200078e0a33 */
[----:B------:R-:W-:Y:S01]  /*9ab0*/  ISETP.GT.U32.AND P1, PT, R0, R201, PT ;  /* 0x000000c90000720c */ /* 0x000fe20003f24070 */
[--C-:B------:R-:W-:Y:S01]  /*9ac0*/  @!P5 IMAD.IADD R210, R210, 0x1, -R0.reuse ;  /* 0x00000001d2d2d824 */ /* 0x100fe200078e0a00 */
[----:B------:R-:W-:Y:S01]  /*9ad0*/  ISETP.GE.AND P3, PT, R55, RZ, PT ;  /* 0x000000ff3700720c */ /* 0x000fe20003f66270 */
[----:B------:R-:W-:Y:S01]  /*9ae0*/  IMAD.MOV.U32 R55, RZ, RZ, R213 ;  /* 0x000000ffff377224 */ /* 0x000fe200078e00d5 */
[----:B------:R-:W-:Y:S01]  /*9af0*/  IABS R217, R71 ;  /* 0x0000004700d97213 */ /* 0x000fe20000000000 */
[----:B------:R-:W-:Y:S01]  /*9b00*/  @!P0 IMAD.IADD R209, R209, 0x1, -R0 ;  /* 0x00000001d1d18824 */ /* 0x000fe200078e0a00 */
[----:B------:R-:W-:Y:S01]  /*9b10*/  ISETP.GE.AND P0, PT, R67, RZ, PT ;  /* 0x000000ff4300720c */ /* 0x000fe20003f06270 */
[----:B------:R-:W-:Y:S01]  /*9b20*/  @!P4 IMAD.MOV R55, RZ, RZ, -R55 ;  /* 0x000000ffff37c224 */ /* 0x000fe200078e0a37 */
[----:B------:R-:W-:Y:S01]  /*9b30*/  ISETP.GT.U32.AND P4, PT, R0, R210, PT ;  /* 0x000000d20000720c */ /* 0x000fe20003f84070 */
[----:B------:R-:W-:Y:S01]  /*9b40*/  IMAD.HI.U32 R67, R138, R217, RZ ;  /* 0x000000d98a437227 */ /* 0x000fe200078e00ff */
[----:B------:R-:W-:-:S03]  /*9b50*/  IABS R214, R75 ;  /* 0x0000004b00d67213 */ /* 0x000fc60000000000 */
[--C-:B------:R-:W-:Y:S02]  /*9b60*/  @!P6 IMAD.IADD R211, R211, 0x1, -R0.reuse ;  /* 0x00000001d3d3e824 */ /* 0x100fe400078e0a00 */
[----:B------:R-:W-:Y:S02]  /*9b70*/  IMAD.MOV R67, RZ, RZ, -R67 ;  /* 0x000000ffff437224 */ /* 0x000fe400078e0a43 */
[----:B------:R-:W-:Y:S01]  /*9b80*/  @!P1 IMAD.IADD R201, R201, 0x1, -R0 ;  /* 0x00000001c9c99824 */ /* 0x000fe200078e0a00 */
[----:B------:R-:W-:Y:S02]  /*9b90*/  ISETP.GE.AND P1, PT, R63, RZ, PT ;  /* 0x000000ff3f00720c */ /* 0x000fe40003f26270 */
[----:B------:R-:W-:Y:S01]  /*9ba0*/  IABS R63, R83 ;  /* 0x00000053003f7213 */ /* 0x000fe20000000000 */
[C---:B------:R-:W-:Y:S01]  /*9bb0*/  IMAD R213, R0.reuse, R67, R217 ;  /* 0x0000004300d57224 */ /* 0x040fe200078e02d9 */
[----:B------:R-:W-:Y:S01]  /*9bc0*/  ISETP.GE.AND P5, PT, R59, RZ, PT ;  /* 0x000000ff3b00720c */ /* 0x000fe20003fa6270 */
[----:B------:R-:W-:Y:S01]  /*9bd0*/  IMAD.MOV.U32 R59, RZ, RZ, R209 ;  /* 0x000000ffff3b7224 */ /* 0x000fe200078e00d1 */
[----:B------:R-:W-:Y:S01]  /*9be0*/  ISETP.GT.U32.AND P6, PT, R0, R211, PT ;  /* 0x000000d30000720c */ /* 0x000fe20003fc4070 */
[----:B------:R-:W-:-:S04]  /*9bf0*/  IMAD.HI.U32 R67, R138, R214, RZ ;  /* 0x000000d68a437227 */ /* 0x000fc800078e00ff */
[----:B------:R-:W-:Y:S02]  /*9c00*/  IMAD.MOV.U32 R209, RZ, RZ, R63 ;  /* 0x000000ffffd17224 */ /* 0x000fe400078e003f */
[----:B------:R-:W-:Y:S02]  /*9c10*/  @!P4 IMAD.IADD R210, R210, 0x1, -R0 ;  /* 0x00000001d2d2c824 */ /* 0x000fe400078e0a00 */
[----:B------:R-:W-:Y:S02]  /*9c20*/  IMAD.MOV.U32 R63, RZ, RZ, R2 ;  /* 0x000000ffff3f7224 */ /* 0x000fe400078e0002 */
[----:B------:R-:W-:Y:S01]  /*9c30*/  @!P2 IMAD.MOV R59, RZ, RZ, -R59 ;  /* 0x000000ffff3ba224 */ /* 0x000fe200078e0a3b */
[C---:B------:R-:W-:Y:S01]  /*9c40*/  ISETP.GT.U32.AND P2, PT, R0.reuse, R201, PT ;  /* 0x000000c90000720c */ /* 0x040fe20003f44070 */
[----:B------:R-:W-:Y:S02]  /*9c50*/  IMAD.MOV R2, RZ, RZ, -R67 ;  /* 0x000000ffff027224 */ /* 0x000fe400078e0a43 */
[----:B------:R-:W-:Y:S01]  /*9c60*/  IMAD.MOV.U32 R67, RZ, RZ, R210 ;  /* 0x000000ffff437224 */ /* 0x000fe200078e00d2 */
[C---:B------:R-:W-:Y:S01]  /*9c70*/  ISETP.GT.U32.AND P4, PT, R0.reuse, R213, PT ;  /* 0x000000d50000720c */ /* 0x040fe20003f84070 */
[----:B------:R-:W-:-:S02]  /*9c80*/  IMAD R210, R0, R2, R214 ;  /* 0x0000000200d27224 */ /* 0x000fc400078e02d6 */
[----:B------:R-:W-:Y:S01]  /*9c90*/  @!P3 IMAD.MOV R63, RZ, RZ, -R63 ;  /* 0x000000ffff3fb224 */ /* 0x000fe200078e0a3f */
[----:B------:R-:W-:Y:S01]  /*9ca0*/  ISETP.GE.AND P3, PT, R71, RZ, PT ;  /* 0x000000ff4700720c */ /* 0x000fe20003f66270 */
[----:B------:R-:W-:Y:S01]  /*9cb0*/  @!P6 IMAD.IADD R211, R211, 0x1, -R0 ;  /* 0x00000001d3d3e824 */ /* 0x000fe200078e0a00 */
[----:B------:R-:W-:Y:S01]  /*9cc0*/  ISETP.GT.U32.AND P6, PT, R0, R210, PT ;  /* 0x000000d20000720c */ /* 0x000fe20003fc4070 */
[----:B------:R-:W-:-:S04]  /*9cd0*/  IMAD.HI.U32 R71, R138, R209, RZ ;  /* 0x000000d18a477227 */ /* 0x000fc800078e00ff */
[----:B------:R-:W-:Y:S02]  /*9ce0*/  IMAD.MOV R71, RZ, RZ, -R71 ;  /* 0x000000ffff477224 */ /* 0x000fe400078e0a47 */
[--C-:B------:R-:W-:Y:S01]  /*9cf0*/  @!P2 IMAD.IADD R201, R201, 0x1, -R0.reuse ;  /* 0x00000001c9c9a824 */ /* 0x100fe200078e0a00 */
[----:B------:R-:W-:Y:S01]  /*9d00*/  ISETP.GE.AND P2, PT, R83, RZ, PT ;  /* 0x000000ff5300720c */ /* 0x000fe20003f46270 */
[----:B------:R-:W-:Y:S01]  /*9d10*/  IMAD R2, R0, R71, R209 ;  /* 0x0000004700027224 */ /* 0x000fe200078e02d1 */
[----:B------:R-:W-:Y:S01]  /*9d20*/  IABS R83, R95 ;  /* 0x0000005f00537213 */ /* 0x000fe20000000000 */
[--C-:B------:R-:W-:Y:S02]  /*9d30*/  @!P4 IMAD.IADD R213, R213, 0x1, -R0.reuse ;  /* 0x00000001d5d5c824 */ /* 0x100fe400078e0a00 */
[----:B------:R-:W-:Y:S01]  /*9d40*/  IMAD.MOV.U32 R71, RZ, RZ, R201 ;  /* 0x000000ffff477224 */ /* 0x000fe200078e00c9 */
[----:B------:R-:W-:Y:S01]  /*9d50*/  ISETP.GE.AND P4, PT, R95, RZ, PT ;  /* 0x000000ff5f00720c */ /* 0x000fe20003f86270 */
[----:B------:R-:W-:Y:S01]  /*9d60*/  @!P6 IMAD.IADD R210, R210, 0x1, -R0 ;  /* 0x00000001d2d2e824 */ /* 0x000fe200078e0a00 */
[----:B------:R-:W-:Y:S01]  /*9d70*/  IABS R95, R79 ;  /* 0x0000004f005f7213 */ /* 0x000fe20000000000 */
[----:B------:R-:W-:Y:S01]  /*9d80*/  @!P5 IMAD.MOV R71, RZ, RZ, -R71 ;  /* 0x000000ffff47d224 */ /* 0x000fe200078e0a47 */
[----:B------:R-:W-:Y:S01]  /*9d90*/  ISETP.GT.U32.AND P5, PT, R0, R213, PT ;  /* 0x000000d50000720c */ /* 0x000fe20003fa4070 */
[----:B------:R-:W-:Y:S01]  /*9da0*/  IMAD.HI.U32 R215, R138, R83, RZ ;  /* 0x000000538ad77227 */ /* 0x000fe200078e00ff */
[----:B------:R-:W-:-:S03]  /*9db0*/  ISETP.GT.U32.AND P6, PT, R0, R210, PT ;  /* 0x000000d20000720c */ /* 0x000fc60003fc4070 */
[----:B------:R-:W-:Y:S01]  /*9dc0*/  @!P0 IMAD.MOV R67, RZ, RZ, -R67 ;  /* 0x000000ffff438224 */ /* 0x000fe200078e0a43 */
[----:B------:R-:W-:Y:S01]  /*9dd0*/  ISETP.GE.AND P0, PT, R75, RZ, PT ;  /* 0x000000ff4b00720c */ /* 0x000fe20003f06270 */
[----:B------:R-:W-:Y:S02]  /*9de0*/  IMAD.MOV.U32 R75, RZ, RZ, R211 ;  /* 0x000000ffff4b7224 */ /* 0x000fe400078e00d3 */
[----:B------:R-:W-:-:S04]  /*9df0*/  IMAD.HI.U32 R201, R138, R95, RZ ;  /* 0x0000005f8ac97227 */ /* 0x000fc800078e00ff */
[----:B------:R-:W-:Y:S02]  /*9e00*/  IMAD.MOV R211, RZ, RZ, -R215 ;  /* 0x000000ffffd37224 */ /* 0x000fe400078e0ad7 */
[----:B------:R-:W-:Y:S02]  /*9e10*/  IMAD.MOV R201, RZ, RZ, -R201 ;  /* 0x000000ffffc97224 */ /* 0x000fe400078e0ac9 */
[----:B------:R-:W-:Y:S01]  /*9e20*/  @!P1 IMAD.MOV R75, RZ, RZ, -R75 ;  /* 0x000000ffff4b9224 */ /* 0x000fe200078e0a4b */
[C---:B------:R-:W-:Y:S01]  /*9e30*/  ISETP.GT.U32.AND P1, PT, R0.reuse, R2, PT ;  /* 0x000000020000720c */ /* 0x040fe20003f24070 */
[C---:B------:R-:W-:Y:S02]  /*9e40*/  IMAD R211, R0.reuse, R211, R83 ;  /* 0x000000d300d37224 */ /* 0x040fe400078e0253 */
[C---:B------:R-:W-:Y:S02]  /*9e50*/  IMAD R95, R0.reuse, R201, R95 ;  /* 0x000000c9005f7224 */ /* 0x040fe400078e025f */
[--C-:B------:R-:W-:Y:S01]  /*9e60*/  @!P5 IMAD.IADD R213, R213, 0x1, -R0.reuse ;  /* 0x00000001d5d5d824 */ /* 0x100fe200078e0a00 */
[----:B------:R-:W-:Y:S01]  /*9e70*/  ISETP.GT.U32.AND P5, PT, R0, R211, PT ;  /* 0x000000d30000720c */ /* 0x000fe20003fa4070 */
[----:B------:R-:W-:Y:S01]  /*9e80*/  @!P6 IMAD.IADD R210, R210, 0x1, -R0 ;  /* 0x00000001d2d2e824 */ /* 0x000fe200078e0a00 */
[----:B------:R-:W-:-:S02]  /*9e90*/  ISETP.GT.U32.AND P6, PT, R0, R95, PT ;  /* 0x0000005f0000720c */ /* 0x000fc40003fc4070 */
[----:B------:R-:W-:-:S03]  /*9ea0*/  IABS R209, R91 ;  /* 0x0000005b00d17213 */ /* 0x000fc60000000000 */
[----:B------:R-:W-:Y:S01]  /*9eb0*/  @!P1 IMAD.IADD R2, R2, 0x1, -R0 ;  /* 0x0000000102029824 */ /* 0x000fe200078e0a00 */
[----:B------:R-:W-:Y:S01]  /*9ec0*/  IABS R214, R87 ;  /* 0x0000005700d67213 */ /* 0x000fe20000000000 */
[----:B------:R-:W-:Y:S01]  /*9ed0*/  IMAD.HI.U32 R83, R138, R209, RZ ;  /* 0x000000d18a537227 */ /* 0x000fe200078e00ff */
[----:B------:R-:W-:-:S03]  /*9ee0*/  IABS R201, R99 ;  /* 0x0000006300c97213 */ /* 0x000fc60000000000 */
[--C-:B------:R-:W-:Y:S01]  /*9ef0*/  @!P5 IMAD.IADD R211, R211, 0x1, -R0.reuse ;  /* 0x00000001d3d3d824 */ /* 0x100fe200078e0a00 */
[----:B------:R-:W-:Y:S01]  /*9f00*/  ISETP.GT.U32.AND P5, PT, R0, R2, PT ;  /* 0x000000020000720c */ /* 0x000fe20003fa4070 */
[----:B------:R-:W-:Y:S02]  /*9f10*/  @!P6 IMAD.IADD R95, R95, 0x1, -R0 ;  /* 0x000000015f5fe824 */ /* 0x000fe400078e0a00 */
[----:B------:R-:W-:Y:S01]  /*9f20*/  IMAD.HI.U32 R215, R138, R214, RZ ;  /* 0x000000d68ad77227 */ /* 0x000fe200078e00ff */
[----:B------:R-:W-:-:S03]  /*9f30*/  ISETP.GT.U32.AND P6, PT, R0, R211, PT ;  /* 0x000000d30000720c */ /* 0x000fc60003fc4070 */
[----:B------:R-:W-:Y:S02]  /*9f40*/  IMAD.MOV R83, RZ, RZ, -R83 ;  /* 0x000000ffff537224 */ /* 0x000fe400078e0a53 */
[----:B------:R-:W-:-:S04]  /*9f50*/  IMAD.HI.U32 R217, R138, R201, RZ ;  /* 0x000000c98ad97227 */ /* 0x000fc800078e00ff */
[----:B------:R-:W-:Y:S02]  /*9f60*/  IMAD.MOV R215, RZ, RZ, -R215 ;  /* 0x000000ffffd77224 */ /* 0x000fe400078e0ad7 */
[C---:B------:R-:W-:Y:S02]  /*9f70*/  IMAD R209, R0.reuse, R83, R209 ;  /* 0x0000005300d17224 */ /* 0x040fe400078e02d1 */
[----:B------:R-:W-:Y:S01]  /*9f80*/  IMAD.MOV R217, RZ, RZ, -R217 ;  /* 0x000000ffffd97224 */ /* 0x000fe200078e0ad9 */
[----:B------:R-:W-:Y:S01]  /*9f90*/  ISETP.GE.AND P1, PT, R79, RZ, PT ;  /* 0x000000ff4f00720c */ /* 0x000fe20003f26270 */
[----:B------:R-:W-:Y:S02]  /*9fa0*/  IMAD.MOV.U32 R83, RZ, RZ, R210 ;  /* 0x000000ffff537224 */ /* 0x000fe400078e00d2 */
[C---:B------:R-:W-:Y:S02]  /*9fb0*/  IMAD R214, R0.reuse, R215, R214 ;  /* 0x000000d700d67224 */ /* 0x040fe400078e02d6 */
[----:B------:R-:W-:-:S02]  /*9fc0*/  IMAD R210, R0, R217, R201 ;  /* 0x000000d900d27224 */ /* 0x000fc400078e02c9 */
[--C-:B------:R-:W-:Y:S01]  /*9fd0*/  @!P5 IMAD.IADD R2, R2, 0x1, -R0.reuse ;  /* 0x000000010202d824 */ /* 0x100fe200078e0a00 */
[C---:B------:R-:W-:Y:S01]  /*9fe0*/  ISETP.GT.U32.AND P5, PT, R0.reuse, R209, PT ;  /* 0x000000d10000720c */ /* 0x040fe20003fa4070 */
[----:B------:R-:W-:Y:S02]  /*9ff0*/  IMAD.MOV.U32 R79, RZ, RZ, R213 ;  /* 0x000000ffff4f7224 */ /* 0x000fe400078e00d5 */
[----:B------:R-:W-:Y:S01]  /*a000*/  @!P0 IMAD.MOV R83, RZ, RZ, -R83 ;  /* 0x000000ffff538224 */ /* 0x000fe200078e0a53 */
[C---:B------:R-:W-:Y:S01]  /*a010*/  ISETP.GT.U32.AND P0, PT, R0.reuse, R214, PT ;  /* 0x000000d60000720c */ /* 0x040fe20003f04070 */
[----:B------:R-:W-:Y:S01]  /*a020*/  @!P6 IMAD.IADD R211, R211, 0x1, -R0 ;  /* 0x00000001d3d3e824 */ /* 0x000fe200078e0a00 */
[C---:B------:R-:W-:Y:S01]  /*a030*/  ISETP.GT.U32.AND P6, PT, R0.reuse, R210, PT ;  /* 0x000000d20000720c */ /* 0x040fe20003fc4070 */
[----:B------:R-:W-:Y:S01]  /*a040*/  @!P3 IMAD.MOV R79, RZ, RZ, -R79 ;  /* 0x000000ffff4fb224 */ /* 0x000fe200078e0a4f */
[----:B------:R-:W-:Y:S02]  /*a050*/  IABS R215, R103 ;  /* 0x0000006700d77213 */ /* 0x000fe40000000000 */
[----:B------:R-:W-:-:S03]  /*a060*/  ISETP.GT.U32.AND P3, PT, R0, R95, PT ;  /* 0x0000005f0000720c */ /* 0x000fc60003f64070 */
[----:B------:R-:W-:Y:S01]  /*a070*/  IMAD.HI.U32 R201, R138, R215, RZ ;  /* 0x000000d78ac97227 */ /* 0x000fe200078e00ff */
[----:B------:R-:W-:-:S03]  /*a080*/  IABS R213, R107 ;  /* 0x0000006b00d57213 */ /* 0x000fc60000000000 */
[--C-:B------:R-:W-:Y:S02]  /*a090*/  @!P5 IMAD.IADD R209, R209, 0x1, -R0.reuse ;  /* 0x00000001d1d1d824 */ /* 0x100fe400078e0a00 */
[----:B------:R-:W-:Y:S02]  /*a0a0*/  IMAD.MOV R201, RZ, RZ, -R201 ;  /* 0x000000ffffc97224 */ /* 0x000fe400078e0ac9 */
[--C-:B------:R-:W-:Y:S02]  /*a0b0*/  @!P0 IMAD.IADD R214, R214, 0x1, -R0.reuse ;  /* 0x00000001d6d68824 */ /* 0x100fe400078e0a00 */
[--C-:B------:R-:W-:Y:S01]  /*a0c0*/  @!P6 IMAD.IADD R210, R210, 0x1, -R0.reuse ;  /* 0x00000001d2d2e824 */ /* 0x100fe200078e0a00 */
[C---:B------:R-:W-:Y:S01]  /*a0d0*/  ISETP.GT.U32.AND P6, PT, R0.reuse, R209, PT ;  /* 0x000000d10000720c */ /* 0x040fe20003fc4070 */
[----:B------:R-:W-:Y:S02]  /*a0e0*/  @!P3 IMAD.IADD R95, R95, 0x1, -R0 ;  /* 0x000000015f5fb824 */ /* 0x000fe400078e0a00 */
[----:B------:R-:W-:-:S02]  /*a0f0*/  IMAD R201, R0, R201, R215 ;  /* 0x000000c900c97224 */ /* 0x000fc400078e02d7 */
[----:B------:R-:W-:Y:S01]  /*a100*/  IMAD.HI.U32 R217, R138, R213, RZ ;  /* 0x000000d58ad97227 */ /* 0x000fe200078e00ff */
[----:B------:R-:W-:-:S03]  /*a110*/  ISETP.GT.U32.AND P5, PT, R0, R214, PT ;  /* 0x000000d60000720c */ /* 0x000fc60003fa4070 */
[----:B------:R-:W-:Y:S01]  /*a120*/  @!P1 IMAD.MOV R95, RZ, RZ, -R95 ;  /* 0x000000ffff5f9224 */ /* 0x000fe200078e0a5f */
[C---:B------:R-:W-:Y:S01]  /*a130*/  ISETP.GT.U32.AND P1, PT, R0.reuse, R201, PT ;  /* 0x000000c90000720c */ /* 0x040fe20003f24070 */
[----:B------:R-:W-:Y:S01]  /*a140*/  IMAD.MOV R217, RZ, RZ, -R217 ;  /* 0x000000ffffd97224 */ /* 0x000fe200078e0ad9 */
[----:B------:R-:W-:Y:S01]  /*a150*/  ISETP.GE.AND P3, PT, R87, RZ, PT ;  /* 0x000000ff5700720c */ /* 0x000fe20003f66270 */
[----:B------:R-:W-:Y:S01]  /*a160*/  IMAD.MOV.U32 R87, RZ, RZ, R2 ;  /* 0x000000ffff577224 */ /* 0x000fe200078e0002 */
[----:B------:R-:W-:Y:S01]  /*a170*/  ISETP.GE.AND P0, PT, R91, RZ, PT ;  /* 0x000000ff5b00720c */ /* 0x000fe20003f06270 */
[----:B------:R-:W-:Y:S02]  /*a180*/  IMAD.MOV.U32 R91, RZ, RZ, R211 ;  /* 0x000000ffff5b7224 */ /* 0x000fe400078e00d3 */
[C---:B------:R-:W-:Y:S01]  /*a190*/  IMAD R2, R0.reuse, R217, R213 ;  /* 0x000000d900027224 */ /* 0x040fe200078e02d5 */
[----:B------:R-:W-:Y:S01]  /*a1a0*/  IABS R215, R131 ;  /* 0x0000008300d77213 */ /* 0x000fe20000000000 */
[----:B------:R-:W-:Y:S01]  /*a1b0*/  @!P4 IMAD.MOV R91, RZ, RZ, -R91 ;  /* 0x000000ffff5bc224 */ /* 0x000fe200078e0a5b */
[----:B------:R-:W-:Y:S01]  /*a1c0*/  ISETP.GE.AND P4, PT, R99, RZ, PT ;  /* 0x000000ff6300720c */ /* 0x000fe20003f86270 */
[--C-:B------:R-:W-:Y:S01]  /*a1d0*/  @!P6 IMAD.IADD R209, R209, 0x1, -R0.reuse ;  /* 0x00000001d1d1e824 */ /* 0x100fe200078e0a00 */
[----:B------:R-:W-:Y:S01]  /*a1e0*/  ISETP.GT.U32.AND P6, PT, R0, R2, PT ;  /* 0x000000020000720c */ /* 0x000fe20003fc4070 */
[----:B------:R-:W-:Y:S01]  /*a1f0*/  @!P2 IMAD.MOV R87, RZ, RZ, -R87 ;  /* 0x000000ffff57a224 */ /* 0x000fe200078e0a57 */
[----:B------:R-:W-:Y:S01]  /*a200*/  IABS R99, R115 ;  /* 0x0000007300637213 */ /* 0x000fe20000000000 */
[----:B------:R-:W-:Y:S01]  /*a210*/  @!P5 IMAD.IADD R214, R214, 0x1, -R0 ;  /* 0x00000001d6d6d824 */ /* 0x000fe200078e0a00 */
[----:B------:R-:W-:Y:S01]  /*a220*/  ISETP.GT.U32.AND P2, PT, R0, R210, PT ;  /* 0x000000d20000720c */ /* 0x000fe20003f44070 */
[----:B------:R-:W-:-:S04]  /*a230*/  IMAD.HI.U32 R211, R138, R215, RZ ;  /* 0x000000d78ad37227 */ /* 0x000fc800078e00ff */
[----:B------:R-:W-:Y:S01]  /*a240*/  @!P1 IMAD.IADD R201, R201, 0x1, -R0 ;  /* 0x00000001c9c99824 */ /* 0x000fe200078e0a00 */
[----:B------:R-:W-:Y:S01]  /*a250*/  ISETP.GE.AND P1, PT, R131, RZ, PT ;  /* 0x000000ff8300720c */ /* 0x000fe20003f26270 */
[----:B------:R-:W-:Y:S01]  /*a260*/  IMAD.MOV.U32 R131, RZ, RZ, R99 ;  /* 0x000000ffff837224 */ /* 0x000fe200078e0063 */
[----:B------:R-:W-:Y:S01]  /*a270*/  IABS R213, R111 ;  /* 0x0000006f00d57213 */ /* 0x000fe20000000000 */
[----:B------:R-:W-:Y:S02]  /*a280*/  IMAD.MOV R211, RZ, RZ, -R211 ;  /* 0x000000ffffd37224 */ /* 0x000fe400078e0ad3 */
[----:B------:R-:W-:Y:S01]  /*a290*/  IMAD.MOV.U32 R99, RZ, RZ, R214 ;  /* 0x000000ffff637224 */ /* 0x000fe200078e00d6 */
[----:B------:R-:W-:Y:S01]  /*a2a0*/  ISETP.GE.AND P5, PT, R103, RZ, PT ;  /* 0x000000ff6700720c */ /* 0x000fe20003fa6270 */
[C---:B------:R-:W-:Y:S02]  /*a2b0*/  IMAD R211, R0.reuse, R211, R215 ;  /* 0x000000d300d37224 */ /* 0x040fe400078e02d7 */
[----:B------:R-:W-:Y:S01]  /*a2c0*/  @!P3 IMAD.MOV R99, RZ, RZ, -R99 ;  /* 0x000000ffff63b224 */ /* 0x000fe200078e0a63 */
[----:B------:R-:W-:Y:S01]  /*a2d0*/  ISETP.GT.U32.AND P3, PT, R0, R201, PT ;  /* 0x000000c90000720c */ /* 0x000fe20003f64070 */
[----:B------:R-:W-:-:S04]  /*a2e0*/  IMAD.HI.U32 R217, R138, R213, RZ ;  /* 0x000000d58ad97227 */ /* 0x000fc800078e00ff */
[--C-:B------:R-:W-:Y:S02]  /*a2f0*/  @!P6 IMAD.IADD R2, R2, 0x1, -R0.reuse ;  /* 0x000000010202e824 */ /* 0x100fe400078e0a00 */
[----:B------:R-:W-:Y:S01]  /*a300*/  IMAD.MOV.U32 R103, RZ, RZ, R209 ;  /* 0x000000ffff677224 */ /* 0x000fe200078e00d1 */
[----:B------:R-:W-:Y:S01]  /*a310*/  ISETP.GT.U32.AND P6, PT, R0, R211, PT ;  /* 0x000000d30000720c */ /* 0x000fe20003fc4070 */
[----:B------:R-:W-:Y:S01]  /*a320*/  @!P2 IMAD.IADD R210, R210, 0x1, -R0 ;  /* 0x00000001d2d2a824 */ /* 0x000fe200078e0a00 */
[----:B------:R-:W-:Y:S01]  /*a330*/  ISETP.GE.AND P2, PT, R107, RZ, PT ;  /* 0x000000ff6b00720c */ /* 0x000fe20003f46270 */
[----:B------:R-:W-:Y:S01]  /*a340*/  IMAD.HI.U32 R215, R138, R131, RZ ;  /* 0x000000838ad77227 */ /* 0x000fe200078e00ff */
[----:B------:R-:W-:-:S03]  /*a350*/  IABS R107, R119 ;  /* 0x00000077006b7213 */ /* 0x000fc60000000000 */
[----:B------:R-:W-:Y:S02]  /*a360*/  IMAD.MOV R217, RZ, RZ, -R217 ;  /* 0x000000ffffd97224 */ /* 0x000fe400078e0ad9 */
[----:B------:R-:W-:Y:S01]  /*a370*/  @!P0 IMAD.MOV R103, RZ, RZ, -R103 ;  /* 0x000000ffff678224 */ /* 0x000fe200078e0a67 */
[C---:B------:R-:W-:Y:S01]  /*a380*/  ISETP.GT.U32.AND P0, PT, R0.reuse, R2, PT ;  /* 0x000000020000720c */ /* 0x040fe20003f04070 */
[----:B------:R-:W-:Y:S02]  /*a390*/  IMAD.MOV R215, RZ, RZ, -R215 ;  /* 0x000000ffffd77224 */ /* 0x000fe400078e0ad7 */
[C---:B------:R-:W-:Y:S02]  /*a3a0*/  IMAD R209, R0.reuse, R217, R213 ;  /* 0x000000d900d17224 */ /* 0x040fe400078e02d5 */
[----:B------:R-:W-:Y:S02]  /*a3b0*/  IMAD.MOV.U32 R214, RZ, RZ, R107 ;  /* 0x000000ffffd67224 */ /* 0x000fe400078e006b */
[----:B------:R-:W-:-:S02]  /*a3c0*/  IMAD R131, R0, R215, R131 ;  /* 0x000000d700837224 */ /* 0x000fc400078e0283 */
[----:B------:R-:W-:Y:S01]  /*a3d0*/  @!P3 IMAD.IADD R201, R201, 0x1, -R0 ;  /* 0x00000001c9c9b824 */ /* 0x000fe200078e0a00 */
[----:B------:R-:W-:Y:S01]  /*a3e0*/  ISETP.GT.U32.AND P3, PT, R0, R209, PT ;  /* 0x000000d10000720c */ /* 0x000fe20003f64070 */
[----:B------:R-:W-:Y:S02]  /*a3f0*/  IMAD.MOV.U32 R107, RZ, RZ, R210 ;  /* 0x000000ffff6b7224 */ /* 0x000fe400078e00d2 */
[----:B------:R-:W-:-:S04]  /*a400*/  IMAD.HI.U32 R210, R138, R214, RZ ;  /* 0x000000d68ad27227 */ /* 0x000fc800078e00ff */
[----:B------:R-:W-:Y:S01]  /*a410*/  @!P6 IMAD.IADD R211, R211, 0x1, -R0 ;  /* 0x00000001d3d3e824 */ /* 0x000fe200078e0a00 */
[----:B------:R-:W-:Y:S01]  /*a420*/  ISETP.GT.U32.AND P6, PT, R0, R131, PT ;  /* 0x000000830000720c */ /* 0x000fe20003fc4070 */
[----:B------:R-:W-:Y:S02]  /*a430*/  IMAD.MOV R210, RZ, RZ, -R210 ;  /* 0x000000ffffd27224 */ /* 0x000fe400078e0ad2 */
[----:B------:R-:W-:Y:S01]  /*a440*/  @!P0 IMAD.IADD R2, R2, 0x1, -R0 ;  /* 0x0000000102028824 */ /* 0x000fe200078e0a00 */
[----:B------:R-:W-:Y:S01]  /*a450*/  ISETP.GE.AND P0, PT, R115, RZ, PT ;  /* 0x000000ff7300720c */ /* 0x000fe20003f06270 */
[----:B------:R-:W-:Y:S02]  /*a460*/  IMAD R210, R0, R210, R214 ;  /* 0x000000d200d27224 */ /* 0x000fe400078e02d6 */
[----:B------:R-:W-:Y:S01]  /*a470*/  IMAD.MOV.U32 R115, RZ, RZ, R2 ;  /* 0x000000ffff737224 */ /* 0x000fe200078e0002 */
[----:B------:R-:W-:Y:S01]  /*a480*/  IABS R217, R123 ;  /* 0x0000007b00d97213 */ /* 0x000fe20000000000 */
[----:B------:R-:W-:-:S02]  /*a490*/  @!P3 IMAD.IADD R209, R209, 0x1, -R0 ;  /* 0x00000001d1d1b824 */ /* 0x000fc400078e0a00 */
[----:B------:R-:W-:Y:S01]  /*a4a0*/  @!P2 IMAD.MOV R115, RZ, RZ, -R115 ;  /* 0x000000ffff73a224 */ /* 0x000fe200078e0a73 */
[C---:B------:R-:W-:Y:S01]  /*a4b0*/  ISETP.GT.U32.AND P2, PT, R0.reuse, R210, PT ;  /* 0x000000d20000720c */ /* 0x040fe20003f44070 */
[----:B------:R-:W-:Y:S01]  /*a4c0*/  @!P6 IMAD.IADD R131, R131, 0x1, -R0 ;  /* 0x000000018383e824 */ /* 0x000fe200078e0a00 */
[----:B------:R-:W-:Y:S01]  /*a4d0*/  IABS R213, R127 ;  /* 0x0000007f00d57213 */ /* 0x000fe20000000000 */
[----:B------:R-:W-:Y:S01]  /*a4e0*/  @!P4 IMAD.MOV R107, RZ, RZ, -R107 ;  /* 0x000000ffff6bc224 */ /* 0x000fe200078e0a6b */
[----:B------:R-:W-:Y:S01]  /*a4f0*/  ISETP.GT.U32.AND P6, PT, R0, R209, PT ;  /* 0x000000d10000720c */ /* 0x000fe20003fc4070 */
[----:B------:R-:W-:Y:S01]  /*a500*/  IMAD.HI.U32 R218, R138, R217, RZ ;  /* 0x000000d98ada7227 */ /* 0x000fe200078e00ff */
[----:B------:R-:W-:Y:S02]  /*a510*/  ISETP.GE.AND P4, PT, R111, RZ, PT ;  /* 0x000000ff6f00720c */ /* 0x000fe40003f86270 */
[----:B------:R-:W-:Y:S01]  /*a520*/  ISETP.GT.U32.AND P3, PT, R0, R211, PT ;  /* 0x000000d30000720c */ /* 0x000fe20003f64070 */
[----:B------:R-:W-:-:S02]  /*a530*/  IMAD.MOV.U32 R111, RZ, RZ, R201 ;  /* 0x000000ffff6f7224 */ /* 0x000fc400078e00c9 */
[----:B------:R-:W-:-:S04]  /*a540*/  IMAD.HI.U32 R201, R138, R213, RZ ;  /* 0x000000d58ac97227 */ /* 0x000fc800078e00ff */
[----:B------:R-:W-:Y:S02]  /*a550*/  IMAD.MOV R218, RZ, RZ, -R218 ;  /* 0x000000ffffda7224 */ /* 0x000fe400078e0ada */
[----:B------:R-:W-:Y:S02]  /*a560*/  IMAD.MOV R2, RZ, RZ, -R201 ;  /* 0x000000ffff027224 */ /* 0x000fe400078e0ac9 */
[----:B------:R-:W-:Y:S02]  /*a570*/  IMAD R201, R0, R218, R217 ;  /* 0x000000da00c97224 */ /* 0x000fe400078e02d9 */
[--C-:B------:R-:W-:Y:S02]  /*a580*/  @!P2 IMAD.IADD R210, R210, 0x1, -R0.reuse ;  /* 0x00000001d2d2a824 */ /* 0x100fe400078e0a00 */
[----:B------:R-:W-:Y:S01]  /*a590*/  @!P5 IMAD.MOV R111, RZ, RZ, -R111 ;  /* 0x000000ffff6fd224 */ /* 0x000fe200078e0a6f */
[C---:B------:R-:W-:Y:S01]  /*a5a0*/  ISETP.GT.U32.AND P5, PT, R0.reuse, R131, PT ;  /* 0x000000830000720c */ /* 0x040fe20003fa4070 */
[----:B------:R-:W-:Y:S01]  /*a5b0*/  @!P6 IMAD.IADD R209, R209, 0x1, -R0 ;  /* 0x00000001d1d1e824 */ /* 0x000fe200078e0a00 */
[----:B------:R-:W-:-:S02]  /*a5c0*/  ISETP.GT.U32.AND P6, PT, R0, R201, PT ;  /* 0x000000c90000720c */ /* 0x000fc40003fc4070 */
[----:B------:R-:W-:Y:S02]  /*a5d0*/  ISETP.GT.U32.AND P2, PT, R0, R210, PT ;  /* 0x000000d20000720c */ /* 0x000fe40003f44070 */
[----:B------:R-:W-:Y:S01]  /*a5e0*/  IABS R215, R139 ;  /* 0x0000008b00d77213 */ /* 0x000fe20000000000 */
[----:B------:R-:W-:Y:S01]  /*a5f0*/  @!P3 IMAD.IADD R211, R211, 0x1, -R0 ;  /* 0x00000001d3d3b824 */ /* 0x000fe200078e0a00 */
[----:B------:R-:W-:Y:S02]  /*a600*/  IABS R214, R141 ;  /* 0x0000008d00d67213 */ /* 0x000fe40000000000 */
[----:B------:R-:W-:Y:S01]  /*a610*/  ISETP.GE.AND P3, PT, R119, RZ, PT ;  /* 0x000000ff7700720c */ /* 0x000fe20003f66270 */
[----:B------:R-:W-:-:S04]  /*a620*/  IMAD.HI.U32 R217, R138, R215, RZ ;  /* 0x000000d78ad97227 */ /* 0x000fc800078e00ff */
[----:B------:R-:W-:Y:S02]  /*a630*/  IMAD.MOV.U32 R119, RZ, RZ, R211 ;  /* 0x000000ffff777224 */ /* 0x000fe400078e00d3 */
[----:B------:R-:W-:Y:S02]  /*a640*/  IMAD R2, R0, R2, R213 ;  /* 0x0000000200027224 */ /* 0x000fe400078e02d5 */
[----:B------:R-:W-:-:S04]  /*a650*/  IMAD.HI.U32 R213, R138, R214, RZ ;  /* 0x000000d68ad57227 */ /* 0x000fc800078e00ff */
[----:B------:R-:W-:Y:S02]  /*a660*/  IMAD.MOV R217, RZ, RZ, -R217 ;  /* 0x000000ffffd97224 */ /* 0x000fe400078e0ad9 */
[----:B------:R-:W-:Y:S01]  /*a670*/  @!P1 IMAD.MOV R119, RZ, RZ, -R119 ;  /* 0x000000ffff779224 */ /* 0x000fe200078e0a77 */
[----:B------:R-:W-:Y:S01]  /*a680*/  ISETP.GE.AND P1, PT, R123, RZ, PT ;  /* 0x000000ff7b00720c */ /* 0x000fe20003f26270 */
[--C-:B------:R-:W-:Y:S02]  /*a690*/  @!P5 IMAD.IADD R131, R131, 0x1, -R0.reuse ;  /* 0x000000018383d824 */ /* 0x100fe400078e0a00 */
[----:B------:R-:W-:Y:S02]  /*a6a0*/  IMAD.MOV R213, RZ, RZ, -R213 ;  /* 0x000000ffffd57224 */ /* 0x000fe400078e0ad5 */
[----:B------:R-:W-:Y:S02]  /*a6b0*/  @!P6 IMAD.IADD R201, R201, 0x1, -R0 ;  /* 0x00000001c9c9e824 */ /* 0x000fe400078e0a00 */
[----:B------:R-:W-:-:S02]  /*a6c0*/  IMAD.MOV.U32 R123, RZ, RZ, R209 ;  /* 0x000000ffff7b7224 */ /* 0x000fc400078e00d1 */
[----:B------:R-:W-:Y:S01]  /*a6d0*/  @!P2 IMAD.IADD R210, R210, 0x1, -R0 ;  /* 0x00000001d2d2a824 */ /* 0x000fe200078e0a00 */
[----:B------:R-:W-:Y:S01]  /*a6e0*/  ISETP.GE.AND P6, PT, R127, RZ, PT ;  /* 0x000000ff7f00720c */ /* 0x000fe20003fc6270 */
[C---:B------:R-:W-:Y:S02]  /*a6f0*/  IMAD R215, R0.reuse, R217, R215 ;  /* 0x000000d900d77224 */ /* 0x040fe400078e02d7 */
[----:B------:R-:W-:Y:S02]  /*a700*/  IMAD.MOV.U32 R127, RZ, RZ, R131 ;  /* 0x000000ffff7f7224 */ /* 0x000fe400078e0083 */
[C---:B------:R-:W-:Y:S02]  /*a710*/  IMAD R214, R0.reuse, R213, R214 ;  /* 0x000000d500d67224 */ /* 0x040fe400078e02d6 */
[----:B------:R-:W-:Y:S01]  /*a720*/  @!P4 IMAD.MOV R123, RZ, RZ, -R123 ;  /* 0x000000ffff7bc224 */ /* 0x000fe200078e0a7b */
[C---:B------:R-:W-:Y:S01]  /*a730*/  ISETP.GT.U32.AND P4, PT, R0.reuse, R201, PT ;  /* 0x000000c90000720c */ /* 0x040fe20003f84070 */
[----:B------:R-:W-:Y:S01]  /*a740*/  IMAD.MOV.U32 R131, RZ, RZ, R210 ;  /* 0x000000ffff837224 */ /* 0x000fe200078e00d2 */
[----:B------:R-:W-:-:S02]  /*a750*/  ISETP.GT.U32.AND P5, PT, R0, R2, PT ;  /* 0x000000020000720c */ /* 0x000fc40003fa4070 */
[C---:B------:R-:W-:Y:S01]  /*a760*/  ISETP.GT.U32.AND P2, PT, R0.reuse, R215, PT ;  /* 0x000000d70000720c */ /* 0x040fe20003f44070 */
[----:B------:R-:W-:Y:S01]  /*a770*/  @!P3 IMAD.MOV R131, RZ, RZ, -R131 ;  /* 0x000000ffff83b224 */ /* 0x000fe200078e0a83 */
[----:B------:R-:W-:Y:S02]  /*a780*/  IABS R211, R151 ;  /* 0x0000009700d37213 */ /* 0x000fe40000000000 */
[----:B------:R-:W-:Y:S01]  /*a790*/  ISETP.GT.U32.AND P3, PT, R0, R214, PT ;  /* 0x000000d60000720c */ /* 0x000fe20003f64070 */
[----:B------:R-:W-:Y:S01]  /*a7a0*/  @!P0 IMAD.MOV R127, RZ, RZ, -R127 ;  /* 0x000000ffff7f8224 */ /* 0x000fe200078e0a7f */
[----:B------:R-:W-:Y:S01]  /*a7b0*/  ISETP.GE.AND P0, PT, R139, RZ, PT ;  /* 0x000000ff8b00720c */ /* 0x000fe20003f06270 */
[----:B------:R-:W-:Y:S01]  /*a7c0*/  IMAD.HI.U32 R209, R138, R211, RZ ;  /* 0x000000d38ad17227 */ /* 0x000fe200078e00ff */
[----:B------:R-:W-:-:S03]  /*a7d0*/  IABS R139, R145 ;  /* 0x00000091008b7213 */ /* 0x000fc60000000000 */
[----:B------:R-:W-:Y:S02]  /*a7e0*/  IMAD.MOV R209, RZ, RZ, -R209 ;  /* 0x000000ffffd17224 */ /* 0x000fe400078e0ad1 */
[--C-:B------:R-:W-:Y:S02]  /*a7f0*/  @!P4 IMAD.IADD R201, R201, 0x1, -R0.reuse ;  /* 0x00000001c9c9c824 */ /* 0x100fe400078e0a00 */
[--C-:B------:R-:W-:Y:S02]  /*a800*/  @!P5 IMAD.IADD R2, R2, 0x1, -R0.reuse ;  /* 0x000000010202d824 */ /* 0x100fe400078e0a00 */
[----:B------:R-:W-:Y:S01]  /*a810*/  @!P2 IMAD.IADD R215, R215, 0x1, -R0 ;  /* 0x00000001d7d7a824 */ /* 0x000fe200078e0a00 */
[----:B------:R-:W-:Y:S01]  /*a820*/  ISETP.GE.AND P2, PT, R151, RZ, PT ;  /* 0x000000ff9700720c */ /* 0x000fe20003f46270 */
[----:B------:R-:W-:Y:S02]  /*a830*/  IMAD.MOV.U32 R151, RZ, RZ, R139 ;  /* 0x000000ffff977224 */ /* 0x000fe400078e008b */
[----:B------:R-:W-:Y:S01]  /*a840*/  IMAD R211, R0, R209, R211 ;  /* 0x000000d100d37224 */ /* 0x000fe200078e02d3 */
[----:B------:R-:W-:Y:S01]  /*a850*/  IABS R209, R143 ;  /* 0x0000008f00d17213 */ /* 0x000fe20000000000 */
[----:B------:R-:W-:-:S02]  /*a860*/  IMAD.MOV.U32 R139, RZ, RZ, R201 ;  /* 0x000000ffff8b7224 */ /* 0x000fc400078e00c9 */
[----:B------:R-:W-:Y:S01]  /*a870*/  @!P3 IMAD.IADD R214, R214, 0x1, -R0 ;  /* 0x00000001d6d6b824 */ /* 0x000fe200078e0a00 */
[----:B------:R-:W-:Y:S01]  /*a880*/  ISETP.GT.U32.AND P5, PT, R0, R2, PT ;  /* 0x000000020000720c */ /* 0x000fe20003fa4070 */
[----:B------:R-:W-:Y:S02]  /*a890*/  @!P1 IMAD.MOV R139, RZ, RZ, -R139 ;  /* 0x000000ffff8b9224 */ /* 0x000fe400078e0a8b */
[----:B------:R-:W-:Y:S01]  /*a8a0*/  IMAD.HI.U32 R210, R138, R209, RZ ;  /* 0x000000d18ad27227 */ /* 0x000fe200078e00ff */
[----:B------:R-:W-:-:S03]  /*a8b0*/  ISETP.GT.U32.AND P1, PT, R0, R214, PT ;  /* 0x000000d60000720c */ /* 0x000fc60003f24070 */
[----:B------:R-:W-:Y:S01]  /*a8c0*/  IMAD.MOV R210, RZ, RZ, -R210 ;  /* 0x000000ffffd27224 */ /* 0x000fe200078e0ad2 */
[----:B------:R-:W-:-:S03]  /*a8d0*/  IABS R213, R147 ;  /* 0x0000009300d57213 */ /* 0x000fc60000000000 */
[C---:B------:R-:W-:Y:S01]  /*a8e0*/  IMAD R201, R0.reuse, R210, R209 ;  /* 0x000000d200c97224 */ /* 0x040fe200078e02d1 */
[----:B------:R-:W-:Y:S01]  /*a8f0*/  ISETP.GT.U32.AND P4, PT, R0, R211, PT ;  /* 0x000000d30000720c */ /* 0x000fe20003f84070 */
[--C-:B------:R-:W-:Y:S01]  /*a900*/  @!P5 IMAD.IADD R2, R2, 0x1, -R0.reuse ;  /* 0x000000010202d824 */ /* 0x100fe200078e0a00 */
[----:B------:R-:W-:Y:S02]  /*a910*/  ISETP.GE.AND P5, PT, R141, RZ, PT ;  /* 0x000000ff8d00720c */ /* 0x000fe40003fa6270 */
[----:B------:R-:W-:Y:S01]  /*a920*/  ISETP.GT.U32.AND P3, PT, R0, R215, PT ;  /* 0x000000d70000720c */ /* 0x000fe20003f64070 */
[----:B------:R-:W-:Y:S01]  /*a930*/  @!P1 IMAD.IADD R214, R214, 0x1, -R0 ;  /* 0x00000001d6d69824 */ /* 0x000fe200078e0a00 */
[----:B------:R-:W-:Y:S01]  /*a940*/  ISETP.GT.U32.AND P1, PT, R0, R201, PT ;  /* 0x000000c90000720c */ /* 0x000fe20003f24070 */
[----:B------:R-:W-:Y:S02]  /*a950*/  IMAD.MOV.U32 R141, RZ, RZ, R2 ;  /* 0x000000ffff8d7224 */ /* 0x000fe400078e0002 */
[----:B------:R-:W-:-:S02]  /*a960*/  IMAD.MOV.U32 R2, RZ, RZ, R213 ;  /* 0x000000ffff027224 */ /* 0x000fc400078e00d5 */
[----:B------:R-:W-:Y:S01]  /*a970*/  @!P6 IMAD.MOV R141, RZ, RZ, -R141 ;  /* 0x000000ffff8de224 */ /* 0x000fe200078e0a8d */
[----:B------:R-:W-:Y:S01]  /*a980*/  ISETP.GE.AND P6, PT, R143, RZ, PT ;  /* 0x000000ff8f00720c */ /* 0x000fe20003fc6270 */
[----:B------:R-:W-:-:S04]  /*a990*/  IMAD.HI.U32 R213, R138, R2, RZ ;  /* 0x000000028ad57227 */ /* 0x000fc800078e00ff */
[----:B------:R-:W-:-:S04]  /*a9a0*/  IMAD.HI.U32 R143, R138, R151, RZ ;  /* 0x000000978a8f7227 */ /* 0x000fc800078e00ff */
[----:B------:R-:W-:Y:S02]  /*a9b0*/  IMAD.MOV R213, RZ, RZ, -R213 ;  /* 0x000000ffffd57224 */ /* 0x000fe400078e0ad5 */
[--C-:B------:R-:W-:Y:S02]  /*a9c0*/  @!P4 IMAD.IADD R211, R211, 0x1, -R0.reuse ;  /* 0x00000001d3d3c824 */ /* 0x100fe400078e0a00 */
[----:B------:R-:W-:Y:S02]  /*a9d0*/  IMAD.MOV R143, RZ, RZ, -R143 ;  /* 0x000000ffff8f7224 */ /* 0x000fe400078e0a8f */
[----:B------:R-:W-:Y:S02]  /*a9e0*/  @!P3 IMAD.IADD R215, R215, 0x1, -R0 ;  /* 0x00000001d7d7b824 */ /* 0x000fe400078e0a00 */
[C---:B------:R-:W-:Y:S01]  /*a9f0*/  IMAD R2, R0.reuse, R213, R2 ;  /* 0x000000d500027224 */ /* 0x040fe200078e0202 */
[----:B------:R-:W-:Y:S01]  /*aa00*/  IABS R213, R149 ;  /* 0x0000009500d57213 */ /* 0x000fe20000000000 */
[----:B------:R-:W-:Y:S01]  /*aa10*/  @!P1 IMAD.IADD R201, R201, 0x1, -R0 ;  /* 0x00000001c9c99824 */ /* 0x000fe200078e0a00 */
[C---:B------:R-:W-:Y:S01]  /*aa20*/  ISETP.GT.U32.AND P4, PT, R0.reuse, R211, PT ;  /* 0x000000d30000720c */ /* 0x040fe20003f84070 */
[C---:B------:R-:W-:Y:S01]  /*aa30*/  IMAD R151, R0.reuse, R143, R151 ;  /* 0x0000008f00977224 */ /* 0x040fe200078e0297 */
[----:B------:R-:W-:Y:S01]  /*aa40*/  ISETP.GE.AND P3, PT, R145, RZ, PT ;  /* 0x000000ff9100720c */ /* 0x000fe20003f66270 */
[----:B------:R-:W-:Y:S01]  /*aa50*/  IMAD.MOV.U32 R143, RZ, RZ, R215 ;  /* 0x000000ffff8f7224 */ /* 0x000fe200078e00d7 */
[----:B------:R-:W-:Y:S01]  /*aa60*/  ISETP.GT.U32.AND P1, PT, R0, R201, PT ;  /* 0x000000c90000720c */ /* 0x000fe20003f24070 */
[----:B------:R-:W-:-:S02]  /*aa70*/  IMAD.MOV.U32 R145, RZ, RZ, R214 ;  /* 0x000000ffff917224 */ /* 0x000fc400078e00d6 */
[----:B------:R-:W-:-:S04]  /*aa80*/  IMAD.HI.U32 R218, R138, R213, RZ ;  /* 0x000000d58ada7227 */ /* 0x000fc800078e00ff */
[----:B------:R-:W-:Y:S01]  /*aa90*/  @!P0 IMAD.MOV R143, RZ, RZ, -R143 ;  /* 0x000000ffff8f8224 */ /* 0x000fe200078e0a8f */
[C---:B------:R-:W-:Y:S01]  /*aaa0*/  ISETP.GT.U32.AND P0, PT, R0.reuse, R151, PT ;  /* 0x000000970000720c */ /* 0x040fe20003f04070 */
[----:B------:R-:W-:Y:S01]  /*aab0*/  @!P5 IMAD.MOV R145, RZ, RZ, -R145 ;  /* 0x000000ffff91d224 */ /* 0x000fe200078e0a91 */
[C---:B------:R-:W-:Y:S01]  /*aac0*/  ISETP.GT.U32.AND P5, PT, R0.reuse, R2, PT ;  /* 0x000000020000720c */ /* 0x040fe20003fa4070 */
[----:B------:R-:W-:Y:S01]  /*aad0*/  IMAD.MOV R218, RZ, RZ, -R218 ;  /* 0x000000ffffda7224 */ /* 0x000fe200078e0ada */
[----:B------:R-:W-:Y:S01]  /*aae0*/  IABS R217, R153 ;  /* 0x0000009900d97213 */ /* 0x000fe20000000000 */
[----:B------:R-:W-:Y:S02]  /*aaf0*/  @!P4 IMAD.IADD R211, R211, 0x1, -R0 ;  /* 0x00000001d3d3c824 */ /* 0x000fe400078e0a00 */
[----:B------:R-:W-:Y:S01]  /*ab00*/  IMAD R213, R0, R218, R213 ;  /* 0x000000da00d57224 */ /* 0x000fe200078e02d5 */
[----:B------:R-:W-:Y:S01]  /*ab10*/  ISETP.GE.AND P4, PT, R147, RZ, PT ;  /* 0x000000ff9300720c */ /* 0x000fe20003f86270 */
[----:B------:R-:W-:-:S04]  /*ab20*/  IMAD.HI.U32 R215, R138, R217, RZ ;  /* 0x000000d98ad77227 */ /* 0x000fc800078e00ff */
[--C-:B------:R-:W-:Y:S01]  /*ab30*/  @!P1 IMAD.IADD R201, R201, 0x1, -R0.reuse ;  /* 0x00000001c9c99824 */ /* 0x100fe200078e0a00 */
[----:B------:R-:W-:Y:S01]  /*ab40*/  ISETP.GT.U32.AND P1, PT, R0, R213, PT ;  /* 0x000000d50000720c */ /* 0x000fe20003f24070 */
[----:B------:R-:W-:Y:S01]  /*ab50*/  IMAD.MOV.U32 R147, RZ, RZ, R211 ;  /* 0x000000ffff937224 */ /* 0x000fe200078e00d3 */
[----:B------:R-:W-:Y:S01]  /*ab60*/  IABS R210, R155 ;  /* 0x0000009b00d27213 */ /* 0x000fe20000000000 */
[----:B------:R-:W-:Y:S02]  /*ab70*/  IMAD.MOV R211, RZ, RZ, -R215 ;  /* 0x000000ffffd37224 */ /* 0x000fe400078e0ad7 */
[--C-:B------:R-:W-:Y:S01]  /*ab80*/  @!P0 IMAD.IADD R151, R151, 0x1, -R0.reuse ;  /* 0x0000000197978824 */ /* 0x100fe200078e0a00 */
[----:B------:R-:W-:Y:S01]  /*ab90*/  IABS R209, R157 ;  /* 0x0000009d00d17213 */ /* 0x000fe20000000000 */
[----:B------:R-:W-:Y:S02]  /*aba0*/  @!P5 IMAD.IADD R2, R2, 0x1, -R0 ;  /* 0x000000010202d824 */ /* 0x000fe400078e0a00 */
[----:B------:R-:W-:Y:S01]  /*abb0*/  @!P2 IMAD.MOV R147, RZ, RZ, -R147 ;  /* 0x000000ffff93a224 */ /* 0x000fe200078e0a93 */
[----:B------:R-:W-:Y:S01]  /*abc0*/  ISETP.GE.AND P2, PT, R149, RZ, PT ;  /* 0x000000ff9500720c */ /* 0x000fe20003f46270 */
[C---:B------:R-:W-:Y:S01]  /*abd0*/  IMAD R211, R0.reuse, R211, R217 ;  /* 0x000000d300d37224 */ /* 0x040fe200078e02d9 */
[C---:B------:R-:W-:Y:S01]  /*abe0*/  ISETP.GT.U32.AND P0, PT, R0.reuse, R151, PT ;  /* 0x000000970000720c */ /* 0x040fe20003f04070 */
[----:B------:R-:W-:Y:S01]  /*abf0*/  IMAD.MOV.U32 R149, RZ, RZ, R201 ;  /* 0x000000ffff957224 */ /* 0x000fe200078e00c9 */
[----:B------:R-:W-:Y:S01]  /*ac00*/  ISETP.GT.U32.AND P5, PT, R0, R2, PT ;  /* 0x000000020000720c */ /* 0x000fe20003fa4070 */
[----:B------:R-:W-:-:S04]  /*ac10*/  IMAD.HI.U32 R215, R138, R210, RZ ;  /* 0x000000d28ad77227 */ /* 0x000fc800078e00ff */
[----:B------:R-:W-:-:S04]  /*ac20*/  IMAD.HI.U32 R214, R138, R209, RZ ;  /* 0x000000d18ad67227 */ /* 0x000fc800078e00ff */
[----:B------:R-:W-:Y:S01]  /*ac30*/  @!P6 IMAD.MOV R149, RZ, RZ, -R149 ;  /* 0x000000ffff95e224 */ /* 0x000fe200078e0a95 */
[C---:B------:R-:W-:Y:S01]  /*ac40*/  ISETP.GT.U32.AND P6, PT, R0.reuse, R211, PT ;  /* 0x000000d30000720c */ /* 0x040fe20003fc4070 */
[----:B------:R-:W-:Y:S02]  /*ac50*/  IMAD.MOV R215, RZ, RZ, -R215 ;  /* 0x000000ffffd77224 */ /* 0x000fe400078e0ad7 */
[----:B------:R-:W-:Y:S02]  /*ac60*/  IMAD.MOV R214, RZ, RZ, -R214 ;  /* 0x000000ffffd67224 */ /* 0x000fe400078e0ad6 */
[----:B------:R-:W-:Y:S02]  /*ac70*/  @!P1 IMAD.IADD R213, R213, 0x1, -R0 ;  /* 0x00000001d5d59824 */ /* 0x000fe400078e0a00 */
[C---:B------:R-:W-:Y:S02]  /*ac80*/  IMAD R210, R0.reuse, R215, R210 ;  /* 0x000000d700d27224 */ /* 0x040fe400078e02d2 */
[C---:B------:R-:W-:Y:S01]  /*ac90*/  IMAD R209, R0.reuse, R214, R209 ;  /* 0x000000d600d17224 */ /* 0x040fe200078e02d1 */
[C---:B------:R-:W-:Y:S01]  /*aca0*/  ISETP.GT.U32.AND P1, PT, R0.reuse, R213, PT ;  /* 0x000000d50000720c */ /* 0x040fe20003f24070 */
[--C-:B------:R-:W-:Y:S01]  /*acb0*/  @!P0 IMAD.IADD R151, R151, 0x1, -R0.reuse ;  /* 0x0000000197978824 */ /* 0x100fe200078e0a00 */
[----:B------:R-:W-:Y:S01]  /*acc0*/  ISETP.GT.U32.AND P0, PT, R0, R210, PT ;  /* 0x000000d20000720c */ /* 0x000fe20003f04070 */
[--C-:B------:R-:W-:Y:S01]  /*acd0*/  @!P5 IMAD.IADD R2, R2, 0x1, -R0.reuse ;  /* 0x000000010202d824 */ /* 0x100fe200078e0a00 */
[----:B------:R-:W-:Y:S01]  /*ace0*/  ISETP.GT.U32.AND P5, PT, R0, R209, PT ;  /* 0x000000d10000720c */ /* 0x000fe20003fa4070 */
[----:B------:R-:W-:Y:S01]  /*acf0*/  @!P6 IMAD.IADD R211, R211, 0x1, -R0 ;  /* 0x00000001d3d3e824 */ /* 0x000fe200078e0a00 */
[----:B------:R-:W-:-:S02]  /*ad00*/  IABS R214, R161 ;  /* 0x000000a100d67213 */ /* 0x000fc40000000000 */
[----:B------:R-:W-:Y:S01]  /*ad10*/  IABS R201, R159 ;  /* 0x0000009f00c97213 */ /* 0x000fe20000000000 */
[----:B------:R-:W-:Y:S01]  /*ad20*/  @!P3 IMAD.MOV R151, RZ, RZ, -R151 ;  /* 0x000000ffff97b224 */ /* 0x000fe200078e0a97 */
[----:B------:R-:W-:Y:S01]  /*ad30*/  ISETP.GE.AND P3, PT, R153, RZ, PT ;  /* 0x000000ff9900720c */ /* 0x000fe20003f66270 */
[----:B------:R-:W-:Y:S01]  /*ad40*/  IMAD.HI.U32 R153, R138, R214, RZ ;  /* 0x000000d68a997227 */ /* 0x000fe200078e00ff */
[----:B------:R-:W-:-:S03]  /*ad50*/  ISETP.GT.U32.AND P6, PT, R0, R211, PT ;  /* 0x000000d30000720c */ /* 0x000fc60003fc4070 */
[----:B------:R-:W-:-:S04]  /*ad60*/  IMAD.HI.U32 R215, R138, R201, RZ ;  /* 0x000000c98ad77227 */ /* 0x000fc800078e00ff */
[--C-:B------:R-:W-:Y:S01]  /*ad70*/  @!P1 IMAD.IADD R213, R213, 0x1, -R0.reuse ;  /* 0x00000001d5d59824 */ /* 0x100fe200078e0a00 */
[----:B------:R-:W-:Y:S01]  /*ad80*/  ISETP.GE.AND P1, PT, R155, RZ, PT ;  /* 0x000000ff9b00720c */ /* 0x000fe20003f26270 */
[----:B------:R-:W-:Y:S02]  /*ad90*/  IMAD.MOV R155, RZ, RZ, -R153 ;  /* 0x000000ffff9b7224 */ /* 0x000fe400078e0a99 */
[----:B------:R-:W-:Y:S02]  /*ada0*/  IMAD.MOV R215, RZ, RZ, -R215 ;  /* 0x000000ffffd77224 */ /* 0x000fe400078e0ad7 */
[----:B------:R-:W-:Y:S02]  /*adb0*/  @!P0 IMAD.IADD R210, R210, 0x1, -R0 ;  /* 0x00000001d2d28824 */ /* 0x000fe400078e0a00 */
[----:B------:R-:W-:Y:S02]  /*adc0*/  IMAD.MOV.U32 R153, RZ, RZ, R2 ;  /* 0x000000ffff997224 */ /* 0x000fe400078e0002 */
[----:B------:R-:W-:-:S02]  /*add0*/  @!P5 IMAD.IADD R209, R209, 0x1, -R0 ;  /* 0x00000001d1d1d824 */ /* 0x000fc400078e0a00 */
[C---:B------:R-:W-:Y:S02]  /*ade0*/  IMAD R201, R0.reuse, R215, R201 ;  /* 0x000000d700c97224 */ /* 0x040fe400078e02c9 */
[----:B------:R-:W-:Y:S01]  /*adf0*/  @!P4 IMAD.MOV R153, RZ, RZ, -R153 ;  /* 0x000000ffff99c224 */ /* 0x000fe200078e0a99 */
[C---:B------:R-:W-:Y:S02]  /*ae00*/  ISETP.GT.U32.AND P4, PT, R0.reuse, R210, PT ;  /* 0x000000d20000720c */ /* 0x040fe40003f84070 */
[C---:B------:R-:W-:Y:S01]  /*ae10*/  ISETP.GT.U32.AND P5, PT, R0.reuse, R209, PT ;  /* 0x000000d10000720c */ /* 0x040fe20003fa4070 */
[----:B------:R-:W-:Y:S01]  /*ae20*/  @!P6 IMAD.IADD R211, R211, 0x1, -R0 ;  /* 0x00000001d3d3e824 */ /* 0x000fe200078e0a00 */
[C---:B------:R-:W-:Y:S01]  /*ae30*/  ISETP.GT.U32.AND P6, PT, R0.reuse, R201, PT ;  /* 0x000000c90000720c */ /* 0x040fe20003fc4070 */
[----:B------:R-:W-:Y:S02]  /*ae40*/  IMAD R2, R0, R155, R214 ;  /* 0x0000009b00027224 */ /* 0x000fe400078e02d6 */
[----:B------:R-:W-:-:S04]  /*ae50*/  IMAD.MOV.U32 R155, RZ, RZ, R213 ;  /* 0x000000ffff9b7224 */ /* 0x000fc800078e00d5 */
[----:B------:R-:W-:Y:S01]  /*ae60*/  @!P2 IMAD.MOV R155, RZ, RZ, -R155 ;  /* 0x000000ffff9ba224 */ /* 0x000fe200078e0a9b */
[----:B------:R-:W-:Y:S02]  /*ae70*/  ISETP.GE.AND P2, PT, R159, RZ, PT ;  /* 0x000000ff9f00720c */ /* 0x000fe40003f46270 */
[----:B------:R-:W-:Y:S01]  /*ae80*/  IABS R159, R169 ;  /* 0x000000a9009f7213 */ /* 0x000fe20000000000 */
[--C-:B------:R-:W-:Y:S01]  /*ae90*/  @!P4 IMAD.IADD R210, R210, 0x1, -R0.reuse ;  /* 0x00000001d2d2c824 */ /* 0x100fe200078e0a00 */
[----:B------:R-:W-:Y:S01]  /*aea0*/  IABS R213, R165 ;  /* 0x000000a500d57213 */ /* 0x000fe20000000000 */
[--C-:B------:R-:W-:Y:S01]  /*aeb0*/  @!P5 IMAD.IADD R209, R209, 0x1, -R0.reuse ;  /* 0x00000001d1d1d824 */ /* 0x100fe200078e0a00 */
[----:B------:R-:W-:Y:S01]  /*aec0*/  ISETP.GE.AND P5, PT, R165, RZ, PT ;  /* 0x000000ffa500720c */ /* 0x000fe20003fa6270 */
[----:B------:R-:W-:Y:S01]  /*aed0*/  IMAD.MOV.U32 R165, RZ, RZ, R159 ;  /* 0x000000ffffa57224 */ /* 0x000fe200078e009f */
[----:B------:R-:W-:Y:S01]  /*aee0*/  ISETP.GE.AND P0, PT, R157, RZ, PT ;  /* 0x000000ff9d00720c */ /* 0x000fe20003f06270 */
[----:B------:R-:W-:-:S02]  /*aef0*/  @!P6 IMAD.IADD R201, R201, 0x1, -R0 ;  /* 0x00000001c9c9e824 */ /* 0x000fc400078e0a00 */
[----:B------:R-:W-:Y:S02]  /*af00*/  IMAD.MOV.U32 R159, RZ, RZ, R210 ;  /* 0x000000ffff9f7224 */ /* 0x000fe400078e00d2 */
[----:B------:R-:W-:Y:S02]  /*af10*/  IMAD.MOV.U32 R157, RZ, RZ, R211 ;  /* 0x000000ffff9d7224 */ /* 0x000fe400078e00d3 */
[----:B------:R-:W-:Y:S01]  /*af20*/  IMAD.MOV.U32 R211, RZ, RZ, R213 ;  /* 0x000000ffffd37224 */ /* 0x000fe200078e00d5 */
[----:B------:R-:W-:Y:S01]  /*af30*/  ISETP.GE.AND P4, PT, R161, RZ, PT ;  /* 0x000000ffa100720c */ /* 0x000fe20003f86270 */
[----:B------:R-:W-:Y:S01]  /*af40*/  @!P1 IMAD.MOV R159, RZ, RZ, -R159 ;  /* 0x000000ffff9f9224 */ /* 0x000fe200078e0a9f */
[C---:B------:R-:W-:Y:S01]  /*af50*/  ISETP.GT.U32.AND P1, PT, R0.reuse, R201, PT ;  /* 0x000000c90000720c */ /* 0x040fe20003f24070 */
[----:B------:R-:W-:Y:S01]  /*af60*/  @!P3 IMAD.MOV R157, RZ, RZ, -R157 ;  /* 0x000000ffff9db224 */ /* 0x000fe200078e0a9d */
[----:B------:R-:W-:Y:S01]  /*af70*/  ISETP.GT.U32.AND P3, PT, R0, R2, PT ;  /* 0x000000020000720c */ /* 0x000fe20003f64070 */
[----:B------:R-:W-:Y:S01]  /*af80*/  IMAD.HI.U32 R161, R138, R211, RZ ;  /* 0x000000d38aa17227 */ /* 0x000fe200078e00ff */
[----:B------:R-:W-:-:S02]  /*af90*/  ISETP.GE.AND P6, PT, R169, RZ, PT ;  /* 0x000000ffa900720c */ /* 0x000fc40003fc6270 */
[----:B------:R-:W-:Y:S01]  /*afa0*/  IABS R169, R163 ;  /* 0x000000a300a97213 */ /* 0x000fe20000000000 */
[----:B------:R-:W-:Y:S02]  /*afb0*/  IMAD.MOV R210, RZ, RZ, -R161 ;  /* 0x000000ffffd27224 */ /* 0x000fe400078e0aa1 */
[----:B------:R-:W-:Y:S02]  /*afc0*/  IMAD.MOV.U32 R161, RZ, RZ, R209 ;  /* 0x000000ffffa17224 */ /* 0x000fe400078e00d1 */
[C---:B------:R-:W-:Y:S02]  /*afd0*/  IMAD R210, R0.reuse, R210, R211 ;  /* 0x000000d200d27224 */ /* 0x040fe400078e02d3 */
[----:B------:R-:W-:Y:S02]  /*afe0*/  IMAD.MOV.U32 R209, RZ, RZ, R169 ;  /* 0x000000ffffd17224 */ /* 0x000fe400078e00a9 */
[----:B------:R-:W-:Y:S01]  /*aff0*/  @!P0 IMAD.MOV R161, RZ, RZ, -R161 ;  /* 0x000000ffffa18224 */ /* 0x000fe200078e0aa1 */
[----:B------:R-:W-:Y:S01]  /*b000*/  ISETP.GE.AND P0, PT, R163, RZ, PT ;  /* 0x000000ffa300720c */ /* 0x000fe20003f06270 */
[--C-:B------:R-:W-:Y:S01]  /*b010*/  @!P1 IMAD.IADD R201, R201, 0x1, -R0.reuse ;  /* 0x00000001c9c99824 */ /* 0x100fe200078e0a00 */
[----:B------:R-:W-:Y:S01]  /*b020*/  ISETP.GT.U32.AND P1, PT, R0, R210, PT ;  /* 0x000000d20000720c */ /* 0x000fe20003f24070 */
[----:B------:R-:W-:-:S02]  /*b030*/  @!P3 IMAD.IADD R2, R2, 0x1, -R0 ;  /* 0x000000010202b824 */ /* 0x000fc400078e0a00 */
[----:B------:R-:W-:-:S03]  /*b040*/  IMAD.HI.U32 R163, R138, R209, RZ ;  /* 0x000000d18aa37227 */ /* 0x000fc600078e00ff */
[----:B------:R-:W-:Y:S01]  /*b050*/  ISETP.GT.U32.AND P3, PT, R0, R2, PT ;  /* 0x000000020000720c */ /* 0x000fe20003f64070 */
[----:B------:R-:W-:Y:S02]  /*b060*/  IMAD.MOV R163, RZ, RZ, -R163 ;  /* 0x000000ffffa37224 */ /* 0x000fe400078e0aa3 */
[----:B------:R-:W-:-:S04]  /*b070*/  IMAD.HI.U32 R213, R138, R165, RZ ;  /* 0x000000a58ad57227 */ /* 0x000fc800078e00ff */
[----:B------:R-:W-:Y:S02]  /*b080*/  IMAD R209, R0, R163, R209 ;  /* 0x000000a300d17224 */ /* 0x000fe400078e02d1 */
[----:B------:R-:W-:Y:S02]  /*b090*/  IMAD.MOV R213, RZ, RZ, -R213 ;  /* 0x000000ffffd57224 */ /* 0x000fe400078e0ad5 */
[--C-:B------:R-:W-:Y:S01]  /*b0a0*/  @!P1 IMAD.IADD R210, R210, 0x1, -R0.reuse ;  /* 0x00000001d2d29824 */ /* 0x100fe200078e0a00 */
[C---:B------:R-:W-:Y:S01]  /*b0b0*/  ISETP.GT.U32.AND P1, PT, R0.reuse, R209, PT ;  /* 0x000000d10000720c */ /* 0x040fe20003f24070 */
[----:B------:R-:W-:Y:S02]  /*b0c0*/  IMAD R169, R0, R213, R165 ;  /* 0x000000d500a97224 */ /* 0x000fe400078e02a5 */
[----:B------:R-:W-:Y:S02]  /*b0d0*/  IMAD.MOV.U32 R163, RZ, RZ, R201 ;  /* 0x000000ffffa37224 */ /* 0x000fe400078e00c9 */
[----:B------:R-:W-:Y:S01]  /*b0e0*/  @!P3 IMAD.IADD R2, R2, 0x1, -R0 ;  /* 0x000000010202b824 */ /* 0x000fe200078e0a00 */
[C---:B------:R-:W-:Y:S01]  /*b0f0*/  ISETP.GT.U32.AND P3, PT, R0.reuse, R169, PT ;  /* 0x000000a90000720c */ /* 0x040fe20003f64070 */
[----:B------:R-:W-:Y:S01]  /*b100*/  @!P2 IMAD.MOV R163, RZ, RZ, -R163 ;  /* 0x000000ffffa3a224 */ /* 0x000fe200078e0aa3 */
[----:B------:R-:W-:-:S02]  /*b110*/  ISETP.GT.U32.AND P2, PT, R0, R210, PT ;  /* 0x000000d20000720c */ /* 0x000fc40003f44070 */
[----:B------:R-:W-:Y:S02]  /*b120*/  IABS R215, R167 ;  /* 0x000000a700d77213 */ /* 0x000fe40000000000 */
[----:B------:R-:W-:Y:S01]  /*b130*/  IABS R214, R179 ;  /* 0x000000b300d67213 */ /* 0x000fe20000000000 */
[----:B------:R-:W-:Y:S02]  /*b140*/  @!P1 IMAD.IADD R209, R209, 0x1, -R0 ;  /* 0x00000001d1d19824 */ /* 0x000fe400078e0a00 */
[----:B------:R-:W-:Y:S01]  /*b150*/  IMAD.HI.U32 R165, R138, R215, RZ ;  /* 0x000000d78aa57227 */ /* 0x000fe200078e00ff */
[----:B------:R-:W-:-:S03]  /*b160*/  IABS R211, R173 ;  /* 0x000000ad00d37213 */ /* 0x000fc60000000000 */
[----:B------:R-:W-:Y:S01]  /*b170*/  IMAD.HI.U32 R218, R138, R214, RZ ;  /* 0x000000d68ada7227 */ /* 0x000fe200078e00ff */
[----:B------:R-:W-:-:S03]  /*b180*/  ISETP.GT.U32.AND P1, PT, R0, R209, PT ;  /* 0x000000d10000720c */ /* 0x000fc60003f24070 */
[----:B------:R-:W-:Y:S02]  /*b190*/  IMAD.MOV R201, RZ, RZ, -R165 ;  /* 0x000000ffffc97224 */ /* 0x000fe400078e0aa5 */
[----:B------:R-:W-:Y:S01]  /*b1a0*/  IMAD.MOV.U32 R165, RZ, RZ, R2 ;  /* 0x000000ffffa57224 */ /* 0x000fe200078e0002 */
[----:B------:R-:W-:Y:S01]  /*b1b0*/  IABS R213, R171 ;  /* 0x000000ab00d57213 */ /* 0x000fe20000000000 */
[----:B------:R-:W-:-:S04]  /*b1c0*/  IMAD.HI.U32 R217, R138, R211, RZ ;  /* 0x000000d38ad97227 */ /* 0x000fc800078e00ff */
[----:B------:R-:W-:Y:S02]  /*b1d0*/  @!P3 IMAD.IADD R169, R169, 0x1, -R0 ;  /* 0x00000001a9a9b824 */ /* 0x000fe400078e0a00 */
[----:B------:R-:W-:Y:S02]  /*b1e0*/  IMAD.MOV R218, RZ, RZ, -R218 ;  /* 0x000000ffffda7224 */ /* 0x000fe400078e0ada */
[----:B------:R-:W-:Y:S02]  /*b1f0*/  @!P2 IMAD.IADD R210, R210, 0x1, -R0 ;  /* 0x00000001d2d2a824 */ /* 0x000fe400078e0a00 */
[----:B------:R-:W-:Y:S01]  /*b200*/  @!P4 IMAD.MOV R165, RZ, RZ, -R165 ;  /* 0x000000ffffa5c224 */ /* 0x000fe200078e0aa5 */
[----:B------:R-:W-:Y:S01]  /*b210*/  ISETP.GE.AND P4, PT, R167, RZ, PT ;  /* 0x000000ffa700720c */ /* 0x000fe20003f86270 */
[C---:B------:R-:W-:Y:S01]  /*b220*/  IMAD R201, R0.reuse, R201, R215 ;  /* 0x000000c900c97224 */ /* 0x040fe200078e02d7 */
[----:B------:R-:W-:Y:S01]  /*b230*/  ISETP.GT.U32.AND P3, PT, R0, R169, PT ;  /* 0x000000a90000720c */ /* 0x000fe20003f64070 */
[----:B------:R-:W-:-:S02]  /*b240*/  IMAD.MOV R217, RZ, RZ, -R217 ;  /* 0x000000ffffd97224 */ /* 0x000fc400078e0ad9 */
[----:B------:R-:W-:Y:S02]  /*b250*/  IMAD R214, R0, R218, R214 ;  /* 0x000000da00d67224 */ /* 0x000fe400078e02d6 */
[----:B------:R-:W-:Y:S02]  /*b260*/  IMAD.MOV.U32 R167, RZ, RZ, R210 ;  /* 0x000000ffffa77224 */ /* 0x000fe400078e00d2 */
[----:B------:R-:W-:Y:S01]  /*b270*/  IMAD.HI.U32 R219, R138, R213, RZ ;  /* 0x000000d58adb7227 */ /* 0x000fe200078e00ff */
[----:B------:R-:W-:-:S03]  /*b280*/  ISETP.GT.U32.AND P2, PT, R0, R201, PT ;  /* 0x000000c90000720c */ /* 0x000fc60003f44070 */
[C---:B------:R-:W-:Y:S02]  /*b290*/  IMAD R211, R0.reuse, R217, R211 ;  /* 0x000000d900d37224 */ /* 0x040fe400078e02d3 */
[----:B------:R-:W-:Y:S01]  /*b2a0*/  @!P5 IMAD.MOV R167, RZ, RZ, -R167 ;  /* 0x000000ffffa7d224 */ /* 0x000fe200078e0aa7 */
[C---:B------:R-:W-:Y:S01]  /*b2b0*/  ISETP.GT.U32.AND P5, PT, R0.reuse, R214, PT ;  /* 0x000000d60000720c */ /* 0x040fe20003fa4070 */
[----:B------:R-:W-:Y:S02]  /*b2c0*/  IMAD.MOV R219, RZ, RZ, -R219 ;  /* 0x000000ffffdb7224 */ /* 0x000fe400078e0adb */
[--C-:B------:R-:W-:Y:S01]  /*b2d0*/  @!P1 IMAD.IADD R209, R209, 0x1, -R0.reuse ;  /* 0x00000001d1d19824 */ /* 0x100fe200078e0a00 */
[C---:B------:R-:W-:Y:S01]  /*b2e0*/  ISETP.GT.U32.AND P1, PT, R0.reuse, R211, PT ;  /* 0x000000d30000720c */ /* 0x040fe20003f24070 */
[----:B------:R-:W-:Y:S02]  /*b2f0*/  IMAD R213, R0, R219, R213 ;  /* 0x000000db00d57224 */ /* 0x000fe400078e02d5 */
[----:B------:R-:W-:-:S03]  /*b300*/  @!P3 IMAD.IADD R169, R169, 0x1, -R0 ;  /* 0x00000001a9a9b824 */ /* 0x000fc600078e0a00 */
[----:B------:R-:W-:Y:S01]  /*b310*/  ISETP.GT.U32.AND P3, PT, R0, R213, PT ;  /* 0x000000d50000720c */ /* 0x000fe20003f64070 */
[--C-:B------:R-:W-:Y:S01]  /*b320*/  @!P2 IMAD.IADD R201, R201, 0x1, -R0.reuse ;  /* 0x00000001c9c9a824 */ /* 0x100fe200078e0a00 */
[----:B------:R-:W-:Y:S01]  /*b330*/  ISETP.GE.AND P2, PT, R179, RZ, PT ;  /* 0x000000ffb300720c */ /* 0x000fe20003f46270 */
[--C-:B------:R-:W-:Y:S01]  /*b340*/  @!P5 IMAD.IADD R214, R214, 0x1, -R0.reuse ;  /* 0x00000001d6d6d824 */ /* 0x100fe200078e0a00 */
[----:B------:R-:W-:Y:S01]  /*b350*/  IABS R179, R177 ;  /* 0x000000b100b37213 */ /* 0x000fe20000000000 */
[----:B------:R-:W-:Y:S01]  /*b360*/  @!P6 IMAD.MOV R169, RZ, RZ, -R169 ;  /* 0x000000ffffa9e224 */ /* 0x000fe200078e0aa9 */
[----:B------:R-:W-:Y:S01]  /*b370*/  ISETP.GE.AND P6, PT, R171, RZ, PT ;  /* 0x000000ffab00720c */ /* 0x000fe20003fc6270 */
[----:B------:R-:W-:Y:S01]  /*b380*/  @!P1 IMAD.IADD R211, R211, 0x1, -R0 ;  /* 0x00000001d3d39824 */ /* 0x000fe200078e0a00 */
[----:B------:R-:W-:Y:S01]  /*b390*/  ISETP.GT.U32.AND P1, PT, R0, R214, PT ;  /* 0x000000d60000720c */ /* 0x000fe20003f24070 */
[----:B------:R-:W-:Y:S02]  /*b3a0*/  IMAD.MOV.U32 R171, RZ, RZ, R209 ;  /* 0x000000ffffab7224 */ /* 0x000fe400078e00d1 */
[----:B------:R-:W-:Y:S01]  /*b3b0*/  IMAD.HI.U32 R209, R138, R179, RZ ;  /* 0x000000b38ad17227 */ /* 0x000fe200078e00ff */
[----:B------:R-:W-:-:S03]  /*b3c0*/  IABS R2, R175 ;  /* 0x000000af00027213 */ /* 0x000fc60000000000 */
[----:B------:R-:W-:Y:S02]  /*b3d0*/  @!P3 IMAD.IADD R213, R213, 0x1, -R0 ;  /* 0x00000001d5d5b824 */ /* 0x000fe400078e0a00 */
[----:B------:R-:W-:Y:S01]  /*b3e0*/  IMAD.MOV R209, RZ, RZ, -R209 ;  /* 0x000000ffffd17224 */ /* 0x000fe200078e0ad1 */
[----:B------:R-:W-:Y:S01]  /*b3f0*/  ISETP.GT.U32.AND P3, PT, R0, R201, PT ;  /* 0x000000c90000720c */ /* 0x000fe20003f64070 */
[----:B------:R-:W-:Y:S01]  /*b400*/  IMAD.HI.U32 R210, R138, R2, RZ ;  /* 0x000000028ad27227 */ /* 0x000fe200078e00ff */
[----:B------:R-:W-:-:S03]  /*b410*/  ISETP.GT.U32.AND P5, PT, R0, R213, PT ;  /* 0x000000d50000720c */ /* 0x000fc60003fa4070 */
[----:B------:R-:W-:Y:S02]  /*b420*/  IMAD R209, R0, R209, R179 ;  /* 0x000000d100d17224 */ /* 0x000fe400078e02b3 */
[----:B------:R-:W-:Y:S02]  /*b430*/  @!P1 IMAD.IADD R214, R214, 0x1, -R0 ;  /* 0x00000001d6d69824 */ /* 0x000fe400078e0a00 */
[----:B------:R-:W-:Y:S01]  /*b440*/  IMAD.MOV R210, RZ, RZ, -R210 ;  /* 0x000000ffffd27224 */ /* 0x000fe200078e0ad2 */
[C---:B------:R-:W-:Y:S01]  /*b450*/  ISETP.GT.U32.AND P1, PT, R0.reuse, R209, PT ;  /* 0x000000d10000720c */ /* 0x040fe20003f24070 */
[----:B------:R-:W-:Y:S01]  /*b460*/  @!P0 IMAD.MOV R171, RZ, RZ, -R171 ;  /* 0x000000ffffab8224 */ /* 0x000fe200078e0aab */
[C---:B------:R-:W-:Y:S01]  /*b470*/  ISETP.GT.U32.AND P0, PT, R0.reuse, R211, PT ;  /* 0x000000d30000720c */ /* 0x040fe20003f04070 */
[----:B------:R-:W-:Y:S01]  /*b480*/  IMAD R210, R0, R210, R2 ;  /* 0x000000d200d27224 */ /* 0x000fe200078e0202 */
[----:B------:R-:W-:Y:S01]  /*b490*/  IABS R2, R181 ;  /* 0x000000b500027213 */ /* 0x000fe20000000000 */
[----:B------:R-:W-:-:S02]  /*b4a0*/  @!P5 IMAD.IADD R213, R213, 0x1, -R0 ;  /* 0x00000001d5d5d824 */ /* 0x000fc400078e0a00 */
[----:B------:R-:W-:Y:S01]  /*b4b0*/  @!P3 IMAD.IADD R201, R201, 0x1, -R0 ;  /* 0x00000001c9c9b824 */ /* 0x000fe200078e0a00 */
[----:B------:R-:W-:Y:S02]  /*b4c0*/  ISETP.GT.U32.AND P5, PT, R0, R210, PT ;  /* 0x000000d20000720c */ /* 0x000fe40003fa4070 */
[----:B------:R-:W-:Y:S01]  /*b4d0*/  ISETP.GE.AND P3, PT, R173, RZ, PT ;  /* 0x000000ffad00720c */ /* 0x000fe20003f66270 */
[----:B------:R-:W-:Y:S01]  /*b4e0*/  IMAD.HI.U32 R173, R138, R2, RZ ;  /* 0x000000028aad7227 */ /* 0x000fe200078e00ff */
[----:B------:R-:W-:-:S03]  /*b4f0*/  IABS R217, R183 ;  /* 0x000000b700d97213 */ /* 0x000fc60000000000 */
[--C-:B------:R-:W-:Y:S02]  /*b500*/  @!P1 IMAD.IADD R209, R209, 0x1, -R0.reuse ;  /* 0x00000001d1d19824 */ /* 0x100fe400078e0a00 */
[----:B------:R-:W-:Y:S01]  /*b510*/  @!P0 IMAD.IADD R211, R211, 0x1, -R0 ;  /* 0x00000001d3d38824 */ /* 0x000fe200078e0a00 */
[----:B------:R-:W-:Y:S01]  /*b520*/  ISETP.GE.AND P0, PT, R175, RZ, PT ;  /* 0x000000ffaf00720c */ /* 0x000fe20003f06270 */
[----:B------:R-:W-:Y:S01]  /*b530*/  IMAD.MOV R173, RZ, RZ, -R173 ;  /* 0x000000ffffad7224 */ /* 0x000fe200078e0aad */
[----:B------:R-:W-:Y:S01]  /*b540*/  ISETP.GT.U32.AND P1, PT, R0, R209, PT ;  /* 0x000000d10000720c */ /* 0x000fe20003f24070 */
[----:B------:R-:W-:-:S04]  /*b550*/  IMAD.HI.U32 R175, R138, R217, RZ ;  /* 0x000000d98aaf7227 */ /* 0x000fc800078e00ff */
[----:B------:R-:W-:Y:S02]  /*b560*/  IMAD R2, R0, R173, R2 ;  /* 0x000000ad00027224 */ /* 0x000fe400078e0202 */
[----:B------:R-:W-:Y:S02]  /*b570*/  IMAD.MOV.U32 R173, RZ, RZ, R201 ;  /* 0x000000ffffad7224 */ /* 0x000fe400078e00c9 */
[----:B------:R-:W-:Y:S02]  /*b580*/  @!P5 IMAD.IADD R210, R210, 0x1, -R0 ;  /* 0x00000001d2d2d824 */ /* 0x000fe400078e0a00 */
[----:B------:R-:W-:Y:S02]  /*b590*/  IMAD.MOV R201, RZ, RZ, -R175 ;  /* 0x000000ffffc97224 */ /* 0x000fe400078e0aaf */
[----:B------:R-:W-:Y:S02]  /*b5a0*/  IMAD.MOV.U32 R175, RZ, RZ, R213 ;  /* 0x000000ffffaf7224 */ /* 0x000fe400078e00d5 */
[----:B------:R-:W-:Y:S01]  /*b5b0*/  @!P4 IMAD.MOV R173, RZ, RZ, -R173 ;  /* 0x000000ffffadc224 */ /* 0x000fe200078e0aad */
[C---:B------:R-:W-:Y:S01]  /*b5c0*/  ISETP.GT.U32.AND P4, PT, R0.reuse, R210, PT ;  /* 0x000000d20000720c */ /* 0x040fe20003f84070 */
[----:B------:R-:W-:-:S02]  /*b5d0*/  IMAD R201, R0, R201, R217 ;  /* 0x000000c900c97224 */ /* 0x000fc400078e02d9 */
[----:B------:R-:W-:Y:S01]  /*b5e0*/  @!P6 IMAD.MOV R175, RZ, RZ, -R175 ;  /* 0x000000ffffafe224 */ /* 0x000fe200078e0aaf */
[C---:B------:R-:W-:Y:S01]  /*b5f0*/  ISETP.GT.U32.AND P6, PT, R0.reuse, R2, PT ;  /* 0x000000020000720c */ /* 0x040fe20003fc4070 */
[----:B------:R-:W-:Y:S01]  /*b600*/  @!P1 IMAD.IADD R209, R209, 0x1, -R0 ;  /* 0x00000001d1d19824 */ /* 0x000fe200078e0a00 */
[----:B------:R-:W-:Y:S02]  /*b610*/  ISETP.GT.U32.AND P1, PT, R0, R201, PT ;  /* 0x000000c90000720c */ /* 0x000fe40003f24070 */
[----:B------:R-:W-:Y:S01]  /*b620*/  ISETP.GE.AND P5, PT, R177, RZ, PT ;  /* 0x000000ffb100720c */ /* 0x000fe20003fa6270 */
[----:B------:R-:W-:-:S04]  /*b630*/  IMAD.MOV.U32 R177, RZ, RZ, R214 ;  /* 0x000000ffffb17224 */ /* 0x000fc800078e00d6 */
[--C-:B------:R-:W-:Y:S02]  /*b640*/  @!P4 IMAD.IADD R210, R210, 0x1, -R0.reuse ;  /* 0x00000001d2d2c824 */ /* 0x100fe400078e0a00 */
[----:B------:R-:W-:Y:S01]  /*b650*/  @!P2 IMAD.MOV R177, RZ, RZ, -R177 ;  /* 0x000000ffffb1a224 */ /* 0x000fe200078e0ab1 */
[----:B------:R-:W-:Y:S01]  /*b660*/  ISETP.GE.AND P2, PT, R181, RZ, PT ;  /* 0x000000ffb500720c */ /* 0x000fe20003f46270 */
[----:B------:R-:W-:Y:S01]  /*b670*/  @!P6 IMAD.IADD R2, R2, 0x1, -R0 ;  /* 0x000000010202e824 */ /* 0x000fe200078e0a00 */
[----:B------:R-:W-:Y:S01]  /*b680*/  IABS R215, R191 ;  /* 0x000000bf00d77213 */ /* 0x000fe20000000000 */
[----:B------:R-:W-:Y:S01]  /*b690*/  IMAD.MOV.U32 R181, RZ, RZ, R210 ;  /* 0x000000ffffb57224 */ /* 0x000fe200078e00d2 */
[----:B------:R-:W-:Y:S01]  /*b6a0*/  ISETP.GE.AND P4, PT, R191, RZ, PT ;  /* 0x000000ffbf00720c */ /* 0x000fe20003f86270 */
[----:B------:R-:W-:Y:S01]  /*b6b0*/  @!P1 IMAD.IADD R201, R201, 0x1, -R0 ;  /* 0x00000001c9c99824 */ /* 0x000fe200078e0a00 */
[----:B------:R-:W-:Y:S01]  /*b6c0*/  IABS R191, R185 ;  /* 0x000000b900bf7213 */ /* 0x000fe20000000000 */
[----:B------:R-:W-:Y:S01]  /*b6d0*/  @!P0 IMAD.MOV R181, RZ, RZ, -R181 ;  /* 0x000000ffffb58224 */ /* 0x000fe200078e0ab5 */
[----:B------:R-:W-:Y:S01]  /*b6e0*/  ISETP.GT.U32.AND P6, PT, R0, R2, PT ;  /* 0x000000020000720c */ /* 0x000fe20003fc4070 */
[----:B------:R-:W-:Y:S01]  /*b6f0*/  IMAD.HI.U32 R218, R138, R215, RZ ;  /* 0x000000d78ada7227 */ /* 0x000fe200078e00ff */
[----:B------:R-:W-:-:S02]  /*b700*/  ISETP.GE.AND P0, PT, R185, RZ, PT ;  /* 0x000000ffb900720c */ /* 0x000fc40003f06270 */
[----:B------:R-:W-:Y:S01]  /*b710*/  ISETP.GT.U32.AND P1, PT, R0, R201, PT ;  /* 0x000000c90000720c */ /* 0x000fe20003f24070 */
[----:B------:R-:W-:-:S04]  /*b720*/  IMAD.HI.U32 R185, R138, R191, RZ ;  /* 0x000000bf8ab97227 */ /* 0x000fc800078e00ff */
[----:B------:R-:W-:Y:S02]  /*b730*/  IMAD.MOV R218, RZ, RZ, -R218 ;  /* 0x000000ffffda7224 */ /* 0x000fe400078e0ada */
[----:B------:R-:W-:Y:S02]  /*b740*/  IMAD.MOV R185, RZ, RZ, -R185 ;  /* 0x000000ffffb97224 */ /* 0x000fe400078e0ab9 */
[----:B------:R-:W-:Y:S02]  /*b750*/  IMAD.MOV.U32 R179, RZ, RZ, R211 ;  /* 0x000000ffffb37224 */ /* 0x000fe400078e00d3 */
[C---:B------:R-:W-:Y:S02]  /*b760*/  IMAD R211, R0.reuse, R218, R215 ;  /* 0x000000da00d37224 */ /* 0x040fe400078e02d7 */
[----:B------:R-:W-:Y:S01]  /*b770*/  IMAD R191, R0, R185, R191 ;  /* 0x000000b900bf7224 */ /* 0x000fe200078e02bf */
[----:B------:R-:W-:Y:S01]  /*b780*/  IABS R215, R193 ;  /* 0x000000c100d77213 */ /* 0x000fe20000000000 */
[--C-:B------:R-:W-:Y:S01]  /*b790*/  @!P6 IMAD.IADD R2, R2, 0x1, -R0.reuse ;  /* 0x000000010202e824 */ /* 0x100fe200078e0a00 */
[C---:B------:R-:W-:Y:S01]  /*b7a0*/  ISETP.GT.U32.AND P6, PT, R0.reuse, R211, PT ;  /* 0x000000d30000720c */ /* 0x040fe20003fc4070 */
[----:B------:R-:W-:Y:S01]  /*b7b0*/  @!P1 IMAD.IADD R201, R201, 0x1, -R0 ;  /* 0x00000001c9c99824 */ /* 0x000fe200078e0a00 */
[----:B------:R-:W-:Y:S01]  /*b7c0*/  ISETP.GT.U32.AND P1, PT, R0, R191, PT ;  /* 0x000000bf0000720c */ /* 0x000fe20003f24070 */
[----:B------:R-:W-:Y:S01]  /*b7d0*/  @!P3 IMAD.MOV R179, RZ, RZ, -R179 ;  /* 0x000000ffffb3b224 */ /* 0x000fe200078e0ab3 */
[----:B------:R-:W-:Y:S01]  /*b7e0*/  ISETP.GE.AND P3, PT, R183, RZ, PT ;  /* 0x000000ffb700720c */ /* 0x000fe20003f66270 */
[----:B------:R-:W-:Y:S01]  /*b7f0*/  IMAD.MOV.U32 R183, RZ, RZ, R209 ;  /* 0x000000ffffb77224 */ /* 0x000fe200078e00d1 */
[----:B------:R-:W-:Y:S01]  /*b800*/  IABS R214, R195 ;  /* 0x000000c300d67213 */ /* 0x000fe20000000000 */
[----:B------:R-:W-:Y:S01]  /*b810*/  IMAD.HI.U32 R185, R138, R215, RZ ;  /* 0x000000d78ab97227 */ /* 0x000fe200078e00ff */
[----:B------:R-:W-:-:S03]  /*b820*/  IABS R217, R187 ;  /* 0x000000bb00d97213 */ /* 0x000fc60000000000 */
[----:B------:R-:W-:Y:S01]  /*b830*/  @!P5 IMAD.MOV R183, RZ, RZ, -R183 ;  /* 0x000000ffffb7d224 */ /* 0x000fe200078e0ab7 */
[----:B------:R-:W-:Y:S01]  /*b840*/  ISETP.GE.AND P5, PT, R187, RZ, PT ;  /* 0x000000ffbb00720c */ /* 0x000fe20003fa6270 */
[----:B------:R-:W-:Y:S02]  /*b850*/  IMAD.MOV R185, RZ, RZ, -R185 ;  /* 0x000000ffffb97224 */ /* 0x000fe400078e0ab9 */
[----:B------:R-:W-:Y:S01]  /*b860*/  IMAD.HI.U32 R187, R138, R214, RZ ;  /* 0x000000d68abb7227 */ /* 0x000fe200078e00ff */
[----:B------:R-:W-:-:S03]  /*b870*/  IABS R218, R189 ;  /* 0x000000bd00da7213 */ /* 0x000fc60000000000 */
[----:B------:R-:W-:-:S04]  /*b880*/  IMAD.HI.U32 R210, R138, R217, RZ ;  /* 0x000000d98ad27227 */ /* 0x000fc800078e00ff */
[----:B------:R-:W-:Y:S02]  /*b890*/  IMAD R215, R0, R185, R215 ;  /* 0x000000b900d77224 */ /* 0x000fe400078e02d7 */
[----:B------:R-:W-:Y:S02]  /*b8a0*/  @!P6 IMAD.IADD R211, R211, 0x1, -R0 ;  /* 0x00000001d3d3e824 */ /* 0x000fe400078e0a00 */
[----:B------:R-:W-:Y:S02]  /*b8b0*/  IMAD.MOV.U32 R185, RZ, RZ, R2 ;  /* 0x000000ffffb97224 */ /* 0x000fe400078e0002 */
[----:B------:R-:W-:Y:S02]  /*b8c0*/  IMAD.MOV R187, RZ, RZ, -R187 ;  /* 0x000000ffffbb7224 */ /* 0x000fe400078e0abb */
[----:B------:R-:W-:Y:S02]  /*b8d0*/  @!P1 IMAD.IADD R191, R191, 0x1, -R0 ;  /* 0x00000001bfbf9824 */ /* 0x000fe400078e0a00 */
[----:B------:R-:W-:-:S02]  /*b8e0*/  IMAD.MOV R210, RZ, RZ, -R210 ;  /* 0x000000ffffd27224 */ /* 0x000fc400078e0ad2 */
[----:B------:R-:W-:Y:S01]  /*b8f0*/  @!P2 IMAD.MOV R185, RZ, RZ, -R185 ;  /* 0x000000ffffb9a224 */ /* 0x000fe200078e0ab9 */
[C---:B------:R-:W-:Y:S01]  /*b900*/  ISETP.GT.U32.AND P2, PT, R0.reuse, R211, PT ;  /* 0x000000d30000720c */ /* 0x040fe20003f44070 */
[C---:B------:R-:W-:Y:S01]  /*b910*/  IMAD R214, R0.reuse, R187, R214 ;  /* 0x000000bb00d67224 */ /* 0x040fe200078e02d6 */
[----:B------:R-:W-:Y:S01]  /*b920*/  ISETP.GT.U32.AND P1, PT, R0, R191, PT ;  /* 0x000000bf0000720c */ /* 0x000fe20003f24070 */
[----:B------:R-:W-:-:S04]  /*b930*/  IMAD.HI.U32 R209, R138, R218, RZ ;  /* 0x000000da8ad17227 */ /* 0x000fc800078e00ff */
[C---:B------:R-:W-:Y:S02]  /*b940*/  IMAD R217, R0.reuse, R210, R217 ;  /* 0x000000d200d97224 */ /* 0x040fe400078e02d9 */
[----:B------:R-:W-:Y:S01]  /*b950*/  IMAD.MOV.U32 R187, RZ, RZ, R201 ;  /* 0x000000ffffbb7224 */ /* 0x000fe200078e00c9 */
[----:B------:R-:W-:Y:S01]  /*b960*/  ISETP.GE.AND P6, PT, R189, RZ, PT ;  /* 0x000000ffbd00720c */ /* 0x000fe20003fc6270 */
[----:B------:R-:W-:Y:S01]  /*b970*/  IMAD.MOV R209, RZ, RZ, -R209 ;  /* 0x000000ffffd17224 */ /* 0x000fe200078e0ad1 */
[----:B------:R-:W-:Y:S01]  /*b980*/  IABS R189, R197 ;  /* 0x000000c500bd7213 */ /* 0x000fe20000000000 */
[----:B------:R-:W-:Y:S01]  /*b990*/  @!P3 IMAD.MOV R187, RZ, RZ, -R187 ;  /* 0x000000ffffbbb224 */ /* 0x000fe200078e0abb */
[C---:B------:R-:W-:Y:S01]  /*b9a0*/  ISETP.GT.U32.AND P3, PT, R0.reuse, R217, PT ;  /* 0x000000d90000720c */ /* 0x040fe20003f64070 */
[----:B------:R-:W-:Y:S02]  /*b9b0*/  IMAD R218, R0, R209, R218 ;  /* 0x000000d100da7224 */ /* 0x000fe400078e02da */
[----:B------:R-:W-:-:S02]  /*b9c0*/  IMAD.MOV.U32 R201, RZ, RZ, R189 ;  /* 0x000000ffffc97224 */ /* 0x000fc400078e00bd */
[--C-:B------:R-:W-:Y:S01]  /*b9d0*/  @!P2 IMAD.IADD R211, R211, 0x1, -R0.reuse ;  /* 0x00000001d3d3a824 */ /* 0x100fe200078e0a00 */
[C---:B------:R-:W-:Y:S01]  /*b9e0*/  ISETP.GT.U32.AND P2, PT, R0.reuse, R218, PT ;  /* 0x000000da0000720c */ /* 0x040fe20003f44070 */
[----:B------:R-:W-:Y:S01]  /*b9f0*/  @!P1 IMAD.IADD R191, R191, 0x1, -R0 ;  /* 0x00000001bfbf9824 */ /* 0x000fe200078e0a00 */
[----:B------:R-:W-:Y:S01]  /*ba00*/  ISETP.GT.U32.AND P1, PT, R0, R215, PT ;  /* 0x000000d70000720c */ /* 0x000fe20003f24070 */
[----:B------:R-:W-:Y:S01]  /*ba10*/  IMAD.HI.U32 R213, R138, R201, RZ ;  /* 0x000000c98ad57227 */ /* 0x000fe200078e00ff */
[----:B------:R-:W-:-:S03]  /*ba20*/  IABS R209, R202 ;  /* 0x000000ca00d17213 */ /* 0x000fc60000000000 */
[----:B------:R-:W-:Y:S02]  /*ba30*/  IMAD.MOV R213, RZ, RZ, -R213 ;  /* 0x000000ffffd57224 */ /* 0x000fe400078e0ad5 */
[----:B------:R-:W-:Y:S01]  /*ba40*/  @!P3 IMAD.IADD R217, R217, 0x1, -R0 ;  /* 0x00000001d9d9b824 */ /* 0x000fe200078e0a00 */
[----:B------:R-:W-:Y:S01]  /*ba50*/  ISETP.GT.U32.AND P3, PT, R0, R214, PT ;  /* 0x000000d60000720c */ /* 0x000fe20003f64070 */
[----:B------:R-:W-:Y:S01]  /*ba60*/  IMAD.HI.U32 R189, R138, R209, RZ ;  /* 0x000000d18abd7227 */ /* 0x000fe200078e00ff */
[----:B------:R-:W-:-:S03]  /*ba70*/  IABS R210, R199 ;  /* 0x000000c700d27213 */ /* 0x000fc60000000000 */
[----:B------:R-:W-:Y:S02]  /*ba80*/  IMAD R201, R0, R213, R201 ;  /* 0x000000d500c97224 */ /* 0x000fe400078e02c9 */
[----:B------:R-:W-:Y:S02]  /*ba90*/  IMAD.MOV R189, RZ, RZ, -R189 ;  /* 0x000000ffffbd7224 */ /* 0x000fe400078e0abd */
[--C-:B------:R-:W-:Y:S01]  /*baa0*/  @!P2 IMAD.IADD R218, R218, 0x1, -R0.reuse ;  /* 0x00000001dadaa824 */ /* 0x100fe200078e0a00 */
[C---:B------:R-:W-:Y:S01]  /*bab0*/  ISETP.GT.U32.AND P2, PT, R0.reuse, R201, PT ;  /* 0x000000c90000720c */ /* 0x040fe20003f44070 */
[----:B------:R-:W-:Y:S01]  /*bac0*/  @!P1 IMAD.IADD R215, R215, 0x1, -R0 ;  /* 0x00000001d7d79824 */ /* 0x000fe200078e0a00 */
[C---:B------:R-:W-:Y:S01]  /*bad0*/  ISETP.GT.U32.AND P1, PT, R0.reuse, R217, PT ;  /* 0x000000d90000720c */ /* 0x040fe20003f24070 */
[----:B------:R-:W-:Y:S02]  /*bae0*/  IMAD R209, R0, R189, R209 ;  /* 0x000000bd00d17224 */ /* 0x000fe400078e02d1 */
[----:B------:R-:W-:-:S04]  /*baf0*/  IMAD.HI.U32 R219, R138, R210, RZ ;  /* 0x000000d28adb7227 */ /* 0x000fc800078e00ff */
[----:B------:R-:W-:Y:S01]  /*bb00*/  IMAD.MOV.U32 R189, RZ, RZ, R211 ;  /* 0x000000ffffbd7224 */ /* 0x000fe200078e00d3 */
[----:B------:R-:W-:Y:S01]  /*bb10*/  IABS R2, R203 ;  /* 0x000000cb00027213 */ /* 0x000fe20000000000 */
[----:B------:R-:W-:Y:S02]  /*bb20*/  @!P3 IMAD.IADD R214, R214, 0x1, -R0 ;  /* 0x00000001d6d6b824 */ /* 0x000fe400078e0a00 */
[----:B------:R-:W-:Y:S02]  /*bb30*/  IMAD.MOV R219, RZ, RZ, -R219 ;  /* 0x000000ffffdb7224 */ /* 0x000fe400078e0adb */
[----:B------:R-:W-:Y:S01]  /*bb40*/  @!P4 IMAD.MOV R189, RZ, RZ, -R189 ;  /* 0x000000ffffbdc224 */ /* 0x000fe200078e0abd */
[C---:B------:R-:W-:Y:S01]  /*bb50*/  ISETP.GT.U32.AND P4, PT, R0.reuse, R218, PT ;  /* 0x000000da0000720c */ /* 0x040fe20003f84070 */
[----:B------:R-:W-:Y:S01]  /*bb60*/  @!P0 IMAD.MOV R191, RZ, RZ, -R191 ;  /* 0x000000ffffbf8224 */ /* 0x000fe200078e0abf */
[C---:B------:R-:W-:Y:S01]  /*bb70*/  ISETP.GT.U32.AND P3, PT, R0.reuse, R215, PT ;  /* 0x000000d70000720c */ /* 0x040fe20003f64070 */
[C---:B------:R-:W-:Y:S01]  /*bb80*/  IMAD R210, R0.reuse, R219, R210 ;  /* 0x000000db00d27224 */ /* 0x040fe200078e02d2 */
[----:B------:R-:W-:Y:S01]  /*bb90*/  ISETP.GT.U32.AND P0, PT, R0, R214, PT ;  /* 0x000000d60000720c */ /* 0x000fe20003f04070 */
[----:B------:R-:W-:-:S04]  /*bba0*/  IMAD.HI.U32 R213, R138, R2, RZ ;  /* 0x000000028ad57227 */ /* 0x000fc800078e00ff */
[--C-:B------:R-:W-:Y:S02]  /*bbb0*/  @!P2 IMAD.IADD R201, R201, 0x1, -R0.reuse ;  /* 0x00000001c9c9a824 */ /* 0x100fe400078e0a00 */
[--C-:B------:R-:W-:Y:S01]  /*bbc0*/  @!P1 IMAD.IADD R217, R217, 0x1, -R0.reuse ;  /* 0x00000001d9d99824 */ /* 0x100fe200078e0a00 */
[C---:B------:R-:W-:Y:S01]  /*bbd0*/  ISETP.GT.U32.AND P1, PT, R0.reuse, R210, PT ;  /* 0x000000d20000720c */ /* 0x040fe20003f24070 */
[----:B------:R-:W-:Y:S01]  /*bbe0*/  IMAD.MOV R213, RZ, RZ, -R213 ;  /* 0x000000ffffd57224 */ /* 0x000fe200078e0ad5 */
[----:B------:R-:W-:Y:S01]  /*bbf0*/  ISETP.GT.U32.AND P2, PT, R0, R201, PT ;  /* 0x000000c90000720c */ /* 0x000fe20003f44070 */
[----:B------:R-:W-:Y:S01]  /*bc00*/  @!P4 IMAD.IADD R218, R218, 0x1, -R0 ;  /* 0x00000001dadac824 */ /* 0x000fe200078e0a00 */
[----:B------:R-:W-:Y:S01]  /*bc10*/  IABS R211, R206 ;  /* 0x000000ce00d37213 */ /* 0x000fe20000000000 */
[C---:B------:R-:W-:Y:S01]  /*bc20*/  IMAD R2, R0.reuse, R213, R2 ;  /* 0x000000d500027224 */ /* 0x040fe200078e0202 */
[----:B------:R-:W-:Y:S01]  /*bc30*/  ISETP.GT.U32.AND P4, PT, R0, R209, PT ;  /* 0x000000d10000720c */ /* 0x000fe20003f84070 */
        /* <DEDUP_REMOVED lines=8> */
[----:B------:R-:W-:Y:S02]  /*bcc0*/  IMAD.MOV R193, RZ, RZ, -R193 ;  /* 0x000000ffffc17224 */ /* 0x000fe400078e0ac1 */
[----:B------:R-:W-:-:S04]  /*bcd0*/  IMAD.HI.U32 R219, R138, R213, RZ ;  /* 0x000000d58adb7227 */ /* 0x000fc800078e00ff */
[--C-:B------:R-:W-:Y:S01]  /*bce0*/  @!P2 IMAD.IADD R201, R201, 0x1, -R0.reuse ;  /* 0x00000001c9c9a824 */ /* 0x100fe200078e0a00 */
[----:B------:R-:W-:Y:S01]  /*bcf0*/  ISETP.GE.AND P2, PT, R195, RZ, PT ;  /* 0x000000ffc300720c */ /* 0x000fe20003f46270 */
[----:B------:R-:W-:Y:S01]  /*bd00*/  IMAD R211, R0, R193, R211 ;  /* 0x000000c100d37224 */ /* 0x000fe200078e02d3 */
[----:B------:R-:W-:Y:S01]  /*bd10*/  IABS R195, R207 ;  /* 0x000000cf00c37213 */ /* 0x000fe20000000000 */
[--C-:B------:R-:W-:Y:S02]  /*bd20*/  @!P4 IMAD.IADD R209, R209, 0x1, -R0.reuse ;  /* 0x00000001d1d1c824 */ /* 0x100fe400078e0a00 */
[----:B------:R-:W-:Y:S02]  /*bd30*/  IMAD.MOV.U32 R193, RZ, RZ, R217 ;  /* 0x000000ffffc17224 */ /* 0x000fe400078e00d9 */
[----:B------:R-:W-:Y:S02]  /*bd40*/  IMAD.MOV R219, RZ, RZ, -R219 ;  /* 0x000000ffffdb7224 */ /* 0x000fe400078e0adb */
[----:B------:R-:W-:Y:S01]  /*bd50*/  @!P0 IMAD.IADD R2, R2, 0x1, -R0 ;  /* 0x0000000102028824 */ /* 0x000fe200078e0a00 */
[----:B------:R-:W-:Y:S01]  /*bd60*/  ISETP.GT.U32.AND P0, PT, R0, R210, PT ;  /* 0x000000d20000720c */ /* 0x000fe20003f04070 */
[----:B------:R-:W-:-:S02]  /*bd70*/  IMAD.MOV.U32 R217, RZ, RZ, R195 ;  /* 0x000000ffffd97224 */ /* 0x000fc400078e00c3 */
[----:B------:R-:W-:Y:S01]  /*bd80*/  @!P5 IMAD.MOV R193, RZ, RZ, -R193 ;  /* 0x000000ffffc1d224 */ /* 0x000fe200078e0ac1 */
[C---:B------:R-:W-:Y:S01]  /*bd90*/  ISETP.GT.U32.AND P5, PT, R0.reuse, R209, PT ;  /* 0x000000d10000720c */ /* 0x040fe20003fa4070 */
[C---:B------:R-:W-:Y:S02]  /*bda0*/  IMAD R213, R0.reuse, R219, R213 ;  /* 0x000000db00d57224 */ /* 0x040fe400078e02d5 */
[----:B------:R-:W-:Y:S02]  /*bdb0*/  IMAD.MOV.U32 R195, RZ, RZ, R218 ;  /* 0x000000ffffc37224 */ /* 0x000fe400078e00da */
[----:B------:R-:W-:Y:S01]  /*bdc0*/  IMAD.MOV.U32 R197, RZ, RZ, R215 ;  /* 0x000000ffffc57224 */ /* 0x000fe200078e00d7 */
[----:B------:R-:W-:Y:S01]  /*bdd0*/  ISETP.GE.AND P4, PT, R199, RZ, PT ;  /* 0x000000ffc700720c */ /* 0x000fe20003f86270 */
[----:B------:R-:W-:Y:S02]  /*bde0*/  IMAD.MOV.U32 R199, RZ, RZ, R214 ;  /* 0x000000ffffc77224 */ /* 0x000fe400078e00d6 */
[----:B------:R-:W-:Y:S01]  /*bdf0*/  @!P1 IMAD.MOV R201, RZ, RZ, -R201 ;  /* 0x000000ffffc99224 */ /* 0x000fe200078e0ac9 */
[C---:B------:R-:W-:Y:S01]  /*be00*/  ISETP.GT.U32.AND P1, PT, R0.reuse, R211, PT ;  /* 0x000000d30000720c */ /* 0x040fe20003f24070 */
[----:B------:R-:W-:Y:S01]  /*be10*/  @!P6 IMAD.MOV R195, RZ, RZ, -R195 ;  /* 0x000000ffffc3e224 */ /* 0x000fe200078e0ac3 */
[C---:B------:R-:W-:Y:S01]  /*be20*/  ISETP.GT.U32.AND P6, PT, R0.reuse, R2, PT ;  /* 0x000000020000720c */ /* 0x040fe20003fc4070 */
[----:B------:R-:W-:Y:S01]  /*be30*/  @!P3 IMAD.MOV R197, RZ, RZ, -R197 ;  /* 0x000000ffffc5b224 */ /* 0x000fe200078e0ac5 */
[----:B------:R-:W-:Y:S01]  /*be40*/  ISETP.GT.U32.AND P3, PT, R0, R213, PT ;  /* 0x000000d50000720c */ /* 0x000fe20003f64070 */
[----:B------:R-:W-:Y:S01]  /*be50*/  @!P2 IMAD.MOV R199, RZ, RZ, -R199 ;  /* 0x000000ffffc7a224 */ /* 0x000fe200078e0ac7 */
[----:B------:R-:W-:Y:S01]  /*be60*/  ISETP.GE.AND P2, PT, R202, RZ, PT ;  /* 0x000000ffca00720c */ /* 0x000fe20003f46270 */
[--C-:B------:R-:W-:Y:S01]  /*be70*/  @!P0 IMAD.IADD R210, R210, 0x1, -R0.reuse ;  /* 0x00000001d2d28824 */ /* 0x100fe200078e0a00 */
[----:B------:R-:W-:Y:S01]  /*be80*/  ISETP.GE.AND P0, PT, R203, RZ, PT ;  /* 0x000000ffcb00720c */ /* 0x000fe20003f06270 */
[----:B------:R-:W-:-:S02]  /*be90*/  @!P5 IMAD.IADD R209, R209, 0x1, -R0 ;  /* 0x00000001d1d1d824 */ /* 0x000fc400078e0a00 */
[----:B------:R-:W-:Y:S01]  /*bea0*/  IMAD.HI.U32 R202, R138, R217, RZ ;  /* 0x000000d98aca7227 */ /* 0x000fe200078e00ff */
[----:B------:R-:W-:-:S03]  /*beb0*/  ISETP.GE.AND P5, PT, R205, RZ, PT ;  /* 0x000000ffcd00720c */ /* 0x000fc60003fa6270 */
[----:B------:R-:W-:Y:S02]  /*bec0*/  IMAD.MOV.U32 R205, RZ, RZ, R209 ;  /* 0x000000ffffcd7224 */ /* 0x000fe400078e00d1 */
[----:B------:R-:W-:Y:S02]  /*bed0*/  @!P1 IMAD.IADD R211, R211, 0x1, -R0 ;  /* 0x00000001d3d39824 */ /* 0x000fe400078e0a00 */
[----:B------:R-:W-:Y:S02]  /*bee0*/  IMAD.MOV R202, RZ, RZ, -R202 ;  /* 0x000000ffffca7224 */ /* 0x000fe400078e0aca */
[--C-:B------:R-:W-:Y:S02]  /*bef0*/  @!P6 IMAD.IADD R2, R2, 0x1, -R0.reuse ;  /* 0x000000010202e824 */ /* 0x100fe400078e0a00 */
[----:B------:R-:W-:Y:S01]  /*bf00*/  @!P3 IMAD.IADD R213, R213, 0x1, -R0 ;  /* 0x00000001d5d5b824 */ /* 0x000fe200078e0a00 */
[----:B------:R-:W-:Y:S01]  /*bf10*/  ISETP.GE.AND P3, PT, R207, RZ, PT ;  /* 0x000000ffcf00720c */ /* 0x000fe20003f66270 */
[----:B------:R-:W-:Y:S01]  /*bf20*/  @!P2 IMAD.MOV R205, RZ, RZ, -R205 ;  /* 0x000000ffffcda224 */ /* 0x000fe200078e0acd */
[C---:B------:R-:W-:Y:S01]  /*bf30*/  ISETP.GT.U32.AND P2, PT, R0.reuse, R211, PT ;  /* 0x000000d30000720c */ /* 0x040fe20003f44070 */
[C---:B------:R-:W-:Y:S01]  /*bf40*/  IMAD R202, R0.reuse, R202, R217 ;  /* 0x000000ca00ca7224 */ /* 0x040fe200078e02d9 */
[----:B------:R-:W-:Y:S01]  /*bf50*/  ISETP.GT.U32.AND P1, PT, R0, R213, PT ;  /* 0x000000d50000720c */ /* 0x000fe20003f24070 */
[----:B------:R-:W-:Y:S01]  /*bf60*/  IMAD.MOV.U32 R207, RZ, RZ, R2 ;  /* 0x000000ffffcf7224 */ /* 0x000fe200078e0002 */
[----:B------:R-:W-:-:S03]  /*bf70*/  IABS R215, R198 ;  /* 0x000000c600d77213 */ /* 0x000fc60000000000 */
[----:B------:R-:W-:Y:S01]  /*bf80*/  @!P0 IMAD.MOV R207, RZ, RZ, -R207 ;  /* 0x000000ffffcf8224 */ /* 0x000fe200078e0acf */
[----:B------:R-:W-:Y:S01]  /*bf90*/  ISETP.GT.U32.AND P0, PT, R0, R202, PT ;  /* 0x000000ca0000720c */ /* 0x000fe20003f04070 */
[----:B------:R-:W-:Y:S01]  /*bfa0*/  IMAD.HI.U32 R2, R138, R215, RZ ;  /* 0x000000d78a027227 */ /* 0x000fe200078e00ff */
[----:B------:R-:W-:-:S03]  /*bfb0*/  IABS R219, R194 ;  /* 0x000000c200db7213 */ /* 0x000fc60000000000 */
[--C-:B------:R-:W-:Y:S01]  /*bfc0*/  @!P2 IMAD.IADD R211, R211, 0x1, -R0.reuse ;  /* 0x00000001d3d3a824 */ /* 0x100fe200078e0a00 */
[----:B------:R-:W-:Y:S01]  /*bfd0*/  ISETP.GE.AND P2, PT, R194, RZ, PT ;  /* 0x000000ffc200720c */ /* 0x000fe20003f46270 */
[----:B------:R-:W-:Y:S01]  /*bfe0*/  @!P1 IMAD.IADD R213, R213, 0x1, -R0 ;  /* 0x00000001d5d59824 */ /* 0x000fe200078e0a00 */
[----:B------:R-:W-:Y:S01]  /*bff0*/  IABS R217, R190 ;  /* 0x000000be00d97213 */ /* 0x000fe20000000000 */
[----:B------:R-:W-:Y:S02]  /*c000*/  IMAD.MOV R2, RZ, RZ, -R2 ;  /* 0x000000ffff027224 */ /* 0x000fe400078e0a02 */
[----:B------:R-:W-:Y:S01]  /*c010*/  IMAD.HI.U32 R194, R138, R219, RZ ;  /* 0x000000db8ac27227 */ /* 0x000fe200078e00ff */
[----:B------:R-:W-:Y:S02]  /*c020*/  ISETP.GE.AND P6, PT, R206, RZ, PT ;  /* 0x000000ffce00720c */ /* 0x000fe40003fc6270 */
[----:B------:R-:W-:Y:S01]  /*c030*/  ISETP.GE.AND P1, PT, R190, RZ, PT ;  /* 0x000000ffbe00720c */ /* 0x000fe20003f26270 */
[----:B------:R-:W-:Y:S01]  /*c040*/  IMAD R215, R0, R2, R215 ;  /* 0x0000000200d77224 */ /* 0x000fe200078e02d7 */
[----:B------:R-:W-:Y:S01]  /*c050*/  IABS R221, R178 ;  /* 0x000000b200dd7213 */ /* 0x000fe20000000000 */
[----:B------:R-:W-:-:S02]  /*c060*/  @!P0 IMAD.IADD R202, R202, 0x1, -R0 ;  /* 0x00000001caca8824 */ /* 0x000fc400078e0a00 */
[----:B------:R-:W-:Y:S02]  /*c070*/  IMAD.MOV.U32 R209, RZ, RZ, R213 ;  /* 0x000000ffffd17224 */ /* 0x000fe400078e00d5 */
[----:B------:R-:W-:Y:S02]  /*c080*/  IMAD.MOV R2, RZ, RZ, -R194 ;  /* 0x000000ffff027224 */ /* 0x000fe400078e0ac2 */
[----:B------:R-:W-:Y:S01]  /*c090*/  IMAD.HI.U32 R190, R138, R217, RZ ;  /* 0x000000d98abe7227 */ /* 0x000fe200078e00ff */
[----:B------:R-:W-:-:S03]  /*c0a0*/  ISETP.GT.U32.AND P0, PT, R0, R202, PT ;  /* 0x000000ca0000720c */ /* 0x000fc60003f04070 */
[----:B------:R-:W-:Y:S01]  /*c0b0*/  @!P5 IMAD.MOV R209, RZ, RZ, -R209 ;  /* 0x000000ffffd1d224 */ /* 0x000fe200078e0ad1 */
[C---:B------:R-:W-:Y:S01]  /*c0c0*/  ISETP.GT.U32.AND P5, PT, R0.reuse, R215, PT ;  /* 0x000000d70000720c */ /* 0x040fe20003fa4070 */
[----:B------:R-:W-:Y:S02]  /*c0d0*/  IMAD R219, R0, R2, R219 ;  /* 0x0000000200db7224 */ /* 0x000fe400078e02db */
[----:B------:R-:W-:Y:S02]  /*c0e0*/  IMAD.MOV R190, RZ, RZ, -R190 ;  /* 0x000000ffffbe7224 */ /* 0x000fe400078e0abe */
[----:B------:R-:W-:-:S04]  /*c0f0*/  IMAD.HI.U32 R2, R138, R221, RZ ;  /* 0x000000dd8a027227 */ /* 0x000fc800078e00ff */
[C---:B------:R-:W-:Y:S02]  /*c100*/  IMAD R217, R0.reuse, R190, R217 ;  /* 0x000000be00d97224 */ /* 0x040fe400078e02d9 */
[----:B------:R-:W-:Y:S02]  /*c110*/  IMAD.MOV R2, RZ, RZ, -R2 ;  /* 0x000000ffff027224 */ /* 0x000fe400078e0a02 */
[----:B------:R-:W-:Y:S01]  /*c120*/  @!P6 IMAD.MOV R211, RZ, RZ, -R211 ;  /* 0x000000ffffd3e224 */ /* 0x000fe200078e0ad3 */
[C---:B------:R-:W-:Y:S01]  /*c130*/  ISETP.GT.U32.AND P6, PT, R0.reuse, R217, PT ;  /* 0x000000d90000720c */ /* 0x040fe20003fc4070 */
[----:B------:R-:W-:Y:S02]  /*c140*/  IMAD R221, R0, R2, R221 ;  /* 0x0000000200dd7224 */ /* 0x000fe400078e02dd */
[--C-:B------:R-:W-:Y:S01]  /*c150*/  @!P0 IMAD.IADD R202, R202, 0x1, -R0.reuse ;  /* 0x00000001caca8824 */ /* 0x100fe200078e0a00 */
[C---:B------:R-:W-:Y:S01]  /*c160*/  ISETP.GT.U32.AND P0, PT, R0.reuse, R219, PT ;  /* 0x000000db0000720c */ /* 0x040fe20003f04070 */
[----:B------:R-:W-:Y:S01]  /*c170*/  @!P5 IMAD.IADD R215, R215, 0x1, -R0 ;  /* 0x00000001d7d7d824 */ /* 0x000fe200078e0a00 */
[----:B------:R-:W-:-:S02]  /*c180*/  ISETP.GT.U32.AND P5, PT, R0, R221, PT ;  /* 0x000000dd0000720c */ /* 0x000fc40003fa4070 */
[----:B------:R-:W-:Y:S02]  /*c190*/  IABS R223, R182 ;  /* 0x000000b600df7213 */ /* 0x000fe40000000000 */
[----:B------:R-:W-:-:S03]  /*c1a0*/  IABS R225, R186 ;  /* 0x000000ba00e17213 */ /* 0x000fc60000000000 */
[----:B------:R-:W-:Y:S02]  /*c1b0*/  @!P6 IMAD.IADD R217, R217, 0x1, -R0 ;  /* 0x00000001d9d9e824 */ /* 0x000fe400078e0a00 */
[----:B------:R-:W-:Y:S01]  /*c1c0*/  IMAD.HI.U32 R2, R138, R223, RZ ;  /* 0x000000df8a027227 */ /* 0x000fe200078e00ff */
[----:B------:R-:W-:-:S03]  /*c1d0*/  IABS R227, R166 ;  /* 0x000000a600e37213 */ /* 0x000fc60000000000 */
[--C-:B------:R-:W-:Y:S01]  /*c1e0*/  @!P0 IMAD.IADD R219, R219, 0x1, -R0.reuse ;  /* 0x00000001dbdb8824 */ /* 0x100fe200078e0a00 */
[----:B------:R-:W-:Y:S01]  /*c1f0*/  ISETP.GT.U32.AND P0, PT, R0, R217, PT ;  /* 0x000000d90000720c */ /* 0x000fe20003f04070 */
[----:B------:R-:W-:Y:S02]  /*c200*/  @!P5 IMAD.IADD R221, R221, 0x1, -R0 ;  /* 0x00000001ddddd824 */ /* 0x000fe400078e0a00 */
[----:B------:R-:W-:Y:S02]  /*c210*/  IMAD.MOV R2, RZ, RZ, -R2 ;  /* 0x000000ffff027224 */ /* 0x000fe400078e0a02 */
[----:B------:R-:W-:Y:S01]  /*c220*/  IMAD.HI.U32 R190, R138, R225, RZ ;  /* 0x000000e18abe7227 */ /* 0x000fe200078e00ff */
[----:B------:R-:W-:-:S03]  /*c230*/  ISETP.GT.U32.AND P5, PT, R0, R221, PT ;  /* 0x000000dd0000720c */ /* 0x000fc60003fa4070 */
[----:B------:R-:W-:Y:S02]  /*c240*/  IMAD.MOV.U32 R213, RZ, RZ, R202 ;  /* 0x000000ffffd57224 */ /* 0x000fe400078e00ca */
[----:B------:R-:W-:Y:S02]  /*c250*/  IMAD R223, R0, R2, R223 ;  /* 0x0000000200df7224 */ /* 0x000fe400078e02df */
[----:B------:R-:W-:Y:S02]  /*c260*/  IMAD.MOV R190, RZ, RZ, -R190 ;  /* 0x000000ffffbe7224 */ /* 0x000fe400078e0abe */
[----:B------:R-:W-:-:S04]  /*c270*/  IMAD.HI.U32 R2, R138, R227, RZ ;  /* 0x000000e38a027227 */ /* 0x000fc800078e00ff */
[----:B------:R-:W-:Y:S01]  /*c280*/  @!P3 IMAD.MOV R213, RZ, RZ, -R213 ;  /* 0x000000ffffd5b224 */ /* 0x000fe200078e0ad5 */
[C---:B------:R-:W-:Y:S01]  /*c290*/  ISETP.GT.U32.AND P3, PT, R0.reuse, R219, PT ;  /* 0x000000db0000720c */ /* 0x040fe20003f64070 */
[C---:B------:R-:W-:Y:S02]  /*c2a0*/  IMAD R225, R0.reuse, R190, R225 ;  /* 0x000000be00e17224 */ /* 0x040fe400078e02e1 */
[----:B------:R-:W-:Y:S02]  /*c2b0*/  IMAD.MOV R2, RZ, RZ, -R2 ;  /* 0x000000ffff027224 */ /* 0x000fe400078e0a02 */
[--C-:B------:R-:W-:Y:S01]  /*c2c0*/  @!P0 IMAD.IADD R217, R217, 0x1, -R0.reuse ;  /* 0x00000001d9d98824 */ /* 0x100fe200078e0a00 */
[C---:B------:R-:W-:Y:S01]  /*c2d0*/  ISETP.GT.U32.AND P0, PT, R0.reuse, R225, PT ;  /* 0x000000e10000720c */ /* 0x040fe20003f04070 */
[C---:B------:R-:W-:Y:S01]  /*c2e0*/  IMAD R227, R0.reuse, R2, R227 ;  /* 0x0000000200e37224 */ /* 0x040fe200078e02e3 */
[----:B------:R-:W-:Y:S01]  /*c2f0*/  ISETP.GT.U32.AND P6, PT, R0, R215, PT ;  /* 0x000000d70000720c */ /* 0x000fe20003fc4070 */
[----:B------:R-:W-:Y:S01]  /*c300*/  @!P5 IMAD.IADD R221, R221, 0x1, -R0 ;  /* 0x00000001ddddd824 */ /* 0x000fe200078e0a00 */
[----:B------:R-:W-:-:S02]  /*c310*/  IABS R229, R170 ;  /* 0x000000aa00e57213 */ /* 0x000fc40000000000 */
[----:B------:R-:W-:Y:S01]  /*c320*/  ISETP.GT.U32.AND P5, PT, R0, R227, PT ;  /* 0x000000e30000720c */ /* 0x000fe20003fa4070 */
[----:B------:R-:W-:Y:S01]  /*c330*/  @!P3 IMAD.IADD R219, R219, 0x1, -R0 ;  /* 0x00000001dbdbb824 */ /* 0x000fe200078e0a00 */
[----:B------:R-:W-:Y:S01]  /*c340*/  ISETP.GE.AND P3, PT, R178, RZ, PT ;  /* 0x000000ffb200720c */ /* 0x000fe20003f66270 */
[----:B------:R-:W-:Y:S01]  /*c350*/  IMAD.HI.U32 R2, R138, R229, RZ ;  /* 0x000000e58a027227 */ /* 0x000fe200078e00ff */
[----:B------:R-:W-:-:S03]  /*c360*/  IABS R231, R174 ;  /* 0x000000ae00e77213 */ /* 0x000fc60000000000 */
[----:B------:R-:W-:Y:S02]  /*c370*/  IMAD.MOV R2, RZ, RZ, -R2 ;  /* 0x000000ffff027224 */ /* 0x000fe400078e0a02 */
[----:B------:R-:W-:Y:S01]  /*c380*/  @!P0 IMAD.IADD R225, R225, 0x1, -R0 ;  /* 0x00000001e1e18824 */ /* 0x000fe200078e0a00 */
[----:B------:R-:W-:Y:S01]  /*c390*/  IABS R233, R162 ;  /* 0x000000a200e97213 */ /* 0x000fe20000000000 */
[----:B------:R-:W-:Y:S02]  /*c3a0*/  IMAD.MOV.U32 R203, RZ, RZ, R210 ;  /* 0x000000ffffcb7224 */ /* 0x000fe400078e00d2 */
[--C-:B------:R-:W-:Y:S01]  /*c3b0*/  @!P6 IMAD.IADD R215, R215, 0x1, -R0.reuse ;  /* 0x00000001d7d7e824 */ /* 0x100fe200078e0a00 */
[C---:B------:R-:W-:Y:S01]  /*c3c0*/  ISETP.GT.U32.AND P6, PT, R0.reuse, R223, PT ;  /* 0x000000df0000720c */ /* 0x040fe20003fc4070 */
[C---:B------:R-:W-:Y:S02]  /*c3d0*/  IMAD R229, R0.reuse, R2, R229 ;  /* 0x0000000200e57224 */ /* 0x040fe400078e02e5 */
[----:B------:R-:W-:Y:S01]  /*c3e0*/  @!P5 IMAD.IADD R227, R227, 0x1, -R0 ;  /* 0x00000001e3e3d824 */ /* 0x000fe200078e0a00 */
[----:B------:R-:W-:Y:S01]  /*c3f0*/  ISETP.GT.U32.AND P5, PT, R0, R225, PT ;  /* 0x000000e10000720c */ /* 0x000fe20003fa4070 */
[----:B------:R-:W-:-:S04]  /*c400*/  IMAD.HI.U32 R2, R138, R231, RZ ;  /* 0x000000e78a027227 */ /* 0x000fc800078e00ff */
[----:B------:R-:W-:Y:S01]  /*c410*/  @!P4 IMAD.MOV R203, RZ, RZ, -R203 ;  /* 0x000000ffffcbc224 */ /* 0x000fe200078e0acb */
[----:B------:R-:W-:Y:S01]  /*c420*/  ISETP.GE.AND P4, PT, R198, RZ, PT ;  /* 0x000000ffc600720c */ /* 0x000fe20003f86270 */
[----:B------:R-:W-:Y:S01]  /*c430*/  @!P3 IMAD.MOV R221, RZ, RZ, -R221 ;  /* 0x000000ffffddb224 */ /* 0x000fe200078e0add */
[----:B------:R-:W-:Y:S01]  /*c440*/  ISETP.GT.U32.AND P3, PT, R0, R229, PT ;  /* 0x000000e50000720c */ /* 0x000fe20003f64070 */
[----:B------:R-:W-:-:S04]  /*c450*/  IMAD.HI.U32 R178, R138, R233, RZ ;  /* 0x000000e98ab27227 */ /* 0x000fc800078e00ff */
[----:B------:R-:W-:Y:S02]  /*c460*/  IMAD.MOV R2, RZ, RZ, -R2 ;  /* 0x000000ffff027224 */ /* 0x000fe400078e0a02 */
[----:B------:R-:W-:Y:S02]  /*c470*/  IMAD.MOV R178, RZ, RZ, -R178 ;  /* 0x000000ffffb27224 */ /* 0x000fe400078e0ab2 */
[C---:B------:R-:W-:Y:S02]  /*c480*/  IMAD R231, R0.reuse, R2, R231 ;  /* 0x0000000200e77224 */ /* 0x040fe400078e02e7 */
[--C-:B------:R-:W-:Y:S02]  /*c490*/  @!P6 IMAD.IADD R223, R223, 0x1, -R0.reuse ;  /* 0x00000001dfdfe824 */ /* 0x100fe400078e0a00 */
[C---:B------:R-:W-:Y:S02]  /*c4a0*/  IMAD R233, R0.reuse, R178, R233 ;  /* 0x000000b200e97224 */ /* 0x040fe400078e02e9 */
[--C-:B------:R-:W-:Y:S01]  /*c4b0*/  @!P5 IMAD.IADD R225, R225, 0x1, -R0.reuse ;  /* 0x00000001e1e1d824 */ /* 0x100fe200078e0a00 */
[C---:B------:R-:W-:Y:S01]  /*c4c0*/  ISETP.GT.U32.AND P5, PT, R0.reuse, R231, PT ;  /* 0x000000e70000720c */ /* 0x040fe20003fa4070 */
[----:B------:R-:W-:Y:S01]  /*c4d0*/  @!P4 IMAD.MOV R215, RZ, RZ, -R215 ;  /* 0x000000ffffd7c224 */ /* 0x000fe200078e0ad7 */
[C---:B------:R-:W-:Y:S01]  /*c4e0*/  ISETP.GT.U32.AND P4, PT, R0.reuse, R223, PT ;  /* 0x000000df0000720c */ /* 0x040fe20003f84070 */
[----:B------:R-:W-:Y:S01]  /*c4f0*/  @!P3 IMAD.IADD R229, R229, 0x1, -R0 ;  /* 0x00000001e5e5b824 */ /* 0x000fe200078e0a00 */
[----:B------:R-:W-:-:S02]  /*c500*/  ISETP.GT.U32.AND P3, PT, R0, R233, PT ;  /* 0x000000e90000720c */ /* 0x000fc40003f64070 */
[----:B------:R-:W-:Y:S02]  /*c510*/  ISETP.GE.AND P6, PT, R182, RZ, PT ;  /* 0x000000ffb600720c */ /* 0x000fe40003fc6270 */
[----:B------:R-:W-:Y:S01]  /*c520*/  IABS R238, R137 ;  /* 0x0000008900ee7213 */ /* 0x000fe20000000000 */
[----:B------:R-:W-:-:S04]  /*c530*/  @!P2 IMAD.MOV R219, RZ, RZ, -R219 ;  /* 0x000000ffffdba224 */ /* 0x000fc800078e0adb */
[--C-:B------:R-:W-:Y:S01]  /*c540*/  @!P5 IMAD.IADD R231, R231, 0x1, -R0.reuse ;  /* 0x00000001e7e7d824 */ /* 0x100fe200078e0a00 */
[----:B------:R-:W-:Y:S01]  /*c550*/  ISETP.GE.AND P2, PT, R166, RZ, PT ;  /* 0x000000ffa600720c */ /* 0x000fe20003f46270 */
[--C-:B------:R-:W-:Y:S01]  /*c560*/  @!P4 IMAD.IADD R223, R223, 0x1, -R0.reuse ;  /* 0x00000001dfdfc824 */ /* 0x100fe200078e0a00 */
[----:B------:R-:W-:Y:S01]  /*c570*/  IABS R235, R135 ;  /* 0x0000008700eb7213 */ /* 0x000fe20000000000 */
[----:B------:R-:W-:Y:S01]  /*c580*/  @!P3 IMAD.IADD R233, R233, 0x1, -R0 ;  /* 0x00000001e9e9b824 */ /* 0x000fe200078e0a00 */
[----:B------:R-:W-:Y:S01]  /*c590*/  ISETP.GT.U32.AND P3, PT, R0, R231, PT ;  /* 0x000000e70000720c */ /* 0x000fe20003f64070 */
[----:B------:R-:W-:-:S04]  /*c5a0*/  IMAD.HI.U32 R166, R138, R238, RZ ;  /* 0x000000ee8aa67227 */ /* 0x000fc800078e00ff */
[----:B------:R-:W-:Y:S01]  /*c5b0*/  @!P6 IMAD.MOV R223, RZ, RZ, -R223 ;  /* 0x000000ffffdfe224 */ /* 0x000fe200078e0adf */
[----:B------:R-:W-:Y:S01]  /*c5c0*/  ISETP.GT.U32.AND P6, PT, R0, R229, PT ;  /* 0x000000e50000720c */ /* 0x000fe20003fc4070 */
[----:B------:R-:W-:Y:S01]  /*c5d0*/  IMAD.HI.U32 R2, R138, R235, RZ ;  /* 0x000000eb8a027227 */ /* 0x000fe200078e00ff */
[----:B------:R-:W-:-:S03]  /*c5e0*/  ISETP.GE.AND P0, PT, R186, RZ, PT ;  /* 0x000000ffba00720c */ /* 0x000fc60003f06270 */
[----:B------:R-:W-:Y:S02]  /*c5f0*/  IMAD.MOV R166, RZ, RZ, -R166 ;  /* 0x000000ffffa67224 */ /* 0x000fe400078e0aa6 */
[----:B------:R-:W-:Y:S01]  /*c600*/  @!P1 IMAD.MOV R217, RZ, RZ, -R217 ;  /* 0x000000ffffd99224 */ /* 0x000fe200078e0ad9 */
[C---:B------:R-:W-:Y:S01]  /*c610*/  ISETP.GT.U32.AND P1, PT, R0.reuse, R227, PT ;  /* 0x000000e30000720c */ /* 0x040fe20003f24070 */
[----:B------:R-:W-:Y:S02]  /*c620*/  IMAD.MOV R2, RZ, RZ, -R2 ;  /* 0x000000ffff027224 */ /* 0x000fe400078e0a02 */
[C---:B------:R-:W-:Y:S02]  /*c630*/  IMAD R238, R0.reuse, R166, R238 ;  /* 0x000000a600ee7224 */ /* 0x040fe400078e02ee */
[C---:B------:R-:W-:Y:S02]  /*c640*/  IMAD R235, R0.reuse, R2, R235 ;  /* 0x0000000200eb7224 */ /* 0x040fe400078e02eb */
[--C-:B------:R-:W-:Y:S01]  /*c650*/  @!P3 IMAD.IADD R231, R231, 0x1, -R0.reuse ;  /* 0x00000001e7e7b824 */ /* 0x100fe200078e0a00 */
[----:B------:R-:W-:Y:S01]  /*c660*/  ISETP.GT.U32.AND P3, PT, R0, R238, PT ;  /* 0x000000ee0000720c */ /* 0x000fe20003f64070 */
[----:B------:R-:W-:Y:S01]  /*c670*/  @!P6 IMAD.IADD R229, R229, 0x1, -R0 ;  /* 0x00000001e5e5e824 */ /* 0x000fe200078e0a00 */
[----:B------:R-:W-:-:S02]  /*c680*/  IABS R240, R132 ;  /* 0x0000008400f07213 */ /* 0x000fc40000000000 */
[----:B------:R-:W-:Y:S01]  /*c690*/  ISETP.GT.U32.AND P6, PT, R0, R235, PT ;  /* 0x000000eb0000720c */ /* 0x000fe20003fc4070 */
[----:B------:R-:W-:Y:S01]  /*c6a0*/  @!P1 IMAD.IADD R227, R227, 0x1, -R0 ;  /* 0x00000001e3e39824 */ /* 0x000fe200078e0a00 */
[----:B------:R-:W-:Y:S01]  /*c6b0*/  ISETP.GE.AND P1, PT, R174, RZ, PT ;  /* 0x000000ffae00720c */ /* 0x000fe20003f26270 */
[----:B------:R-:W-:Y:S01]  /*c6c0*/  @!P0 IMAD.MOV R225, RZ, RZ, -R225 ;  /* 0x000000ffffe18224 */ /* 0x000fe200078e0ae1 */
[----:B------:R-:W-:Y:S01]  /*c6d0*/  ISETP.GT.U32.AND P0, PT, R0, R233, PT ;  /* 0x000000e90000720c */ /* 0x000fe20003f04070 */
[----:B------:R-:W-:Y:S01]  /*c6e0*/  IMAD.HI.U32 R2, R138, R240, RZ ;  /* 0x000000f08a027227 */ /* 0x000fe200078e00ff */
[----:B------:R-:W-:-:S03]  /*c6f0*/  IABS R242, R133 ;  /* 0x0000008500f27213 */ /* 0x000fc60000000000 */
[----:B------:R-:W-:Y:S02]  /*c700*/  IMAD.MOV R2, RZ, RZ, -R2 ;  /* 0x000000ffff027224 */ /* 0x000fe400078e0a02 */
[----:B------:R-:W-:Y:S02]  /*c710*/  @!P3 IMAD.IADD R238, R238, 0x1, -R0 ;  /* 0x00000001eeeeb824 */ /* 0x000fe400078e0a00 */
[----:B------:R-:W-:Y:S02]  /*c720*/  IMAD R240, R0, R2, R240 ;  /* 0x0000000200f07224 */ /* 0x000fe400078e02f0 */
[----:B------:R-:W-:Y:S01]  /*c730*/  @!P6 IMAD.IADD R235, R235, 0x1, -R0 ;  /* 0x00000001ebebe824 */ /* 0x000fe200078e0a00 */
[----:B------:R-:W-:Y:S01]  /*c740*/  ISETP.GE.AND P6, PT, R132, RZ, PT ;  /* 0x000000ff8400720c */ /* 0x000fe20003fc6270 */
[----:B------:R-:W-:Y:S01]  /*c750*/  IMAD.HI.U32 R132, R138, R242, RZ ;  /* 0x000000f28a847227 */ /* 0x000fe200078e00ff */
[----:B------:R-:W-:-:S03]  /*c760*/  ISETP.GT.U32.AND P3, PT, R0, R238, PT ;  /* 0x000000ee0000720c */ /* 0x000fc60003f64070 */
[----:B------:R-:W-:Y:S01]  /*c770*/  @!P0 IMAD.IADD R233, R233, 0x1, -R0 ;  /* 0x00000001e9e98824 */ /* 0x000fe200078e0a00 */
[C---:B------:R-:W-:Y:S01]  /*c780*/  ISETP.GT.U32.AND P0, PT, R0.reuse, R240, PT ;  /* 0x000000f00000720c */ /* 0x040fe20003f04070 */
[----:B------:R-:W-:Y:S01]  /*c790*/  @!P1 IMAD.MOV R231, RZ, RZ, -R231 ;  /* 0x000000ffffe79224 */ /* 0x000fe200078e0ae7 */
[C---:B------:R-:W-:Y:S01]  /*c7a0*/  ISETP.GT.U32.AND P1, PT, R0.reuse, R235, PT ;  /* 0x000000eb0000720c */ /* 0x040fe20003f24070 */
[----:B------:R-:W-:Y:S01]  /*c7b0*/  IMAD.MOV R132, RZ, RZ, -R132 ;  /* 0x000000ffff847224 */ /* 0x000fe200078e0a84 */
[----:B------:R-:W-:Y:S02]  /*c7c0*/  IABS R245, R134 ;  /* 0x0000008600f57213 */ /* 0x000fe40000000000 */
[----:B------:R-:W-:Y:S01]  /*c7d0*/  IABS R166, R5 ;  /* 0x0000000500a67213 */ /* 0x000fe20000000000 */
[----:B------:R-:W-:Y:S01]  /*c7e0*/  IMAD R242, R0, R132, R242 ;  /* 0x0000008400f27224 */ /* 0x000fe200078e02f2 */
[----:B------:R-:W-:Y:S01]  /*c7f0*/  ISETP.GE.AND P5, PT, R162, RZ, PT ;  /* 0x000000ffa200720c */ /* 0x000fe20003fa6270 */
[----:B------:R-:W-:Y:S01]  /*c800*/  @!P3 IMAD.IADD R238, R238, 0x1, -R0 ;  /* 0x00000001eeeeb824 */ /* 0x000fe200078e0a00 */
[----:B------:R-:W-:Y:S01]  /*c810*/  IABS R162, R7 ;  /* 0x0000000700a27213 */ /* 0x000fe20000000000 */
[----:B------:R-:W-:Y:S01]  /*c820*/  IMAD.HI.U32 R2, R138, R245, RZ ;  /* 0x000000f58a027227 */ /* 0x000fe200078e00ff */
[----:B------:R-:W-:-:S03]  /*c830*/  ISETP.GT.U32.AND P3, PT, R0, R242, PT ;  /* 0x000000f20000720c */ /* 0x000fc60003f64070 */
[----:B------:R-:W-:-:S04]  /*c840*/  IMAD.HI.U32 R132, R138, R166, RZ ;  /* 0x000000a68a847227 */ /* 0x000fc800078e00ff */
[--C-:B------:R-:W-:Y:S02]  /*c850*/  @!P0 IMAD.IADD R240, R240, 0x1, -R0.reuse ;  /* 0x00000001f0f08824 */ /* 0x100fe400078e0a00 */
[----:B------:R-:W-:Y:S01]  /*c860*/  @!P1 IMAD.IADD R235, R235, 0x1, -R0 ;  /* 0x00000001ebeb9824 */ /* 0x000fe200078e0a00 */
[----:B------:R-:W-:Y:S01]  /*c870*/  ISETP.GE.AND P1, PT, R133, RZ, PT ;  /* 0x000000ff8500720c */ /* 0x000fe20003f26270 */
[----:B------:R-:W-:Y:S02]  /*c880*/  IMAD.MOV R133, RZ, RZ, -R2 ;  /* 0x000000ffff857224 */ /* 0x000fe400078e0a02 */
[----:B------:R-:W-:Y:S02]  /*c890*/  IMAD.MOV R132, RZ, RZ, -R132 ;  /* 0x000000ffff847224 */ /* 0x000fe400078e0a84 */
[----:B------:R-:W-:Y:S01]  /*c8a0*/  IMAD.HI.U32 R2, R138, R162, RZ ;  /* 0x000000a28a027227 */ /* 0x000fe200078e00ff */
[----:B------:R-:W-:-:S03]  /*c8b0*/  ISETP.GT.U32.AND P0, PT, R0, R240, PT ;  /* 0x000000f00000720c */ /* 0x000fc60003f04070 */
[----:B------:R-:W-:Y:S01]  /*c8c0*/  @!P2 IMAD.MOV R227, RZ, RZ, -R227 ;  /* 0x000000ffffe3a224 */ /* 0x000fe200078e0ae3 */
[----:B------:R-:W-:Y:S01]  /*c8d0*/  ISETP.GE.AND P2, PT, R135, RZ, PT ;  /* 0x000000ff8700720c */ /* 0x000fe20003f46270 */
[----:B------:R-:W-:Y:S01]  /*c8e0*/  IMAD R166, R0, R132, R166 ;  /* 0x0000008400a67224 */ /* 0x000fe200078e02a6 */
[----:B------:R-:W-:Y:S01]  /*c8f0*/  IABS R135, R9 ;  /* 0x0000000900877213 */ /* 0x000fe20000000000 */
[----:B------:R-:W-:Y:S02]  /*c900*/  IMAD.MOV R2, RZ, RZ, -R2 ;  /* 0x000000ffff027224 */ /* 0x000fe400078e0a02 */
[----:B------:R-:W-:Y:S01]  /*c910*/  @!P3 IMAD.IADD R242, R242, 0x1, -R0 ;  /* 0x00000001f2f2b824 */ /* 0x000fe200078e0a00 */
[C---:B------:R-:W-:Y:S01]  /*c920*/  ISETP.GT.U32.AND P3, PT, R0.reuse, R166, PT ;  /* 0x000000a60000720c */ /* 0x040fe20003f64070 */
[----:B------:R-:W-:Y:S02]  /*c930*/  IMAD R162, R0, R2, R162 ;  /* 0x0000000200a27224 */ /* 0x000fe400078e02a2 */
[----:B------:R-:W-:-:S04]  /*c940*/  IMAD.HI.U32 R2, R138, R135, RZ ;  /* 0x000000878a027227 */ /* 0x000fc800078e00ff */
[----:B------:R-:W-:Y:S02]  /*c950*/  IMAD R245, R0, R133, R245 ;  /* 0x0000008500f57224 */ /* 0x000fe400078e02f5 */
[----:B------:R-:W-:Y:S02]  /*c960*/  IMAD.MOV R2, RZ, RZ, -R2 ;  /* 0x000000ffff027224 */ /* 0x000fe400078e0a02 */
[--C-:B------:R-:W-:Y:S01]  /*c970*/  @!P0 IMAD.IADD R240, R240, 0x1, -R0.reuse ;  /* 0x00000001f0f08824 */ /* 0x100fe200078e0a00 */
[C---:B------:R-:W-:Y:S01]  /*c980*/  ISETP.GT.U32.AND P0, PT, R0.reuse, R245, PT ;  /* 0x000000f50000720c */ /* 0x040fe20003f04070 */
[----:B------:R-:W-:Y:S01]  /*c990*/  IMAD R135, R0, R2, R135 ;  /* 0x0000000200877224 */ /* 0x000fe200078e0287 */
[----:B------:R-:W-:Y:S01]  /*c9a0*/  ISETP.GE.AND P4, PT, R170, RZ, PT ;  /* 0x000000ffaa00720c */ /* 0x000fe20003f86270 */
[----:B------:R-:W-:-:S03]  /*c9b0*/  @!P3 IMAD.IADD R166, R166, 0x1, -R0 ;  /* 0x00000001a6a6b824 */ /* 0x000fc600078e0a00 */
[----:B------:R-:W-:Y:S02]  /*c9c0*/  ISETP.GT.U32.AND P3, PT, R0, R135, PT ;  /* 0x000000870000720c */ /* 0x000fe40003f64070 */
[----:B------:R-:W-:-:S05]  /*c9d0*/  IABS R178, R130 ;  /* 0x0000008200b27213 */ /* 0x000fca0000000000 */
[----:B------:R-:W-:Y:S01]  /*c9e0*/  @!P0 IMAD.IADD R245, R245, 0x1, -R0 ;  /* 0x00000001f5f58824 */ /* 0x000fe200078e0a00 */
[----:B------:R-:W-:Y:S01]  /*c9f0*/  ISETP.GT.U32.AND P0, PT, R0, R162, PT ;  /* 0x000000a20000720c */ /* 0x000fe20003f04070 */
[----:B------:R-:W-:Y:S01]  /*ca00*/  @!P4 IMAD.MOV R229, RZ, RZ, -R229 ;  /* 0x000000ffffe5c224 */ /* 0x000fe200078e0ae5 */
[----:B------:R-:W-:Y:S01]  /*ca10*/  ISETP.GE.AND P4, PT, R137, RZ, PT ;  /* 0x000000ff8900720c */ /* 0x000fe20003f86270 */
[----:B------:R-:W-:-:S04]  /*ca20*/  IMAD.HI.U32 R182, R138, R178, RZ ;  /* 0x000000b28ab67227 */ /* 0x000fc800078e00ff */
[----:B------:R-:W-:Y:S01]  /*ca30*/  @!P3 IMAD.IADD R135, R135, 0x1, -R0 ;  /* 0x000000018787b824 */ /* 0x000fe200078e0a00 */
[C---:B------:R-:W-:Y:S02]  /*ca40*/  ISETP.GT.U32.AND P3, PT, R0.reuse, R242, PT ;  /* 0x000000f20000720c */ /* 0x040fe40003f64070 */
[----:B------:R-:W-:Y:S01]  /*ca50*/  IABS R133, R12 ;  /* 0x0000000c00857213 */ /* 0x000fe20000000000 */
[----:B------:R-:W-:Y:S02]  /*ca60*/  IMAD.MOV R182, RZ, RZ, -R182 ;  /* 0x000000ffffb67224 */ /* 0x000fe400078e0ab6 */
[----:B------:R-:W-:Y:S01]  /*ca70*/  @!P2 IMAD.MOV R235, RZ, RZ, -R235 ;  /* 0x000000ffffeba224 */ /* 0x000fe200078e0aeb */
[----:B------:R-:W-:Y:S01]  /*ca80*/  ISETP.GT.U32.AND P2, PT, R0, R245, PT ;  /* 0x000000f50000720c */ /* 0x000fe20003f44070 */
[----:B------:R-:W-:Y:S01]  /*ca90*/  @!P0 IMAD.IADD R162, R162, 0x1, -R0 ;  /* 0x00000001a2a28824 */ /* 0x000fe200078e0a00 */
[----:B------:R-:W-:Y:S01]  /*caa0*/  IABS R132, R18 ;  /* 0x0000001200847213 */ /* 0x000fe20000000000 */
[----:B------:R-:W-:Y:S01]  /*cab0*/  IMAD.HI.U32 R174, R138, R133, RZ ;  /* 0x000000858aae7227 */ /* 0x000fe200078e00ff */
[----:B------:R-:W-:-:S02]  /*cac0*/  ISETP.GE.AND P0, PT, R134, RZ, PT ;  /* 0x000000ff8600720c */ /* 0x000fc40003f06270 */
[----:B------:R-:W-:Y:S01]  /*cad0*/  IABS R2, R20 ;  /* 0x0000001400027213 */ /* 0x000fe20000000000 */
[C---:B------:R-:W-:Y:S02]  /*cae0*/  IMAD R134, R0.reuse, R182, R178 ;  /* 0x000000b600867224 */ /* 0x040fe400078e02b2 */
[----:B------:R-:W-:Y:S01]  /*caf0*/  @!P4 IMAD.MOV R238, RZ, RZ, -R238 ;  /* 0x000000ffffeec224 */ /* 0x000fe200078e0aee */
[----:B------:R-:W-:Y:S01]  /*cb00*/  ISETP.GT.U32.AND P4, PT, R0, R166, PT ;  /* 0x000000a60000720c */ /* 0x000fe20003f84070 */
[----:B------:R-:W-:Y:S02]  /*cb10*/  IMAD.MOV R174, RZ, RZ, -R174 ;  /* 0x000000ffffae7224 */ /* 0x000fe400078e0aae */
[----:B------:R-:W-:-:S04]  /*cb20*/  IMAD.HI.U32 R170, R138, R132, RZ ;  /* 0x000000848aaa7227 */ /* 0x000fc800078e00ff */
[----:B------:R-:W-:Y:S01]  /*cb30*/  @!P3 IMAD.IADD R242, R242, 0x1, -R0 ;  /* 0x00000001f2f2b824 */ /* 0x000fe200078e0a00 */
[----:B------:R-:W-:Y:S01]  /*cb40*/  ISETP.GT.U32.AND P3, PT, R0, R134, PT ;  /* 0x000000860000720c */ /* 0x000fe20003f64070 */
[----:B------:R-:W-:-:S04]  /*cb50*/  IMAD.HI.U32 R137, R138, R2, RZ ;  /* 0x000000028a897227 */ /* 0x000fc800078e00ff */
[C---:B------:R-:W-:Y:S02]  /*cb60*/  IMAD R133, R0.reuse, R174, R133 ;  /* 0x000000ae00857224 */ /* 0x040fe400078e0285 */
[----:B------:R-:W-:Y:S02]  /*cb70*/  IMAD.MOV R170, RZ, RZ, -R170 ;  /* 0x000000ffffaa7224 */ /* 0x000fe400078e0aaa */
[----:B------:R-:W-:Y:S01]  /*cb80*/  @!P5 IMAD.MOV R233, RZ, RZ, -R233 ;  /* 0x000000ffffe9d224 */ /* 0x000fe200078e0ae9 */
[C---:B------:R-:W-:Y:S01]  /*cb90*/  ISETP.GT.U32.AND P5, PT, R0.reuse, R162, PT ;  /* 0x000000a20000720c */ /* 0x040fe20003fa4070 */
[----:B------:R-:W-:Y:S02]  /*cba0*/  IMAD.MOV R137, RZ, RZ, -R137 ;  /* 0x000000ffff897224 */ /* 0x000fe400078e0a89 */
[----:B------:R-:W-:Y:S01]  /*cbb0*/  @!P6 IMAD.MOV R240, RZ, RZ, -R240 ;  /* 0x000000fffff0e224 */ /* 0x000fe200078e0af0 */
[C---:B------:R-:W-:Y:S01]  /*cbc0*/  ISETP.GT.U32.AND P6, PT, R0.reuse, R135, PT ;  /* 0x000000870000720c */ /* 0x040fe20003fc4070 */
[----:B------:R-:W-:Y:S01]  /*cbd0*/  @!P2 IMAD.IADD R245, R245, 0x1, -R0 ;  /* 0x00000001f5f5a824 */ /* 0x000fe200078e0a00 */
[C---:B------:R-:W-:Y:S01]  /*cbe0*/  ISETP.GT.U32.AND P2, PT, R0.reuse, R133, PT ;  /* 0x000000850000720c */ /* 0x040fe20003f44070 */
[----:B------:R-:W-:-:S02]  /*cbf0*/  IMAD R132, R0, R170, R132 ;  /* 0x000000aa00847224 */ /* 0x000fc400078e0284 */
[----:B------:R-:W-:Y:S01]  /*cc00*/  IMAD R2, R0, R137, R2 ;  /* 0x0000008900027224 */ /* 0x000fe200078e0202 */
[----:B------:R-:W-:Y:S01]  /*cc10*/  IABS R137, R22 ;  /* 0x0000001600897213 */ /* 0x000fe20000000000 */
[--C-:B------:R-:W-:Y:S01]  /*cc20*/  @!P4 IMAD.IADD R166, R166, 0x1, -R0.reuse ;  /* 0x00000001a6a6c824 */ /* 0x100fe200078e0a00 */
[----:B------:R-:W-:Y:S01]  /*cc30*/  ISETP.GT.U32.AND P4, PT, R0, R132, PT ;  /* 0x000000840000720c */ /* 0x000fe20003f84070 */
[----:B------:R-:W-:Y:S01]  /*cc40*/  @!P3 IMAD.IADD R134, R134, 0x1, -R0 ;  /* 0x000000018686b824 */ /* 0x000fe200078e0a00 */
[----:B------:R-:W-:Y:S01]  /*cc50*/  IABS R170, R86 ;  /* 0x0000005600aa7213 */ /* 0x000fe20000000000 */
[----:B------:R-:W-:Y:S01]  /*cc60*/  IMAD.HI.U32 R174, R138, R137, RZ ;  /* 0x000000898aae7227 */ /* 0x000fe200078e00ff */
[----:B------:R-:W-:-:S03]  /*cc70*/  ISETP.GE.AND P3, PT, R7, RZ, PT ;  /* 0x000000ff0700720c */ /* 0x000fc60003f66270 */
[----:B------:R-:W-:Y:S01]  /*cc80*/  @!P5 IMAD.IADD R162, R162, 0x1, -R0 ;  /* 0x00000001a2a2d824 */ /* 0x000fe200078e0a00 */
[----:B------:R-:W-:Y:S01]  /*cc90*/  ISETP.GE.AND P5, PT, R5, RZ, PT ;  /* 0x000000ff0500720c */ /* 0x000fe20003fa6270 */
[----:B------:R-:W-:Y:S01]  /*cca0*/  @!P1 IMAD.MOV R242, RZ, RZ, -R242 ;  /* 0x000000fffff29224 */ /* 0x000fe200078e0af2 */
[----:B------:R-:W-:Y:S01]  /*ccb0*/  ISETP.GT.U32.AND P1, PT, R0, R134, PT ;  /* 0x000000860000720c */ /* 0x000fe20003f24070 */
[----:B------:R-:W-:-:S04]  /*ccc0*/  IMAD.HI.U32 R5, R138, R170, RZ ;  /* 0x000000aa8a057227 */ /* 0x000fc800078e00ff */
[----:B------:R-:W-:Y:S01]  /*ccd0*/  @!P6 IMAD.IADD R135, R135, 0x1, -R0 ;  /* 0x000000018787e824 */ /* 0x000fe200078e0a00 */
[C---:B------:R-:W-:Y:S01]  /*cce0*/  ISETP.GT.U32.AND P6, PT, R0.reuse, R2, PT ;  /* 0x000000020000720c */ /* 0x040fe20003fc4070 */
[----:B------:R-:W-:Y:S02]  /*ccf0*/  IMAD.MOV R174, RZ, RZ, -R174 ;  /* 0x000000ffffae7224 */ /* 0x000fe400078e0aae */
[----:B------:R-:W-:Y:S01]  /*cd00*/  @!P2 IMAD.IADD R133, R133, 0x1, -R0 ;  /* 0x000000018585a824 */ /* 0x000fe200078e0a00 */
[----:B------:R-:W-:Y:S01]  /*cd10*/  ISETP.GE.AND P2, PT, R9, RZ, PT ;  /* 0x000000ff0900720c */ /* 0x000fe20003f46270 */
[----:B------:R-:W-:Y:S01]  /*cd20*/  IMAD.MOV R5, RZ, RZ, -R5 ;  /* 0x000000ffff057224 */ /* 0x000fe200078e0a05 */
[----:B------:R-:W-:Y:S01]  /*cd30*/  IABS R9, R24 ;  /* 0x0000001800097213 */ /* 0x000fe20000000000 */
[----:B------:R-:W-:Y:S02]  /*cd40*/  IMAD R137, R0, R174, R137 ;  /* 0x000000ae00897224 */ /* 0x000fe400078e0289 */
[----:B------:R-:W-:-:S02]  /*cd50*/  IMAD.MOV.U32 R7, RZ, RZ, R162 ;  /* 0x000000ffff077224 */ /* 0x000fc400078e00a2 */
[----:B------:R-:W-:Y:S01]  /*cd60*/  @!P4 IMAD.IADD R132, R132, 0x1, -R0 ;  /* 0x000000018484c824 */ /* 0x000fe200078e0a00 */
[----:B------:R-:W-:Y:S01]  /*cd70*/  ISETP.GE.AND P4, PT, R130, RZ, PT ;  /* 0x000000ff8200720c */ /* 0x000fe20003f86270 */
[C---:B------:R-:W-:Y:S02]  /*cd80*/  IMAD R130, R0.reuse, R5, R170 ;  /* 0x0000000500827224 */ /* 0x040fe400078e02aa */
[----:B------:R-:W-:Y:S01]  /*cd90*/  @!P3 IMAD.MOV R7, RZ, RZ, -R7 ;  /* 0x000000ffff07b224 */ /* 0x000fe200078e0a07 */
[C---:B------:R-:W-:Y:S01]  /*cda0*/  ISETP.GT.U32.AND P3, PT, R0.reuse, R137, PT ;  /* 0x000000890000720c */ /* 0x040fe20003f64070 */
[----:B------:R-:W-:Y:S02]  /*cdb0*/  IMAD.MOV.U32 R162, RZ, RZ, R9 ;  /* 0x000000ffffa27224 */ /* 0x000fe400078e0009 */
[----:B------:R-:W-:Y:S01]  /*cdc0*/  @!P0 IMAD.MOV R245, RZ, RZ, -R245 ;  /* 0x000000fffff58224 */ /* 0x000fe200078e0af5 */
[----:B------:R-:W-:Y:S01]  /*cdd0*/  ISETP.GT.U32.AND P0, PT, R0, R133, PT ;  /* 0x000000850000720c */ /* 0x000fe20003f04070 */
[----:B------:R-:W-:-:S02]  /*cde0*/  IMAD.MOV.U32 R9, RZ, RZ, R135 ;  /* 0x000000ffff097224 */ /* 0x000fc400078e0087 */
[--C-:B------:R-:W-:Y:S01]  /*cdf0*/  @!P1 IMAD.IADD R134, R134, 0x1, -R0.reuse ;  /* 0x0000000186869824 */ /* 0x100fe200078e0a00 */
[----:B------:R-:W-:Y:S01]  /*ce00*/  ISETP.GT.U32.AND P1, PT, R0, R130, PT ;  /* 0x000000820000720c */ /* 0x000fe20003f24070 */
[----:B------:R-:W-:Y:S01]  /*ce10*/  @!P6 IMAD.IADD R2, R2, 0x1, -R0 ;  /* 0x000000010202e824 */ /* 0x000fe200078e0a00 */
[----:B------:R-:W-:Y:S01]  /*ce20*/  ISETP.GT.U32.AND P6, PT, R0, R132, PT ;  /* 0x000000840000720c */ /* 0x000fe20003fc4070 */
[----:B------:R-:W-:Y:S01]  /*ce30*/  @!P2 IMAD.MOV R9, RZ, RZ, -R9 ;  /* 0x000000ffff09a224 */ /* 0x000fe200078e0a09 */
[----:B------:R-:W-:Y:S01]  /*ce40*/  ISETP.GE.AND P2, PT, R12, RZ, PT ;  /* 0x000000ff0c00720c */ /* 0x000fe20003f46270 */
[----:B------:R-:W-:Y:S02]  /*ce50*/  IMAD.MOV.U32 R5, RZ, RZ, R166 ;  /* 0x000000ffff057224 */ /* 0x000fe400078e00a6 */
[----:B------:R-:W-:-:S04]  /*ce60*/  IMAD.HI.U32 R12, R138, R162, RZ ;  /* 0x000000a28a0c7227 */ /* 0x000fc800078e00ff */
[----:B------:R-:W-:Y:S01]  /*ce70*/  @!P5 IMAD.MOV R5, RZ, RZ, -R5 ;  /* 0x000000ffff05d224 */ /* 0x000fe200078e0a05 */
[----:B------:R-:W-:Y:S01]  /*ce80*/  ISETP.GT.U32.AND P5, PT, R0, R2, PT ;  /* 0x000000020000720c */ /* 0x000fe20003fa4070 */
[----:B------:R-:W-:Y:S02]  /*ce90*/  IMAD.MOV R12, RZ, RZ, -R12 ;  /* 0x000000ffff0c7224 */ /* 0x000fe400078e0a0c */
[--C-:B------:R-:W-:Y:S01]  /*cea0*/  @!P3 IMAD.IADD R137, R137, 0x1, -R0.reuse ;  /* 0x000000018989b824 */ /* 0x100fe200078e0a00 */
[----:B------:R-:W-:Y:S01]  /*ceb0*/  ISETP.GE.AND P3, PT, R86, RZ, PT ;  /* 0x000000ff5600720c */ /* 0x000fe20003f66270 */
[----:B------:R-:W-:Y:S01]  /*cec0*/  @!P0 IMAD.IADD R133, R133, 0x1, -R0 ;  /* 0x0000000185858824 */ /* 0x000fe200078e0a00 */
[----:B------:R-:W-:Y:S01]  /*ced0*/  ISETP.GE.AND P0, PT, R18, RZ, PT ;  /* 0x000000ff1200720c */ /* 0x000fe20003f06270 */
[----:B------:R-:W-:Y:S01]  /*cee0*/  IMAD R86, R0, R12, R162 ;  /* 0x0000000c00567224 */ /* 0x000fe200078e02a2 */
[----:B------:R-:W-:Y:S01]  /*cef0*/  IABS R18, R30 ;  /* 0x0000001e00127213 */ /* 0x000fe20000000000 */
[----:B------:R-:W-:-:S02]  /*cf00*/  IMAD.MOV.U32 R12, RZ, RZ, R134 ;  /* 0x000000ffff0c7224 */ /* 0x000fc400078e0086 */
[--C-:B------:R-:W-:Y:S01]  /*cf10*/  @!P1 IMAD.IADD R130, R130, 0x1, -R0.reuse ;  /* 0x0000000182829824 */ /* 0x100fe200078e0a00 */
[----:B------:R-:W-:Y:S01]  /*cf20*/  ISETP.GT.U32.AND P1, PT, R0, R137, PT ;  /* 0x000000890000720c */ /* 0x000fe20003f24070 */
[----:B------:R-:W-:Y:S01]  /*cf30*/  @!P6 IMAD.IADD R132, R132, 0x1, -R0 ;  /* 0x000000018484e824 */ /* 0x000fe200078e0a00 */
[----:B------:R-:W-:Y:S01]  /*cf40*/  ISETP.GE.AND P6, PT, R20, RZ, PT ;  /* 0x000000ff1400720c */ /* 0x000fe20003fc6270 */
[----:B------:R-:W-:Y:S01]  /*cf50*/  @!P4 IMAD.MOV R12, RZ, RZ, -R12 ;  /* 0x000000ffff0cc224 */ /* 0x000fe200078e0a0c */
[----:B------:R-:W-:Y:S01]  /*cf60*/  ISETP.GT.U32.AND P4, PT, R0, R86, PT ;  /* 0x000000560000720c */ /* 0x000fe20003f84070 */
[----:B------:R-:W-:Y:S02]  /*cf70*/  IMAD.MOV.U32 R134, RZ, RZ, R18 ;  /* 0x000000ffff867224 */ /* 0x000fe400078e0012 */
[----:B------:R-:W-:Y:S01]  /*cf80*/  @!P5 IMAD.IADD R2, R2, 0x1, -R0 ;  /* 0x000000010202d824 */ /* 0x000fe200078e0a00 */
[----:B------:R-:W-:Y:S01]  /*cf90*/  ISETP.GE.AND P5, PT, R22, RZ, PT ;  /* 0x000000ff1600720c */ /* 0x000fe20003fa6270 */
[----:B------:R-:W-:-:S02]  /*cfa0*/  IMAD.MOV.U32 R18, RZ, RZ, R133 ;  /* 0x000000ffff127224 */ /* 0x000fc400078e0085 */
[----:B------:R-:W-:-:S04]  /*cfb0*/  IMAD.HI.U32 R133, R138, R134, RZ ;  /* 0x000000868a857227 */ /* 0x000fc800078e00ff */
[----:B------:R-:W-:Y:S02]  /*cfc0*/  IMAD.MOV.U32 R20, RZ, RZ, R132 ;  /* 0x000000ffff147224 */ /* 0x000fe400078e0084 */
[----:B------:R-:W-:Y:S02]  /*cfd0*/  IMAD.MOV.U32 R22, RZ, RZ, R2 ;  /* 0x000000ffff167224 */ /* 0x000fe400078e0002 */
[----:B------:R-:W-:Y:S02]  /*cfe0*/  IMAD.MOV R133, RZ, RZ, -R133 ;  /* 0x000000ffff857224 */ /* 0x000fe400078e0a85 */
[----:B------:R-:W-:Y:S02]  /*cff0*/  @!P1 IMAD.IADD R137, R137, 0x1, -R0 ;  /* 0x0000000189899824 */ /* 0x000fe400078e0a00 */
[----:B------:R-:W-:Y:S01]  /*d000*/  @!P0 IMAD.MOV R20, RZ, RZ, -R20 ;  /* 0x000000ffff148224 */ /* 0x000fe200078e0a14 */
[----:B------:R-:W-:Y:S01]  /*d010*/  ISETP.GE.AND P0, PT, R24, RZ, PT ;  /* 0x000000ff1800720c */ /* 0x000fe20003f06270 */
[----:B------:R-:W-:Y:S01]  /*d020*/  @!P6 IMAD.MOV R22, RZ, RZ, -R22 ;  /* 0x000000ffff16e224 */ /* 0x000fe200078e0a16 */
[----:B------:R-:W-:Y:S01]  /*d030*/  ISETP.GE.AND P6, PT, R30, RZ, PT ;  /* 0x000000ff1e00720c */ /* 0x000fe20003fc6270 */
[----:B------:R-:W-:Y:S01]  /*d040*/  IMAD R30, R0, R133, R134 ;  /* 0x00000085001e7224 */ /* 0x000fe200078e0286 */
[----:B------:R-:W-:Y:S01]  /*d050*/  IABS R135, R40 ;  /* 0x0000002800877213 */ /* 0x000fe20000000000 */
[----:B------:R-:W-:-:S02]  /*d060*/  IMAD.MOV.U32 R24, RZ, RZ, R137 ;  /* 0x000000ffff187224 */ /* 0x000fc400078e0089 */
[----:B------:R-:W-:Y:S02]  /*d070*/  @!P4 IMAD.IADD R86, R86, 0x1, -R0 ;  /* 0x000000015656c824 */ /* 0x000fe400078e0a00 */
[----:B------:R-:W-:Y:S01]  /*d080*/  @!P2 IMAD.MOV R18, RZ, RZ, -R18 ;  /* 0x000000ffff12a224 */ /* 0x000fe200078e0a12 */
[C---:B------:R-:W-:Y:S01]  /*d090*/  ISETP.GT.U32.AND P2, PT, R0.reuse, R130, PT ;  /* 0x000000820000720c */ /* 0x040fe20003f44070 */
[----:B------:R-:W-:Y:S01]  /*d0a0*/  @!P5 IMAD.MOV R24, RZ, RZ, -R24 ;  /* 0x000000ffff18d224 */ /* 0x000fe200078e0a18 */
[----:B------:R-:W-:Y:S01]  /*d0b0*/  ISETP.GT.U32.AND P5, PT, R0, R86, PT ;  /* 0x000000560000720c */ /* 0x000fe20003fa4070 */
[----:B------:R-:W-:Y:S01]  /*d0c0*/  IMAD.HI.U32 R2, R138, R135, RZ ;  /* 0x000000878a027227 */ /* 0x000fe200078e00ff */
[----:B------:R-:W-:-:S03]  /*d0d0*/  ISETP.GT.U32.AND P4, PT, R0, R30, PT ;  /* 0x0000001e0000720c */ /* 0x000fc60003f84070 */
[----:B------:R-:W-:-:S04]  /*d0e0*/  IMAD.MOV R2, RZ, RZ, -R2 ;  /* 0x000000ffff027224 */ /* 0x000fc800078e0a02 */
[----:B------:R-:W-:Y:S02]  /*d0f0*/  IMAD R135, R0, R2, R135 ;  /* 0x0000000200877224 */ /* 0x000fe400078e0287 */
[--C-:B------:R-:W-:Y:S01]  /*d100*/  @!P2 IMAD.IADD R130, R130, 0x1, -R0.reuse ;  /* 0x000000018282a824 */ /* 0x100fe200078e0a00 */
[----:B------:R-:W-:Y:S01]  /*d110*/  IABS R137, R26 ;  /* 0x0000001a00897213 */ /* 0x000fe20000000000 */
[--C-:B------:R-:W-:Y:S01]  /*d120*/  @!P5 IMAD.IADD R86, R86, 0x1, -R0.reuse ;  /* 0x000000015656d824 */ /* 0x100fe200078e0a00 */
[----:B------:R-:W-:Y:S01]  /*d130*/  ISETP.GT.U32.AND P5, PT, R0, R135, PT ;  /* 0x000000870000720c */ /* 0x000fe20003fa4070 */
[----:B------:R-:W-:Y:S01]  /*d140*/  @!P4 IMAD.IADD R30, R30, 0x1, -R0 ;  /* 0x000000011e1ec824 */ /* 0x000fe200078e0a00 */
[----:B------:R-:W-:Y:S01]  /*d150*/  ISETP.GE.AND P2, PT, R26, RZ, PT ;  /* 0x000000ff1a00720c */ /* 0x000fe20003f46270 */
[----:B------:R-:W-:Y:S01]  /*d160*/  IMAD.MOV.U32 R26, RZ, RZ, R130 ;  /* 0x000000ffff1a7224 */ /* 0x000fe200078e0082 */
[----:B------:R-:W-:Y:S01]  /*d170*/  IABS R132, R32 ;  /* 0x0000002000847213 */ /* 0x000fe20000000000 */
[----:B------:R-:W-:Y:S01]  /*d180*/  IMAD.HI.U32 R2, R138, R137, RZ ;  /* 0x000000898a027227 */ /* 0x000fe200078e00ff */
[----:B------:R-:W-:-:S02]  /*d190*/  IABS R134, R28 ;  /* 0x0000001c00867213 */ /* 0x000fc40000000000 */
[----:B------:R-:W-:Y:S01]  /*d1a0*/  ISETP.GT.U32.AND P4, PT, R0, R30, PT ;  /* 0x0000001e0000720c */ /* 0x000fe20003f84070 */
[----:B------:R-:W-:Y:S01]  /*d1b0*/  @!P3 IMAD.MOV R26, RZ, RZ, -R26 ;  /* 0x000000ffff1ab224 */ /* 0x000fe200078e0a1a */
[----:B------:R-:W-:Y:S01]  /*d1c0*/  ISETP.GE.AND P3, PT, R28, RZ, PT ;  /* 0x000000ff1c00720c */ /* 0x000fe20003f66270 */
[----:B------:R-:W-:-:S04]  /*d1d0*/  IMAD.HI.U32 R28, R138, R132, RZ ;  /* 0x000000848a1c7227 */ /* 0x000fc800078e00ff */
[----:B------:R-:W-:Y:S02]  /*d1e0*/  IMAD.MOV R2, RZ, RZ, -R2 ;  /* 0x000000ffff027224 */ /* 0x000fe400078e0a02 */
[----:B------:R-:W-:Y:S01]  /*d1f0*/  IMAD.HI.U32 R133, R138, R134, RZ ;  /* 0x000000868a857227 */ /* 0x000fe200078e00ff */
[----:B------:R-:W-:-:S03]  /*d200*/  ISETP.GE.AND P1, PT, R40, RZ, PT ;  /* 0x000000ff2800720c */ /* 0x000fc60003f26270 */
[----:B------:R-:W-:Y:S02]  /*d210*/  IMAD.MOV R28, RZ, RZ, -R28 ;  /* 0x000000ffff1c7224 */ /* 0x000fe400078e0a1c */
[C---:B------:R-:W-:Y:S02]  /*d220*/  IMAD R137, R0.reuse, R2, R137 ;  /* 0x0000000200897224 */ /* 0x040fe400078e0289 */
[----:B------:R-:W-:Y:S02]  /*d230*/  IMAD.MOV R133, RZ, RZ, -R133 ;  /* 0x000000ffff857224 */ /* 0x000fe400078e0a85 */
[----:B------:R-:W-:Y:S01]  /*d240*/  @!P5 IMAD.IADD R135, R135, 0x1, -R0 ;  /* 0x000000018787d824 */ /* 0x000fe200078e0a00 */
[----:B------:R-:W-:Y:S01]  /*d250*/  IABS R40, R34 ;  /* 0x0000002200287213 */ /* 0x000fe20000000000 */
[C---:B------:R-:W-:Y:S02]  /*d260*/  IMAD R132, R0.reuse, R28, R132 ;  /* 0x0000001c00847224 */ /* 0x040fe400078e0284 */
[C---:B------:R-:W-:Y:S01]  /*d270*/  IMAD R134, R0.reuse, R133, R134 ;  /* 0x0000008500867224 */ /* 0x040fe200078e0286 */
[----:B------:R-:W-:Y:S01]  /*d280*/  ISETP.GT.U32.AND P5, PT, R0, R135, PT ;  /* 0x000000870000720c */ /* 0x000fe20003fa4070 */
[----:B------:R-:W-:Y:S01]  /*d290*/  @!P4 IMAD.IADD R30, R30, 0x1, -R0 ;  /* 0x000000011e1ec824 */ /* 0x000fe200078e0a00 */
[----:B------:R-:W-:Y:S01]  /*d2a0*/  ISETP.GT.U32.AND P4, PT, R0, R137, PT ;  /* 0x000000890000720c */ /* 0x000fe20003f84070 */
[----:B------:R-:W-:-:S02]  /*d2b0*/  IMAD.MOV.U32 R28, RZ, RZ, R86 ;  /* 0x000000ffff1c7224 */ /* 0x000fc400078e0056 */
[----:B------:R-:W-:-:S04]  /*d2c0*/  IMAD.HI.U32 R2, R138, R40, RZ ;  /* 0x000000288a027227 */ /* 0x000fc800078e00ff */
[----:B------:R-:W-:Y:S01]  /*d2d0*/  @!P0 IMAD.MOV R28, RZ, RZ, -R28 ;  /* 0x000000ffff1c8224 */ /* 0x000fe200078e0a1c */
[C---:B------:R-:W-:Y:S01]  /*d2e0*/  ISETP.GT.U32.AND P0, PT, R0.reuse, R134, PT ;  /* 0x000000860000720c */ /* 0x040fe20003f04070 */
[----:B------:R-:W-:Y:S01]  /*d2f0*/  @!P6 IMAD.MOV R30, RZ, RZ, -R30 ;  /* 0x000000ffff1ee224 */ /* 0x000fe200078e0a1e */
[----:B------:R-:W-:Y:S01]  /*d300*/  ISETP.GT.U32.AND P6, PT, R0, R132, PT ;  /* 0x000000840000720c */ /* 0x000fe20003fc4070 */
[----:B------:R-:W-:-:S04]  /*d310*/  IMAD.MOV R133, RZ, RZ, -R2 ;  /* 0x000000ffff857224 */ /* 0x000fc800078e0a02 */
[C---:B------:R-:W-:Y:S01]  /*d320*/  IMAD R40, R0.reuse, R133, R40 ;  /* 0x0000008500287224 */ /* 0x040fe200078e0228 */
[----:B------:R-:W-:Y:S01]  /*d330*/  IABS R130, R36 ;  /* 0x0000002400827213 */ /* 0x000fe20000000000 */
[--C-:B------:R-:W-:Y:S02]  /*d340*/  @!P5 IMAD.IADD R135, R135, 0x1, -R0.reuse ;  /* 0x000000018787d824 */ /* 0x100fe400078e0a00 */
[--C-:B------:R-:W-:Y:S01]  /*d350*/  @!P4 IMAD.IADD R137, R137, 0x1, -R0.reuse ;  /* 0x000000018989c824 */ /* 0x100fe200078e0a00 */
[----:B------:R-:W-:Y:S01]  /*d360*/  ISETP.GT.U32.AND P4, PT, R0, R40, PT ;  /* 0x000000280000720c */ /* 0x000fe20003f84070 */
[--C-:B------:R-:W-:Y:S01]  /*d370*/  @!P0 IMAD.IADD R134, R134, 0x1, -R0.reuse ;  /* 0x0000000186868824 */ /* 0x100fe200078e0a00 */
[----:B------:R-:W-:Y:S01]  /*d380*/  ISETP.GE.AND P5, PT, R32, RZ, PT ;  /* 0x000000ff2000720c */ /* 0x000fe20003fa6270 */
[----:B------:R-:W-:Y:S01]  /*d390*/  @!P6 IMAD.IADD R132, R132, 0x1, -R0 ;  /* 0x000000018484e824 */ /* 0x000fe200078e0a00 */
[----:B------:R-:W-:Y:S01]  /*d3a0*/  IABS R162, R42 ;  /* 0x0000002a00a27213 */ /* 0x000fe20000000000 */
[----:B------:R-:W-:Y:S01]  /*d3b0*/  IMAD.MOV.U32 R32, RZ, RZ, R135 ;  /* 0x000000ffff207224 */ /* 0x000fe200078e0087 */
[----:B------:R-:W-:Y:S01]  /*d3c0*/  IABS R86, R38 ;  /* 0x0000002600567213 */ /* 0x000fe20000000000 */
[----:B------:R-:W-:Y:S01]  /*d3d0*/  IMAD.HI.U32 R2, R138, R130, RZ ;  /* 0x000000828a027227 */ /* 0x000fe200078e00ff */
[----:B------:R-:W-:-:S03]  /*d3e0*/  ISETP.GT.U32.AND P0, PT, R0, R137, PT ;  /* 0x000000890000720c */ /* 0x000fc60003f04070 */
[----:B------:R-:W-:Y:S01]  /*d3f0*/  @!P1 IMAD.MOV R32, RZ, RZ, -R32 ;  /* 0x000000ffff209224 */ /* 0x000fe200078e0a20 */
[----:B------:R-:W-:Y:S01]  /*d400*/  ISETP.GT.U32.AND P1, PT, R0, R132, PT ;  /* 0x000000840000720c */ /* 0x000fe20003f24070 */
[----:B------:R-:W-:Y:S02]  /*d410*/  IMAD.MOV.U32 R135, RZ, RZ, R162 ;  /* 0x000000ffff877224 */ /* 0x000fe400078e00a2 */
[----:B------:R-:W-:Y:S02]  /*d420*/  IMAD.MOV R2, RZ, RZ, -R2 ;  /* 0x000000ffff027224 */ /* 0x000fe400078e0a02 */
[----:B------:R-:W-:-:S04]  /*d430*/  IMAD.HI.U32 R162, R138, R86, RZ ;  /* 0x000000568aa27227 */ /* 0x000fc800078e00ff */
[----:B------:R-:W-:Y:S02]  /*d440*/  IMAD R130, R0, R2, R130 ;  /* 0x0000000200827224 */ /* 0x000fe400078e0282 */
[----:B------:R-:W-:Y:S02]  /*d450*/  IMAD.MOV R162, RZ, RZ, -R162 ;  /* 0x000000ffffa27224 */ /* 0x000fe400078e0aa2 */
[--C-:B------:R-:W-:Y:S02]  /*d460*/  @!P4 IMAD.IADD R40, R40, 0x1, -R0.reuse ;  /* 0x000000012828c824 */ /* 0x100fe400078e0a00 */
[----:B------:R-:W-:Y:S01]  /*d470*/  @!P0 IMAD.IADD R137, R137, 0x1, -R0 ;  /* 0x0000000189898824 */ /* 0x000fe200078e0a00 */
[C---:B------:R-:W-:Y:S01]  /*d480*/  ISETP.GT.U32.AND P0, PT, R0.reuse, R130, PT ;  /* 0x000000820000720c */ /* 0x040fe20003f04070 */
[C---:B------:R-:W-:Y:S01]  /*d490*/  IMAD R86, R0.reuse, R162, R86 ;  /* 0x000000a200567224 */ /* 0x040fe200078e0256 */
[----:B------:R-:W-:Y:S01]  /*d4a0*/  ISETP.GT.U32.AND P4, PT, R0, R40, PT ;  /* 0x000000280000720c */ /* 0x000fe20003f84070 */
[----:B------:R-:W-:Y:S01]  /*d4b0*/  @!P1 IMAD.IADD R132, R132, 0x1, -R0 ;  /* 0x0000000184849824 */ /* 0x000fe200078e0a00 */
[----:B------:R-:W-:-:S02]  /*d4c0*/  ISETP.GT.U32.AND P6, PT, R0, R134, PT ;  /* 0x000000860000720c */ /* 0x000fc40003fc4070 */
[----:B------:R-:W-:Y:S02]  /*d4d0*/  ISETP.GT.U32.AND P1, PT, R0, R86, PT ;  /* 0x000000560000720c */ /* 0x000fe40003f24070 */
[----:B------:R-:W-:Y:S02]  /*d4e0*/  IABS R133, R44 ;  /* 0x0000002c00857213 */ /* 0x000fe40000000000 */
[----:B------:R-:W-:-:S03]  /*d4f0*/  IABS R2, R60 ;  /* 0x0000003c00027213 */ /* 0x000fc60000000000 */
[----:B------:R-:W-:-:S04]  /*d500*/  IMAD.HI.U32 R166, R138, R133, RZ ;  /* 0x000000858aa67227 */ /* 0x000fc800078e00ff */
[--C-:B------:R-:W-:Y:S02]  /*d510*/  @!P0 IMAD.IADD R130, R130, 0x1, -R0.reuse ;  /* 0x0000000182828824 */ /* 0x100fe400078e0a00 */
[----:B------:R-:W-:Y:S01]  /*d520*/  @!P4 IMAD.IADD R40, R40, 0x1, -R0 ;  /* 0x000000012828c824 */ /* 0x000fe200078e0a00 */
[----:B------:R-:W-:Y:S01]  /*d530*/  ISETP.GE.AND P4, PT, R36, RZ, PT ;  /* 0x000000ff2400720c */ /* 0x000fe20003f86270 */
[----:B------:R-:W-:Y:S01]  /*d540*/  IMAD.MOV R36, RZ, RZ, -R166 ;  /* 0x000000ffff247224 */ /* 0x000fe200078e0aa6 */
[----:B------:R-:W-:Y:S01]  /*d550*/  ISETP.GE.AND P0, PT, R38, RZ, PT ;  /* 0x000000ff2600720c */ /* 0x000fe20003f06270 */
[--C-:B------:R-:W-:Y:S01]  /*d560*/  @!P6 IMAD.IADD R134, R134, 0x1, -R0.reuse ;  /* 0x000000018686e824 */ /* 0x100fe200078e0a00 */
[----:B------:R-:W-:Y:S01]  /*d570*/  IABS R38, R46 ;  /* 0x0000002e00267213 */ /* 0x000fe20000000000 */
[----:B------:R-:W-:Y:S01]  /*d580*/  @!P1 IMAD.IADD R86, R86, 0x1, -R0 ;  /* 0x0000000156569824 */ /* 0x000fe200078e0a00 */
[----:B------:R-:W-:Y:S01]  /*d590*/  ISETP.GE.AND P6, PT, R34, RZ, PT ;  /* 0x000000ff2200720c */ /* 0x000fe20003fc6270 */
[----:B------:R-:W-:Y:S01]  /*d5a0*/  IMAD.HI.U32 R162, R138, R135, RZ ;  /* 0x000000878aa27227 */ /* 0x000fe200078e00ff */
[----:B------:R-:W-:-:S03]  /*d5b0*/  ISETP.GT.U32.AND P1, PT, R0, R130, PT ;  /* 0x000000820000720c */ /* 0x000fc60003f24070 */
[----:B------:R-:W-:-:S04]  /*d5c0*/  IMAD.HI.U32 R34, R138, R2, RZ ;  /* 0x000000028a227227 */ /* 0x000fc800078e00ff */
[----:B------:R-:W-:Y:S02]  /*d5d0*/  IMAD R133, R0, R36, R133 ;  /* 0x0000002400857224 */ /* 0x000fe400078e0285 */
[----:B------:R-:W-:Y:S02]  /*d5e0*/  IMAD.MOV.U32 R36, RZ, RZ, R134 ;  /* 0x000000ffff247224 */ /* 0x000fe400078e0086 */
[----:B------:R-:W-:Y:S02]  /*d5f0*/  IMAD.MOV R162, RZ, RZ, -R162 ;  /* 0x000000ffffa27224 */ /* 0x000fe400078e0aa2 */
[----:B------:R-:W-:Y:S02]  /*d600*/  IMAD.MOV.U32 R134, RZ, RZ, R38 ;  /* 0x000000ffff867224 */ /* 0x000fe400078e0026 */
[----:B------:R-:W-:Y:S02]  /*d610*/  IMAD.MOV R34, RZ, RZ, -R34 ;  /* 0x000000ffff227224 */ /* 0x000fe400078e0a22 */
[----:B------:R-:W-:-:S02]  /*d620*/  IMAD.MOV.U32 R38, RZ, RZ, R132 ;  /* 0x000000ffff267224 */ /* 0x000fc400078e0084 */
[C---:B------:R-:W-:Y:S02]  /*d630*/  IMAD R135, R0.reuse, R162, R135 ;  /* 0x000000a200877224 */ /* 0x040fe400078e0287 */
[C---:B------:R-:W-:Y:S02]  /*d640*/  IMAD R2, R0.reuse, R34, R2 ;  /* 0x0000002200027224 */ /* 0x040fe400078e0202 */
[----:B------:R-:W-:Y:S01]  /*d650*/  @!P5 IMAD.MOV R38, RZ, RZ, -R38 ;  /* 0x000000ffff26d224 */ /* 0x000fe200078e0a26 */
[C---:B------:R-:W-:Y:S01]  /*d660*/  ISETP.GT.U32.AND P5, PT, R0.reuse, R133, PT ;  /* 0x000000850000720c */ /* 0x040fe20003fa4070 */
[----:B------:R-:W-:Y:S01]  /*d670*/  @!P3 IMAD.MOV R36, RZ, RZ, -R36 ;  /* 0x000000ffff24b224 */ /* 0x000fe200078e0a24 */
[----:B------:R-:W-:Y:S01]  /*d680*/  ISETP.GT.U32.AND P3, PT, R0, R135, PT ;  /* 0x000000870000720c */ /* 0x000fe20003f64070 */
[----:B------:R-:W-:Y:S01]  /*d690*/  @!P1 IMAD.IADD R130, R130, 0x1, -R0 ;  /* 0x0000000182829824 */ /* 0x000fe200078e0a00 */
[----:B------:R-:W-:Y:S01]  /*d6a0*/  ISETP.GT.U32.AND P1, PT, R0, R2, PT ;  /* 0x000000020000720c */ /* 0x000fe20003f24070 */
[----:B------:R-:W-:-:S02]  /*d6b0*/  IMAD.MOV.U32 R34, RZ, RZ, R137 ;  /* 0x000000ffff227224 */ /* 0x000fc400078e0089 */
[----:B------:R-:W-:-:S04]  /*d6c0*/  IMAD.HI.U32 R132, R138, R134, RZ ;  /* 0x000000868a847227 */ /* 0x000fc800078e00ff */
[----:B------:R-:W-:Y:S01]  /*d6d0*/  @!P2 IMAD.MOV R34, RZ, RZ, -R34 ;  /* 0x000000ffff22a224 */ /* 0x000fe200078e0a22 */
[----:B------:R-:W-:Y:S01]  /*d6e0*/  ISETP.GT.U32.AND P2, PT, R0, R86, PT ;  /* 0x000000560000720c */ /* 0x000fe20003f44070 */
[----:B------:R-:W-:Y:S01]  /*d6f0*/  @!P5 IMAD.IADD R133, R133, 0x1, -R0 ;  /* 0x000000018585d824 */ /* 0x000fe200078e0a00 */
[----:B------:R-:W-:Y:S01]  /*d700*/  IABS R137, R48 ;  /* 0x0000003000897213 */ /* 0x000fe20000000000 */
[----:B------:R-:W-:Y:S02]  /*d710*/  IMAD.MOV R132, RZ, RZ, -R132 ;  /* 0x000000ffff847224 */ /* 0x000fe400078e0a84 */
[--C-:B------:R-:W-:Y:S01]  /*d720*/  @!P3 IMAD.IADD R135, R135, 0x1, -R0.reuse ;  /* 0x000000018787b824 */ /* 0x100fe200078e0a00 */
[----:B------:R-:W-:Y:S01]  /*d730*/  ISETP.GE.AND P3, PT, R60, RZ, PT ;  /* 0x000000ff3c00720c */ /* 0x000fe20003f66270 */
[----:B------:R-:W-:Y:S01]  /*d740*/  @!P1 IMAD.IADD R2, R2, 0x1, -R0 ;  /* 0x0000000102029824 */ /* 0x000fe200078e0a00 */
[----:B------:R-:W-:Y:S01]  /*d750*/  ISETP.GT.U32.AND P1, PT, R0, R133, PT ;  /* 0x000000850000720c */ /* 0x000fe20003f24070 */
[----:B------:R-:W-:Y:S01]  /*d760*/  @!P6 IMAD.MOV R40, RZ, RZ, -R40 ;  /* 0x000000ffff28e224 */ /* 0x000fe200078e0a28 */
[----:B------:R-:W-:Y:S01]  /*d770*/  ISETP.GE.AND P6, PT, R42, RZ, PT ;  /* 0x000000ff2a00720c */ /* 0x000fe20003fc6270 */
[----:B------:R-:W-:-:S02]  /*d780*/  IMAD R60, R0, R132, R134 ;  /* 0x00000084003c7224 */ /* 0x000fc400078e0286 */
[----:B------:R-:W-:-:S04]  /*d790*/  IMAD.HI.U32 R134, R138, R137, RZ ;  /* 0x000000898a867227 */ /* 0x000fc800078e00ff */
[----:B------:R-:W-:Y:S02]  /*d7a0*/  IMAD.MOV.U32 R42, RZ, RZ, R130 ;  /* 0x000000ffff2a7224 */ /* 0x000fe400078e0082 */
[----:B------:R-:W-:Y:S02]  /*d7b0*/  @!P2 IMAD.IADD R86, R86, 0x1, -R0 ;  /* 0x000000015656a824 */ /* 0x000fe400078e0a00 */
[----:B------:R-:W-:Y:S01]  /*d7c0*/  IMAD.MOV R134, RZ, RZ, -R134 ;  /* 0x000000ffff867224 */ /* 0x000fe200078e0a86 */
[----:B------:R-:W-:Y:S01]  /*d7d0*/  ISETP.GE.AND P2, PT, R44, RZ, PT ;  /* 0x000000ff2c00720c */ /* 0x000fe20003f46270 */
[----:B------:R-:W-:Y:S01]  /*d7e0*/  @!P4 IMAD.MOV R42, RZ, RZ, -R42 ;  /* 0x000000ffff2ac224 */ /* 0x000fe200078e0a2a */
[C---:B------:R-:W-:Y:S01]  /*d7f0*/  ISETP.GT.U32.AND P4, PT, R0.reuse, R2, PT ;  /* 0x000000020000720c */ /* 0x040fe20003f84070 */
[----:B------:R-:W-:Y:S01]  /*d800*/  IMAD.MOV.U32 R44, RZ, RZ, R86 ;  /* 0x000000ffff2c7224 */ /* 0x000fe200078e0056 */
[C---:B------:R-:W-:Y:S01]  /*d810*/  ISETP.GT.U32.AND P5, PT, R0.reuse, R135, PT ;  /* 0x000000870000720c */ /* 0x040fe20003fa4070 */
[----:B------:R-:W-:Y:S01]  /*d820*/  IMAD R86, R0, R134, R137 ;  /* 0x0000008600567224 */ /* 0x000fe200078e0289 */
[----:B------:R-:W-:Y:S01]  /*d830*/  IABS R132, R50 ;  /* 0x0000003200847213 */ /* 0x000fe20000000000 */
[----:B------:R-:W-:-:S03]  /*d840*/  @!P1 IMAD.IADD R133, R133, 0x1, -R0 ;  /* 0x0000000185859824 */ /* 0x000fc600078e0a00 */
[----:B------:R-:W-:Y:S01]  /*d850*/  ISETP.GT.U32.AND P1, PT, R0, R86, PT ;  /* 0x000000560000720c */ /* 0x000fe20003f24070 */
[----:B------:R-:W-:Y:S01]  /*d860*/  IMAD.HI.U32 R137, R138, R132, RZ ;  /* 0x000000848a897227 */ /* 0x000fe200078e00ff */
[----:B------:R-:W-:-:S03]  /*d870*/  IABS R130, R52 ;  /* 0x0000003400827213 */ /* 0x000fc60000000000 */
[----:B------:R-:W-:Y:S01]  /*d880*/  @!P0 IMAD.MOV R44, RZ, RZ, -R44 ;  /* 0x000000ffff2c8224 */ /* 0x000fe200078e0a2c */
[----:B------:R-:W-:Y:S01]  /*d890*/  ISETP.GT.U32.AND P0, PT, R0, R60, PT ;  /* 0x0000003c0000720c */ /* 0x000fe20003f04070 */
[--C-:B------:R-:W-:Y:S01]  /*d8a0*/  @!P4 IMAD.IADD R2, R2, 0x1, -R0.reuse ;  /* 0x000000010202c824 */ /* 0x100fe200078e0a00 */
[----:B------:R-:W-:Y:S01]  /*d8b0*/  ISETP.GE.AND P4, PT, R48, RZ, PT ;  /* 0x000000ff3000720c */ /* 0x000fe20003f86270 */
[----:B------:R-:W-:Y:S01]  /*d8c0*/  @!P5 IMAD.IADD R135, R135, 0x1, -R0 ;  /* 0x000000018787d824 */ /* 0x000fe200078e0a00 */
[----:B------:R-:W-:Y:S01]  /*d8d0*/  ISETP.GE.AND P5, PT, R46, RZ, PT ;  /* 0x000000ff2e00720c */ /* 0x000fe20003fa6270 */
[----:B------:R-:W-:Y:S02]  /*d8e0*/  IMAD.MOV R48, RZ, RZ, -R137 ;  /* 0x000000ffff307224 */ /* 0x000fe400078e0a89 */
[----:B------:R-:W-:Y:S01]  /*d8f0*/  IMAD.HI.U32 R46, R138, R130, RZ ;  /* 0x000000828a2e7227 */ /* 0x000fe200078e00ff */
[----:B------:R-:W-:-:S03]  /*d900*/  IABS R134, R54 ;  /* 0x0000003600867213 */ /* 0x000fc60000000000 */
[----:B------:R-:W-:Y:S02]  /*d910*/  IMAD R132, R0, R48, R132 ;  /* 0x0000003000847224 */ /* 0x000fe400078e0284 */
[----:B------:R-:W-:Y:S02]  /*d920*/  IMAD.MOV R46, RZ, RZ, -R46 ;  /* 0x000000ffff2e7224 */ /* 0x000fe400078e0a2e */
[----:B------:R-:W-:Y:S02]  /*d930*/  @!P1 IMAD.IADD R86, R86, 0x1, -R0 ;  /* 0x0000000156569824 */ /* 0x000fe400078e0a00 */
[----:B------:R-:W-:Y:S02]  /*d940*/  IMAD.MOV.U32 R48, RZ, RZ, R133 ;  /* 0x000000ffff307224 */ /* 0x000fe400078e0085 */
[C---:B------:R-:W-:Y:S02]  /*d950*/  IMAD R130, R0.reuse, R46, R130 ;  /* 0x0000002e00827224 */ /* 0x040fe400078e0282 */
[----:B------:R-:W-:Y:S01]  /*d960*/  @!P2 IMAD.MOV R48, RZ, RZ, -R48 ;  /* 0x000000ffff30a224 */ /* 0x000fe200078e0a30 */
[----:B------:R-:W-:Y:S01]  /*d970*/  ISETP.GT.U32.AND P2, PT, R0, R86, PT ;  /* 0x000000560000720c */ /* 0x000fe20003f44070 */
[----:B------:R-:W-:-:S02]  /*d980*/  IMAD.MOV.U32 R46, RZ, RZ, R135 ;  /* 0x000000ffff2e7224 */ /* 0x000fc400078e0087 */
[----:B------:R-:W-:Y:S02]  /*d990*/  @!P0 IMAD.IADD R60, R60, 0x1, -R0 ;  /* 0x000000013c3c8824 */ /* 0x000fe400078e0a00 */
[----:B------:R-:W-:Y:S01]  /*d9a0*/  IMAD.HI.U32 R135, R138, R134, RZ ;  /* 0x000000868a877227 */ /* 0x000fe200078e00ff */
[----:B------:R-:W-:Y:S02]  /*d9b0*/  ISETP.GE.AND P0, PT, R50, RZ, PT ;  /* 0x000000ff3200720c */ /* 0x000fe40003f06270 */
[C---:B------:R-:W-:Y:S01]  /*d9c0*/  ISETP.GT.U32.AND P1, PT, R0.reuse, R60, PT ;  /* 0x0000003c0000720c */ /* 0x040fe20003f24070 */
[----:B------:R-:W-:Y:S02]  /*d9d0*/  IMAD.MOV R135, RZ, RZ, -R135 ;  /* 0x000000ffff877224 */ /* 0x000fe400078e0a87 */
[----:B------:R-:W-:Y:S02]  /*d9e0*/  IMAD.MOV.U32 R50, RZ, RZ, R2 ;  /* 0x000000ffff327224 */ /* 0x000fe400078e0002 */
[----:B------:R-:W-:Y:S01]  /*d9f0*/  @!P6 IMAD.MOV R46, RZ, RZ, -R46 ;  /* 0x000000ffff2ee224 */ /* 0x000fe200078e0a2e */
[C---:B------:R-:W-:Y:S01]  /*da00*/  ISETP.GT.U32.AND P6, PT, R0.reuse, R132, PT ;  /* 0x000000840000720c */ /* 0x040fe20003fc4070 */
[----:B------:R-:W-:-:S02]  /*da10*/  IMAD R2, R0, R135, R134 ;  /* 0x0000008700027224 */ /* 0x000fc400078e0286 */
[----:B------:R-:W-:Y:S01]  /*da20*/  @!P3 IMAD.MOV R50, RZ, RZ, -R50 ;  /* 0x000000ffff32b224 */ /* 0x000fe200078e0a32 */
[----:B------:R-:W-:Y:S01]  /*da30*/  ISETP.GT.U32.AND P3, PT, R0, R130, PT ;  /* 0x000000820000720c */ /* 0x000fe20003f64070 */
[--C-:B------:R-:W-:Y:S01]  /*da40*/  @!P2 IMAD.IADD R86, R86, 0x1, -R0.reuse ;  /* 0x000000015656a824 */ /* 0x100fe200078e0a00 */
[----:B------:R-:W-:Y:S01]  /*da50*/  ISETP.GT.U32.AND P2, PT, R0, R2, PT ;  /* 0x000000020000720c */ /* 0x000fe20003f44070 */
[----:B------:R-:W-:Y:S01]  /*da60*/  @!P1 IMAD.IADD R60, R60, 0x1, -R0 ;  /* 0x000000013c3c9824 */ /* 0x000fe200078e0a00 */
[----:B------:R-:W-:Y:S02]  /*da70*/  IABS R133, R56 ;  /* 0x0000003800857213 */ /* 0x000fe40000000000 */
[----:B------:R-:W-:Y:S01]  /*da80*/  ISETP.GE.AND P1, PT, R52, RZ, PT ;  /* 0x000000ff3400720c */ /* 0x000fe20003f26270 */
[----:B------:R-:W-:Y:S02]  /*da90*/  IMAD.MOV.U32 R52, RZ, RZ, R60 ;  /* 0x000000ffff347224 */ /* 0x000fe400078e003c */
[----:B------:R-:W-:Y:S01]  /*daa0*/  @!P6 IMAD.IADD R132, R132, 0x1, -R0 ;  /* 0x000000018484e824 */ /* 0x000fe200078e0a00 */
[----:B------:R-:W-:Y:S01]  /*dab0*/  IABS R134, R58 ;  /* 0x0000003a00867213 */ /* 0x000fe20000000000 */
[----:B------:R-:W-:Y:S01]  /*dac0*/  IMAD.HI.U32 R135, R138, R133, RZ ;  /* 0x000000858a877227 */ /* 0x000fe200078e00ff */
[----:B------:R-:W-:-:S03]  /*dad0*/  ISETP.GE.AND P6, PT, R54, RZ, PT ;  /* 0x000000ff3600720c */ /* 0x000fc60003fc6270 */
[----:B------:R-:W-:Y:S01]  /*dae0*/  @!P3 IMAD.IADD R130, R130, 0x1, -R0 ;  /* 0x000000018282b824 */ /* 0x000fe200078e0a00 */
[----:B------:R-:W-:Y:S01]  /*daf0*/  IABS R54, R62 ;  /* 0x0000003e00367213 */ /* 0x000fe20000000000 */
[----:B------:R-:W-:Y:S01]  /*db00*/  @!P5 IMAD.MOV R52, RZ, RZ, -R52 ;  /* 0x000000ffff34d224 */ /* 0x000fe200078e0a34 */
[----:B------:R-:W-:Y:S01]  /*db10*/  ISETP.GT.U32.AND P5, PT, R0, R132, PT ;  /* 0x000000840000720c */ /* 0x000fe20003fa4070 */
[----:B------:R-:W-:Y:S01]  /*db20*/  @!P2 IMAD.IADD R2, R2, 0x1, -R0 ;  /* 0x000000010202a824 */ /* 0x000fe200078e0a00 */
[----:B------:R-:W-:Y:S01]  /*db30*/  ISETP.GT.U32.AND P3, PT, R0, R130, PT ;  /* 0x000000820000720c */ /* 0x000fe20003f64070 */
[----:B------:R-:W-:Y:S02]  /*db40*/  IMAD.MOV R135, RZ, RZ, -R135 ;  /* 0x000000ffff877224 */ /* 0x000fe400078e0a87 */
[----:B------:R-:W-:Y:S01]  /*db50*/  IMAD.HI.U32 R162, R138, R134, RZ ;  /* 0x000000868aa27227 */ /* 0x000fe200078e00ff */
[----:B------:R-:W-:-:S03]  /*db60*/  ISETP.GT.U32.AND P2, PT, R0, R2, PT ;  /* 0x000000020000720c */ /* 0x000fc60003f44070 */
[----:B------:R-:W-:Y:S02]  /*db70*/  IMAD.MOV.U32 R60, RZ, RZ, R54 ;  /* 0x000000ffff3c7224 */ /* 0x000fe400078e0036 */
[C---:B------:R-:W-:Y:S02]  /*db80*/  IMAD R133, R0.reuse, R135, R133 ;  /* 0x0000008700857224 */ /* 0x040fe400078e0285 */
[----:B------:R-:W-:Y:S02]  /*db90*/  IMAD.MOV R162, RZ, RZ, -R162 ;  /* 0x000000ffffa27224 */ /* 0x000fe400078e0aa2 */
[----:B------:R-:W-:Y:S01]  /*dba0*/  IMAD.MOV.U32 R54, RZ, RZ, R86 ;  /* 0x000000ffff367224 */ /* 0x000fe200078e0056 */
[----:B------:R-:W-:Y:S01]  /*dbb0*/  IABS R137, R84 ;  /* 0x0000005400897213 */ /* 0x000fe20000000000 */
[C---:B------:R-:W-:Y:S02]  /*dbc0*/  IMAD R134, R0.reuse, R162, R134 ;  /* 0x000000a200867224 */ /* 0x040fe400078e0286 */
[----:B------:R-:W-:Y:S01]  /*dbd0*/  @!P4 IMAD.MOV R54, RZ, RZ, -R54 ;  /* 0x000000ffff36c224 */ /* 0x000fe200078e0a36 */
[----:B------:R-:W-:Y:S01]  /*dbe0*/  ISETP.GT.U32.AND P4, PT, R0, R133, PT ;  /* 0x000000850000720c */ /* 0x000fe20003f84070 */
[----:B------:R-:W-:Y:S01]  /*dbf0*/  @!P5 IMAD.IADD R132, R132, 0x1, -R0 ;  /* 0x000000018484d824 */ /* 0x000fe200078e0a00 */
[----:B------:R-:W-:Y:S01]  /*dc00*/  ISETP.GE.AND P5, PT, R56, RZ, PT ;  /* 0x000000ff3800720c */ /* 0x000fe20003fa6270 */
[----:B------:R-:W-:-:S04]  /*dc10*/  IMAD.HI.U32 R135, R138, R60, RZ ;  /* 0x0000003c8a877227 */ /* 0x000fc800078e00ff */
[----:B------:R-:W-:Y:S01]  /*dc20*/  @!P3 IMAD.IADD R130, R130, 0x1, -R0 ;  /* 0x000000018282b824 */ /* 0x000fe200078e0a00 */
[----:B------:R-:W-:Y:S01]  /*dc30*/  ISETP.GT.U32.AND P3, PT, R0, R134, PT ;  /* 0x000000860000720c */ /* 0x000fe20003f64070 */
[----:B------:R-:W-:-:S04]  /*dc40*/  IMAD.HI.U32 R56, R138, R137, RZ ;  /* 0x000000898a387227 */ /* 0x000fc800078e00ff */
[----:B------:R-:W-:Y:S01]  /*dc50*/  @!P2 IMAD.IADD R2, R2, 0x1, -R0 ;  /* 0x000000010202a824 */ /* 0x000fe200078e0a00 */
[----:B------:R-:W-:Y:S01]  /*dc60*/  ISETP.GE.AND P2, PT, R58, RZ, PT ;  /* 0x000000ff3a00720c */ /* 0x000fe20003f46270 */
[----:B------:R-:W-:Y:S02]  /*dc70*/  IMAD.MOV R135, RZ, RZ, -R135 ;  /* 0x000000ffff877224 */ /* 0x000fe400078e0a87 */
[----:B------:R-:W-:Y:S02]  /*dc80*/  IMAD.MOV R58, RZ, RZ, -R56 ;  /* 0x000000ffff3a7224 */ /* 0x000fe400078e0a38 */
[C---:B------:R-:W-:Y:S01]  /*dc90*/  IMAD R86, R0.reuse, R135, R60 ;  /* 0x0000008700567224 */ /* 0x040fe200078e023c */
[----:B------:R-:W-:Y:S01]  /*dca0*/  IABS R135, R64 ;  /* 0x0000004000877213 */ /* 0x000fe20000000000 */
[----:B------:R-:W-:Y:S01]  /*dcb0*/  IMAD.MOV.U32 R56, RZ, RZ, R132 ;  /* 0x000000ffff387224 */ /* 0x000fe200078e0084 */
[----:B------:R0:W-:Y:S01]  /*dcc0*/  STL [R1+0x14], R3 ;  /* 0x0000140301007387 */ /* 0x0001e20000100800 */
[----:B------:R-:W-:-:S02]  /*dcd0*/  IMAD R132, R0, R58, R137 ;  /* 0x0000003a00847224 */ /* 0x000fc400078e0289 */
[----:B------:R-:W-:Y:S02]  /*dce0*/  @!P4 IMAD.IADD R133, R133, 0x1, -R0 ;  /* 0x000000018585c824 */ /* 0x000fe400078e0a00 */
[----:B------:R-:W-:Y:S02]  /*dcf0*/  IMAD.MOV.U32 R58, RZ, RZ, R130 ;  /* 0x000000ffff3a7224 */ /* 0x000fe400078e0082 */
[----:B------:R-:W-:Y:S01]  /*dd00*/  IMAD.HI.U32 R60, R138, R135, RZ ;  /* 0x000000878a3c7227 */ /* 0x000fe200078e00ff */
[----:B0-----:R-:W3:Y:S03]  /*dd10*/  LDL R3, [R1+0x2cd0] ;  /* 0x002cd00001037983 */ /* 0x001ee60000100800 */
[----:B------:R-:W-:Y:S01]  /*dd20*/  @!P3 IMAD.IADD R134, R134, 0x1, -R0 ;  /* 0x000000018686b824 */ /* 0x000fe200078e0a00 */
[----:B------:R0:W-:Y:S01]  /*dd30*/  STL [R1+0x2d5c], R244 ;  /* 0x002d5cf401007387 */ /* 0x0001e20000100800 */
[----:B------:R-:W-:Y:S01]  /*dd40*/  @!P0 IMAD.MOV R56, RZ, RZ, -R56 ;  /* 0x000000ffff388224 */ /* 0x000fe200078e0a38 */
[C---:B------:R-:W-:Y:S01]  /*dd50*/  ISETP.GT.U32.AND P0, PT, R0.reuse, R133, PT ;  /* 0x000000850000720c */ /* 0x040fe20003f04070 */
[----:B------:R-:W-:Y:S01]  /*dd60*/  @!P1 IMAD.MOV R58, RZ, RZ, -R58 ;  /* 0x000000ffff3a9224 */ /* 0x000fe200078e0a3a */
[C---:B------:R-:W-:Y:S01]  /*dd70*/  ISETP.GT.U32.AND P1, PT, R0.reuse, R132, PT ;  /* 0x000000840000720c */ /* 0x040fe20003f24070 */
[----:B------:R-:W-:Y:S01]  /*dd80*/  IMAD.MOV R130, RZ, RZ, -R60 ;  /* 0x000000ffff827224 */ /* 0x000fe200078e0a3c */
[----:B0-----:R-:W4:Y:S04]  /*dd90*/  LDL R244, [R1+0x2cbc] ;  /* 0x002cbc0001f47983 */ /* 0x001f280000100800 */
[----:B------:R0:W-:Y:S01]  /*dda0*/  STL [R1+0x2d60], R17 ;  /* 0x002d601101007387 */ /* 0x0001e20000100800 */
[----:B------:R-:W-:Y:S01]  /*ddb0*/  ISETP.GT.U32.AND P3, PT, R0, R134, PT ;  /* 0x000000860000720c */ /* 0x000fe20003f64070 */
[----:B------:R-:W-:-:S02]  /*ddc0*/  IMAD.MOV.U32 R60, RZ, RZ, R2 ;  /* 0x000000ffff3c7224 */ /* 0x000fc400078e0002 */
[----:B0-----:R-:W3:Y:S04]  /*ddd0*/  LDL.LU R17, [R1+0x4c] ;  /* 0x00004c0001117983 */ /* 0x001ee80000300800 */
[----:B------:R0:W-:Y:S01]  /*dde0*/  STL [R1+0x2d64], R16 ;  /* 0x002d641001007387 */ /* 0x0001e20000100800 */
[----:B------:R-:W-:Y:S01]  /*ddf0*/  @!P6 IMAD.MOV R60, RZ, RZ, -R60 ;  /* 0x000000ffff3ce224 */ /* 0x000fe200078e0a3c */
[----:B------:R-:W-:Y:S02]  /*de00*/  ISETP.GE.AND P6, PT, R62, RZ, PT ;  /* 0x000000ff3e00720c */ /* 0x000fe40003fc6270 */
[----:B0-----:R-:W3:Y:S04]  /*de10*/  LDL R16, [R1+0x2ccc] ;  /* 0x002ccc0001107983 */ /* 0x001ee80000100800 */
[----:B------:R0:W-:Y:S01]  /*de20*/  STL [R1+0x2d68], R15 ;  /* 0x002d680f01007387 */ /* 0x0001e20000100800 */
[----:B------:R-:W-:-:S02]  /*de30*/  ISETP.GT.U32.AND P4, PT, R0, R86, PT ;  /* 0x000000560000720c */ /* 0x000fc40003f84070 */
[----:B------:R-:W-:Y:S01]  /*de40*/  IABS R62, R68 ;  /* 0x00000044003e7213 */ /* 0x000fe20000000000 */
[----:B0-----:R-:W3:Y:S04]  /*de50*/  LDL.LU R15, [R1+0x48] ;  /* 0x00004800010f7983 */ /* 0x001ee80000300800 */
[----:B------:R0:W-:Y:S01]  /*de60*/  STL [R1+0x2d6c], R14 ;  /* 0x002d6c0e01007387 */ /* 0x0001e20000100800 */
[----:B------:R-:W-:Y:S02]  /*de70*/  IMAD R2, R0, R130, R135 ;  /* 0x0000008200027224 */ /* 0x000fe400078e0287 */
[--C-:B------:R-:W-:Y:S01]  /*de80*/  @!P0 IMAD.IADD R133, R133, 0x1, -R0.reuse ;  /* 0x0000000185858824 */ /* 0x100fe200078e0a00 */
[----:B0-----:R-:W4:Y:S04]  /*de90*/  LDL R14, [R1+0x2cc8] ;  /* 0x002cc800010e7983 */ /* 0x001f280000100800 */
[----:B------:R0:W-:Y:S01]  /*dea0*/  STL [R1+0x2d70], R250 ;  /* 0x002d70fa01007387 */ /* 0x0001e20000100800 */
[----:B------:R-:W-:Y:S01]  /*deb0*/  @!P1 IMAD.IADD R132, R132, 0x1, -R0 ;  /* 0x0000000184849824 */ /* 0x000fe200078e0a00 */
[----:B------:R-:W-:Y:S01]  /*dec0*/  ISETP.GE.AND P0, PT, R84, RZ, PT ;  /* 0x000000ff5400720c */ /* 0x000fe20003f06270 */
[----:B------:R-:W-:Y:S01]  /*ded0*/  IMAD.MOV.U32 R84, RZ, RZ, R62 ;  /* 0x000000ffff547224 */ /* 0x000fe200078e003e */
[----:B0-----:R-:W2:Y:S04]  /*dee0*/  LDL R250, [R1+0x2cfc] ;  /* 0x002cfc0001fa7983 */ /* 0x001ea80000100800 */
[----:B------:R0:W-:Y:S01]  /*def0*/  STL [R1+0x2d74], R247 ;  /* 0x002d74f701007387 */ /* 0x0001e20000100800 */
[----:B------:R-:W-:Y:S01]  /*df00*/  @!P3 IMAD.IADD R134, R134, 0x1, -R0 ;  /* 0x000000018686b824 */ /* 0x000fe200078e0a00 */
[----:B------:R-:W-:-:S02]  /*df10*/  ISETP.GT.U32.AND P3, PT, R0, R2, PT ;  /* 0x000000020000720c */ /* 0x000fc40003f64070 */
[----:B0-----:R-:W3:Y:S04]  /*df20*/  LDL.LU R247, [R1+0x50] ;  /* 0x0000500001f77983 */ /* 0x001ee80000300800 */
[----:B------:R0:W-:Y:S01]  /*df30*/  STL [R1+0x2d78], R249 ;  /* 0x002d78f901007387 */ /* 0x0001e20000100800 */
[----:B------:R-:W-:Y:S01]  /*df40*/  IMAD.MOV.U32 R62, RZ, RZ, R133 ;  /* 0x000000ffff3e7224 */ /* 0x000fe200078e0085 */
[----:B------:R-:W-:Y:S01]  /*df50*/  ISETP.GT.U32.AND P1, PT, R0, R132, PT ;  /* 0x000000840000720c */ /* 0x000fe20003f24070 */
[----:B------:R-:W-:Y:S01]  /*df60*/  IMAD.HI.U32 R133, R138, R84, RZ ;  /* 0x000000548a857227 */ /* 0x000fe200078e00ff */
[----:B0-----:R-:W3:Y:S04]  /*df70*/  LDL R249, [R1+0x2cc0] ;  /* 0x002cc00001f97983 */ /* 0x001ee80000100800 */
[----:B------:R0:W-:Y:S01]  /*df80*/  STL [R1+0x2d8c], R136 ;  /* 0x002d8c8801007387 */ /* 0x0001e20000100800 */
[----:B------:R-:W-:-:S03]  /*df90*/  @!P4 IMAD.IADD R86, R86, 0x1, -R0 ;  /* 0x000000015656c824 */ /* 0x000fc600078e0a00 */
[----:B0-----:R-:W3:Y:S04]  /*dfa0*/  LDL R136, [R1+0x2cd4] ;  /* 0x002cd40001887983 */ /* 0x001ee80000100800 */
[----:B------:R0:W-:Y:S01]  /*dfb0*/  STL [R1+0x2d94], R251 ;  /* 0x002d94fb01007387 */ /* 0x0001e20000100800 */
[----:B------:R-:W-:-:S03]  /*dfc0*/  IMAD.MOV R133, RZ, RZ, -R133 ;  /* 0x000000ffff857224 */ /* 0x000fc600078e0a85 */
[----:B0-----:R-:W4:Y:S04]  /*dfd0*/  LDL R251, [R1+0x2cdc] ;  /* 0x002cdc0001fb7983 */ /* 0x001f280000100800 */
[----:B------:R0:W-:Y:S01]  /*dfe0*/  STL [R1+0x2d98], R164 ;  /* 0x002d98a401007387 */ /* 0x0001e20000100800 */
[----:B------:R-:W-:-:S03]  /*dff0*/  IMAD R84, R0, R133, R84 ;  /* 0x0000008500547224 */ /* 0x000fc600078e0254 */
[----:B0-----:R-:W3:Y:S04]  /*e000*/  LDL R164, [R1+0x2ce0] ;  /* 0x002ce00001a47983 */ /* 0x001ee80000100800 */
[----:B------:R0:W-:Y:S01]  /*e010*/  STL [R1+0x2d9c], R57 ;  /* 0x002d9c3901007387 */ /* 0x0001e20000100800 */
[----:B------:R-:W-:-:S03]  /*e020*/  ISETP.GT.U32.AND P4, PT, R0, R86, PT ;  /* 0x000000560000720c */ /* 0x000fc60003f84070 */
[----:B0-----:R-:W4:Y:S04]  /*e030*/  LDL R57, [R1+0x2ce4] ;  /* 0x002ce40001397983 */ /* 0x001f280000100800 */
[----:B------:R0:W-:Y:S01]  /*e040*/  STL [R1+0x2da0], R228 ;  /* 0x002da0e401007387 */ /* 0x0001e20000100800 */
[----:B------:R-:W-:-:S03]  /*e050*/  @!P3 IMAD.IADD R2, R2, 0x1, -R0 ;  /* 0x000000010202b824 */ /* 0x000fc600078e0a00 */
[----:B0-----:R-:W3:Y:S04]  /*e060*/  LDL R228, [R1+0x2ce8] ;  /* 0x002ce80001e47983 */ /* 0x001ee80000100800 */
[----:B------:R0:W-:Y:S01]  /*e070*/  STL [R1+0x2da4], R121 ;  /* 0x002da47901007387 */ /* 0x0001e20000100800 */
[----:B------:R-:W-:Y:S01]  /*e080*/  @!P1 IMAD.IADD R132, R132, 0x1, -R0 ;  /* 0x0000000184849824 */ /* 0x000fe200078e0a00 */
[----:B------:R-:W-:Y:S02]  /*e090*/  IABS R130, R66 ;  /* 0x0000004200827213 */ /* 0x000fe40000000000 */
[----:B0-----:R-:W4:Y:S04]  /*e0a0*/  LDL R121, [R1+0x2cec] ;  /* 0x002cec0001797983 */ /* 0x001f280000100800 */
[----:B------:R0:W-:Y:S01]  /*e0b0*/  STL [R1+0x2da8], R196 ;  /* 0x002da8c401007387 */ /* 0x0001e20000100800 */
[----:B------:R-:W-:-:S03]  /*e0c0*/  ISETP.GT.U32.AND P1, PT, R0, R84, PT ;  /* 0x000000540000720c */ /* 0x000fc60003f24070 */
[----:B0-----:R-:W4:Y:S04]  /*e0d0*/  LDL R196, [R1+0x2cb8] ;  /* 0x002cb80001c47983 */ /* 0x001f280000100800 */
[----:B------:R0:W-:Y:S01]  /*e0e0*/  STL [R1+0x2dac], R25 ;  /* 0x002dac1901007387 */ /* 0x0001e20000100800 */
[----:B------:R-:W-:-:S03]  /*e0f0*/  ISETP.GT.U32.AND P3, PT, R0, R2, PT ;  /* 0x000000020000720c */ /* 0x000fc60003f64070 */
[----:B0-----:R-:W4:Y:S04]  /*e100*/  LDL R25, [R1+0x2cf4] ;  /* 0x002cf40001197983 */ /* 0x001f280000100800 */
[----:B------:R0:W-:Y:S01]  /*e110*/  STL [R1+0x2db0], R89 ;  /* 0x002db05901007387 */ /* 0x0001e20000100800 */
[----:B------:R-:W-:Y:S01]  /*e120*/  @!P5 IMAD.MOV R62, RZ, RZ, -R62 ;  /* 0x000000ffff3ed224 */ /* 0x000fe200078e0a3e */
[----:B------:R-:W-:Y:S01]  /*e130*/  ISETP.GE.AND P5, PT, R64, RZ, PT ;  /* 0x000000ff4000720c */ /* 0x000fe20003fa6270 */
[----:B------:R-:W-:Y:S01]  /*e140*/  IMAD.HI.U32 R133, R138, R130, RZ ;  /* 0x000000828a857227 */ /* 0x000fe200078e00ff */
[----:B0-----:R-:W3:Y:S04]  /*e150*/  LDL R89, [R1+0x2cf0] ;  /* 0x002cf00001597983 */ /* 0x001ee80000100800 */
[----:B------:R0:W-:Y:S01]  /*e160*/  STL [R1+0x2db4], R148 ;  /* 0x002db49401007387 */ /* 0x0001e20000100800 */
[----:B------:R-:W-:-:S03]  /*e170*/  IMAD.MOV.U32 R64, RZ, RZ, R134 ;  /* 0x000000ffff407224 */ /* 0x000fc600078e0086 */
[----:B0-----:R-:W4:Y:S01]  /*e180*/  LDL R148, [R1+0x2cf8] ;  /* 0x002cf80001947983 */ /* 0x001f220000100800 */
[----:B------:R-:W-:Y:S02]  /*e190*/  @!P4 IMAD.IADD R86, R86, 0x1, -R0 ;  /* 0x000000015656c824 */ /* 0x000fe400078e0a00 */
[----:B------:R-:W-:Y:S01]  /*e1a0*/  IMAD.MOV R133, RZ, RZ, -R133 ;  /* 0x000000ffff857224 */ /* 0x000fe200078e0a85 */
[----:B------:R0:W-:Y:S01]  /*e1b0*/  STL [R1+0x2db8], R180 ;  /* 0x002db8b401007387 */ /* 0x0001e20000100800 */
[----:B------:R-:W-:Y:S01]  /*e1c0*/  @!P2 IMAD.MOV R64, RZ, RZ, -R64 ;  /* 0x000000ffff40a224 */ /* 0x000fe200078e0a40 */
[----:B------:R-:W-:Y:S01]  /*e1d0*/  ISETP.GE.AND P2, PT, R66, RZ, PT ;  /* 0x000000ff4200720c */ /* 0x000fe20003f46270 */
[----:B------:R-:W-:Y:S01]  /*e1e0*/  IMAD.MOV.U32 R66, RZ, RZ, R86 ;  /* 0x000000ffff427224 */ /* 0x000fe200078e0056 */
[----:B------:R-:W-:Y:S01]  /*e1f0*/  IABS R86, R70 ;  /* 0x0000004600567213 */ /* 0x000fe20000000000 */
[----:B------:R-:W-:Y:S02]  /*e200*/  IMAD R130, R0, R133, R130 ;  /* 0x0000008500827224 */ /* 0x000fe400078e0282 */
[--C-:B------:R-:W-:Y:S01]  /*e210*/  @!P1 IMAD.IADD R84, R84, 0x1, -R0.reuse ;  /* 0x0000000154549824 */ /* 0x100fe200078e0a00 */
[----:B0-----:R-:W3:Y:S01]  /*e220*/  LDL R180, [R1+0x2cb4] ;  /* 0x002cb40001b47983 */ /* 0x001ee20000100800 */
[----:B------:R-:W-:Y:S01]  /*e230*/  ISETP.GE.AND P4, PT, R68, RZ, PT ;  /* 0x000000ff4400720c */ /* 0x000fe20003f86270 */
[----:B------:R-:W-:Y:S01]  /*e240*/  @!P3 IMAD.IADD R2, R2, 0x1, -R0 ;  /* 0x000000010202b824 */ /* 0x000fe200078e0a00 */
[C---:B------:R-:W-:Y:S01]  /*e250*/  ISETP.GT.U32.AND P3, PT, R0.reuse, R130, PT ;  /* 0x000000820000720c */ /* 0x040fe20003f64070 */
[----:B------:R0:W-:Y:S01]  /*e260*/  STL [R1+0x2dbc], R212 ;  /* 0x002dbcd401007387 */ /* 0x0001e20000100800 */
[----:B------:R-:W-:Y:S01]  /*e270*/  IMAD.MOV.U32 R68, RZ, RZ, R132 ;  /* 0x000000ffff447224 */ /* 0x000fe200078e0084 */
[----:B------:R-:W-:Y:S01]  /*e280*/  ISETP.GT.U32.AND P1, PT, R0, R84, PT ;  /* 0x000000540000720c */ /* 0x000fe20003f24070 */
[----:B------:R-:W-:Y:S01]  /*e290*/  IMAD.HI.U32 R132, R138, R86, RZ ;  /* 0x000000568a847227 */ /* 0x000fe200078e00ff */
[----:B0-----:R-:W3:Y:S03]  /*e2a0*/  LDL R212, [R1+0x2d00] ;  /* 0x002d000001d47983 */ /* 0x001ee60000100800 */
[----:B------:R-:W-:-:S02]  /*e2b0*/  IMAD.MOV R132, RZ, RZ, -R132 ;  /* 0x000000ffff847224 */ /* 0x000fc400078e0a84 */
[----:B------:R-:W-:Y:S01]  /*e2c0*/  @!P6 IMAD.MOV R66, RZ, RZ, -R66 ;  /* 0x000000ffff42e224 */ /* 0x000fe200078e0a42 */
[----:B------:R-:W-:Y:S01]  /*e2d0*/  ISETP.GE.AND P6, PT, R70, RZ, PT ;  /* 0x000000ff4600720c */ /* 0x000fe20003fc6270 */
[----:B------:R-:W-:Y:S02]  /*e2e0*/  IMAD.MOV.U32 R70, RZ, RZ, R2 ;  /* 0x000000ffff467224 */ /* 0x000fe400078e0002 */
[----:B------:R-:W-:Y:S01]  /*e2f0*/  IMAD R2, R0, R132, R86 ;  /* 0x0000008400027224 */ /* 0x000fe200078e0256 */
[----:B------:R-:W-:Y:S01]  /*e300*/  IABS R174, R74 ;  /* 0x0000004a00ae7213 */ /* 0x000fe20000000000 */
[--C-:B------:R-:W-:Y:S02]  /*e310*/  @!P3 IMAD.IADD R130, R130, 0x1, -R0.reuse ;  /* 0x000000018282b824 */ /* 0x100fe400078e0a00 */
[----:B------:R-:W-:Y:S01]  /*e320*/  @!P1 IMAD.IADD R84, R84, 0x1, -R0 ;  /* 0x0000000154549824 */ /* 0x000fe200078e0a00 */
[----:B------:R-:W-:Y:S01]  /*e330*/  ISETP.GT.U32.AND P1, PT, R0, R2, PT ;  /* 0x000000020000720c */ /* 0x000fe20003f24070 */
[----:B------:R-:W-:Y:S01]  /*e340*/  @!P0 IMAD.MOV R68, RZ, RZ, -R68 ;  /* 0x000000ffff448224 */ /* 0x000fe200078e0a44 */
[----:B------:R-:W-:Y:S01]  /*e350*/  ISETP.GE.AND P0, PT, R74, RZ, PT ;  /* 0x000000ff4a00720c */ /* 0x000fe20003f06270 */
[----:B------:R-:W-:Y:S01]  /*e360*/  IMAD.HI.U32 R74, R138, R174, RZ ;  /* 0x000000ae8a4a7227 */ /* 0x000fe200078e00ff */
[----:B------:R-:W-:Y:S01]  /*e370*/  ISETP.GT.U32.AND P3, PT, R0, R130, PT ;  /* 0x000000820000720c */ /* 0x000fe20003f64070 */
[----:B------:R0:W-:Y:S01]  /*e380*/  STL [R1+0x2dc0], R246 ;  /* 0x002dc0f601007387 */ /* 0x0001e20000100800 */
[----:B------:R-:W-:Y:S01]  /*e390*/  IABS R166, R72 ;  /* 0x0000004800a67213 */ /* 0x000fe20000000000 */
[----:B------:R-:W-:-:S02]  /*e3a0*/  IMAD.MOV R74, RZ, RZ, -R74 ;  /* 0x000000ffff4a7224 */ /* 0x000fc400078e0a4a */
[----:B------:R-:W-:Y:S01]  /*e3b0*/  @!P5 IMAD.MOV R70, RZ, RZ, -R70 ;  /* 0x000000ffff46d224 */ /* 0x000fe200078e0a46 */
[----:B------:R-:W-:Y:S01]  /*e3c0*/  ISETP.GE.AND P5, PT, R72, RZ, PT ;  /* 0x000000ff4800720c */ /* 0x000fe20003fa6270 */
[----:B------:R-:W-:Y:S01]  /*e3d0*/  IMAD.HI.U32 R72, R138, R166, RZ ;  /* 0x000000a68a487227 */ /* 0x000fe200078e00ff */
[----:B0-----:R-:W3:Y:S04]  /*e3e0*/  LDL R246, [R1+0x2d04] ;  /* 0x002d040001f67983 */ /* 0x001ee80000100800 */
[----:B------:R0:W-:Y:S01]  /*e3f0*/  STL.64 [R1+0x2d80], R140 ;  /* 0x002d808c01007387 */ /* 0x0001e20000100a00 */
[----:B------:R-:W-:Y:S02]  /*e400*/  IMAD R174, R0, R74, R174 ;  /* 0x0000004a00ae7224 */ /* 0x000fe400078e02ae */
[----:B------:R-:W-:-:S02]  /*e410*/  @!P1 IMAD.IADD R2, R2, 0x1, -R0 ;  /* 0x0000000102029824 */ /* 0x000fc400078e0a00 */
[----:B------:R-:W-:Y:S01]  /*e420*/  IMAD.MOV R72, RZ, RZ, -R72 ;  /* 0x000000ffff487224 */ /* 0x000fe200078e0a48 */
[----:B0-----:R-:W3:Y:S01]  /*e430*/  LDL R140, [R1+0x2cc4] ;  /* 0x002cc400018c7983 */ /* 0x001ee20000100800 */
[----:B------:R-:W-:Y:S01]  /*e440*/  @!P3 IMAD.IADD R130, R130, 0x1, -R0 ;  /* 0x000000018282b824 */ /* 0x000fe200078e0a00 */
[C---:B------:R-:W-:Y:S02]  /*e450*/  ISETP.GT.U32.AND P3, PT, R0.reuse, R174, PT ;  /* 0x000000ae0000720c */ /* 0x040fe40003f64070 */
[C---:B------:R-:W-:Y:S01]  /*e460*/  ISETP.GT.U32.AND P1, PT, R0.reuse, R2, PT ;  /* 0x000000020000720c */ /* 0x040fe20003f24070 */
[C---:B------:R-:W-:Y:S01]  /*e470*/  IMAD R166, R0.reuse, R72, R166 ;  /* 0x0000004800a67224 */ /* 0x040fe200078e02a6 */
[----:B------:R-:W-:Y:S01]  /*e480*/  IABS R132, R78 ;  /* 0x0000004e00847213 */ /* 0x000fe20000000000 */
[----:B------:R-:W-:Y:S01]  /*e490*/  IMAD.MOV.U32 R72, RZ, RZ, R84 ;  /* 0x000000ffff487224 */ /* 0x000fe200078e0054 */
[----:B------:R-:W-:Y:S01]  /*e4a0*/  IABS R170, R76 ;  /* 0x0000004c00aa7213 */ /* 0x000fe20000000000 */
[----:B------:R-:W3:Y:S02]  /*e4b0*/  LDL.LU R141, [R1+0x3c] ;  /* 0x00003c00018d7983 */ /* 0x000ee40000300800 */
[----:B------:R-:W-:Y:S01]  /*e4c0*/  @!P4 IMAD.MOV R72, RZ, RZ, -R72 ;  /* 0x000000ffff48c224 */ /* 0x000fe200078e0a48 */
[----:B------:R-:W-:Y:S01]  /*e4d0*/  ISETP.GT.U32.AND P4, PT, R0, R166, PT ;  /* 0x000000a60000720c */ /* 0x000fe20003f84070 */
[----:B------:R-:W-:Y:S01]  /*e4e0*/  IMAD.HI.U32 R135, R138, R132, RZ ;  /* 0x000000848a877227 */ /* 0x000fe200078e00ff */
[----:B------:R-:W-:-:S03]  /*e4f0*/  IABS R86, R80 ;  /* 0x0000005000567213 */ /* 0x000fc60000000000 */
[----:B------:R-:W-:Y:S02]  /*e500*/  IMAD.MOV.U32 R74, RZ, RZ, R130 ;  /* 0x000000ffff4a7224 */ /* 0x000fe400078e0082 */
[----:B------:R-:W-:Y:S02]  /*e510*/  IMAD.MOV R135, RZ, RZ, -R135 ;  /* 0x000000ffff877224 */ /* 0x000fe400078e0a87 */
[--C-:B------:R-:W-:Y:S02]  /*e520*/  @!P3 IMAD.IADD R174, R174, 0x1, -R0.reuse ;  /* 0x00000001aeaeb824 */ /* 0x100fe400078e0a00 */
[----:B------:R-:W-:Y:S02]  /*e530*/  @!P1 IMAD.IADD R2, R2, 0x1, -R0 ;  /* 0x0000000102029824 */ /* 0x000fe400078e0a00 */
[----:B------:R-:W-:Y:S01]  /*e540*/  IMAD.HI.U32 R134, R138, R170, RZ ;  /* 0x000000aa8a867227 */ /* 0x000fe200078e00ff */
[----:B------:R-:W-:-:S03]  /*e550*/  ISETP.GT.U32.AND P3, PT, R0, R174, PT ;  /* 0x000000ae0000720c */ /* 0x000fc60003f64070 */
[----:B------:R-:W-:Y:S01]  /*e560*/  @!P2 IMAD.MOV R74, RZ, RZ, -R74 ;  /* 0x000000ffff4aa224 */ /* 0x000fe200078e0a4a */
[----:B------:R-:W-:Y:S01]  /*e570*/  ISETP.GE.AND P2, PT, R76, RZ, PT ;  /* 0x000000ff4c00720c */ /* 0x000fe20003f46270 */
[----:B------:R-:W-:Y:S02]  /*e580*/  IMAD R84, R0, R135, R132 ;  /* 0x0000008700547224 */ /* 0x000fe400078e0284 */
[----:B------:R-:W-:Y:S02]  /*e590*/  IMAD.MOV.U32 R76, RZ, RZ, R2 ;  /* 0x000000ffff4c7224 */ /* 0x000fe400078e0002 */
[----:B------:R-:W-:-:S04]  /*e5a0*/  IMAD.HI.U32 R133, R138, R86, RZ ;  /* 0x000000568a857227 */ /* 0x000fc800078e00ff */
[----:B------:R-:W-:Y:S02]  /*e5b0*/  IMAD.MOV R134, RZ, RZ, -R134 ;  /* 0x000000ffff867224 */ /* 0x000fe400078e0a86 */
[----:B------:R-:W-:Y:S02]  /*e5c0*/  @!P4 IMAD.IADD R166, R166, 0x1, -R0 ;  /* 0x00000001a6a6c824 */ /* 0x000fe400078e0a00 */
[----:B------:R-:W-:Y:S01]  /*e5d0*/  @!P6 IMAD.MOV R76, RZ, RZ, -R76 ;  /* 0x000000ffff4ce224 */ /* 0x000fe200078e0a4c */
[C---:B------:R-:W-:Y:S01]  /*e5e0*/  ISETP.GT.U32.AND P6, PT, R0.reuse, R84, PT ;  /* 0x000000540000720c */ /* 0x040fe20003fc4070 */
[C---:B------:R-:W-:Y:S02]  /*e5f0*/  IMAD R170, R0.reuse, R134, R170 ;  /* 0x0000008600aa7224 */ /* 0x040fe400078e02aa */
[----:B------:R-:W-:Y:S01]  /*e600*/  IMAD.MOV R133, RZ, RZ, -R133 ;  /* 0x000000ffff857224 */ /* 0x000fe200078e0a85 */
[C---:B------:R-:W-:Y:S02]  /*e610*/  ISETP.GT.U32.AND P4, PT, R0.reuse, R166, PT ;  /* 0x000000a60000720c */ /* 0x040fe40003f84070 */
[C---:B------:R-:W-:Y:S01]  /*e620*/  ISETP.GT.U32.AND P1, PT, R0.reuse, R170, PT ;  /* 0x000000aa0000720c */ /* 0x040fe20003f24070 */
[----:B------:R-:W-:-:S02]  /*e630*/  IMAD R86, R0, R133, R86 ;  /* 0x0000008500567224 */ /* 0x000fc400078e0256 */
[----:B------:R-:W-:-:S03]  /*e640*/  @!P3 IMAD.IADD R174, R174, 0x1, -R0 ;  /* 0x00000001aeaeb824 */ /* 0x000fc600078e0a00 */
[----:B------:R-:W-:Y:S01]  /*e650*/  ISETP.GT.U32.AND P3, PT, R0, R86, PT ;  /* 0x000000560000720c */ /* 0x000fe20003f64070 */
[--C-:B------:R-:W-:Y:S01]  /*e660*/  @!P6 IMAD.IADD R84, R84, 0x1, -R0.reuse ;  /* 0x000000015454e824 */ /* 0x100fe200078e0a00 */
[----:B------:R-:W-:Y:S02]  /*e670*/  IABS R137, R82 ;  /* 0x0000005200897213 */ /* 0x000fe40000000000 */
[----:B------:R-:W-:Y:S01]  /*e680*/  IABS R135, R88 ;  /* 0x0000005800877213 */ /* 0x000fe20000000000 */
[----:B------:R-:W-:Y:S01]  /*e690*/  @!P4 IMAD.IADD R166, R166, 0x1, -R0 ;  /* 0x00000001a6a6c824 */ /* 0x000fe200078e0a00 */
[----:B------:R-:W-:Y:S01]  /*e6a0*/  ISETP.GE.AND P4, PT, R78, RZ, PT ;  /* 0x000000ff4e00720c */ /* 0x000fe20003f86270 */
[----:B------:R-:W-:Y:S01]  /*e6b0*/  IMAD.HI.U32 R2, R138, R137, RZ ;  /* 0x000000898a027227 */ /* 0x000fe200078e00ff */
[----:B------:R-:W-:-:S03]  /*e6c0*/  ISETP.GT.U32.AND P6, PT, R0, R84, PT ;  /* 0x000000540000720c */ /* 0x000fc60003fc4070 */
[----:B------:R-:W-:Y:S02]  /*e6d0*/  @!P1 IMAD.IADD R170, R170, 0x1, -R0 ;  /* 0x00000001aaaa9824 */ /* 0x000fe400078e0a00 */
[----:B------:R-:W-:Y:S01]  /*e6e0*/  IMAD.HI.U32 R78, R138, R135, RZ ;  /* 0x000000878a4e7227 */ /* 0x000fe200078e00ff */
[----:B------:R-:W-:Y:S02]  /*e6f0*/  IABS R134, R90 ;  /* 0x0000005a00867213 */ /* 0x000fe40000000000 */
[----:B------:R-:W-:Y:S01]  /*e700*/  ISETP.GT.U32.AND P1, PT, R0, R170, PT ;  /* 0x000000aa0000720c */ /* 0x000fe20003f24070 */
[----:B------:R-:W-:Y:S02]  /*e710*/  IMAD.MOV R2, RZ, RZ, -R2 ;  /* 0x000000ffff027224 */ /* 0x000fe400078e0a02 */
[----:B------:R-:W-:Y:S02]  /*e720*/  @!P3 IMAD.IADD R86, R86, 0x1, -R0 ;  /* 0x000000015656b824 */ /* 0x000fe400078e0a00 */
[----:B------:R-:W-:Y:S01]  /*e730*/  IMAD.MOV R78, RZ, RZ, -R78 ;  /* 0x000000ffff4e7224 */ /* 0x000fe200078e0a4e */
[----:B------:R-:W-:Y:S01]  /*e740*/  IABS R133, R92 ;  /* 0x0000005c00857213 */ /* 0x000fe20000000000 */
[C---:B------:R-:W-:Y:S01]  /*e750*/  IMAD R137, R0.reuse, R2, R137 ;  /* 0x0000000200897224 */ /* 0x040fe200078e0289 */
[C---:B------:R-:W-:Y:S01]  /*e760*/  ISETP.GT.U32.AND P3, PT, R0.reuse, R86, PT ;  /* 0x000000560000720c */ /* 0x040fe20003f64070 */
[----:B------:R-:W-:-:S02]  /*e770*/  IMAD R135, R0, R78, R135 ;  /* 0x0000004e00877224 */ /* 0x000fc400078e0287 */
[----:B------:R-:W-:-:S04]  /*e780*/  IMAD.HI.U32 R2, R138, R134, RZ ;  /* 0x000000868a027227 */ /* 0x000fc800078e00ff */
[----:B------:R-:W-:Y:S01]  /*e790*/  @!P6 IMAD.IADD R84, R84, 0x1, -R0 ;  /* 0x000000015454e824 */ /* 0x000fe200078e0a00 */
[----:B------:R-:W-:Y:S01]  /*e7a0*/  ISETP.GT.U32.AND P6, PT, R0, R135, PT ;  /* 0x000000870000720c */ /* 0x000fe20003fc4070 */
[----:B------:R-:W-:Y:S02]  /*e7b0*/  IMAD.MOV R2, RZ, RZ, -R2 ;  /* 0x000000ffff027224 */ /* 0x000fe400078e0a02 */
[----:B------:R-:W-:-:S04]  /*e7c0*/  IMAD.HI.U32 R78, R138, R133, RZ ;  /* 0x000000858a4e7227 */ /* 0x000fc800078e00ff */
[----:B------:R-:W-:Y:S01]  /*e7d0*/  IMAD R134, R0, R2, R134 ;  /* 0x0000000200867224 */ /* 0x000fe200078e0286 */
[----:B------:R-:W-:Y:S01]  /*e7e0*/  IABS R2, R128 ;  /* 0x0000008000027213 */ /* 0x000fe20000000000 */
[----:B------:R-:W-:Y:S01]  /*e7f0*/  @!P1 IMAD.IADD R170, R170, 0x1, -R0 ;  /* 0x00000001aaaa9824 */ /* 0x000fe200078e0a00 */
[----:B------:R-:W-:Y:S01]  /*e800*/  ISETP.GT.U32.AND P1, PT, R0, R137, PT ;  /* 0x000000890000720c */ /* 0x000fe20003f24070 */
[----:B------:R-:W-:Y:S02]  /*e810*/  IMAD.MOV R78, RZ, RZ, -R78 ;  /* 0x000000ffff4e7224 */ /* 0x000fe400078e0a4e */
[----:B------:R-:W-:Y:S01]  /*e820*/  @!P3 IMAD.IADD R86, R86, 0x1, -R0 ;  /* 0x000000015656b824 */ /* 0x000fe200078e0a00 */
[C---:B------:R-:W-:Y:S01]  /*e830*/  ISETP.GT.U32.AND P3, PT, R0.reuse, R134, PT ;  /* 0x000000860000720c */ /* 0x040fe20003f64070 */
[----:B------:R-:W-:Y:S02]  /*e840*/  IMAD R133, R0, R78, R133 ;  /* 0x0000004e00857224 */ /* 0x000fe400078e0285 */
[----:B------:R-:W-:-:S04]  /*e850*/  IMAD.HI.U32 R78, R138, R2, RZ ;  /* 0x000000028a4e7227 */ /* 0x000fc800078e00ff */
[----:B------:R-:W-:Y:S01]  /*e860*/  @!P6 IMAD.IADD R135, R135, 0x1, -R0 ;  /* 0x000000018787e824 */ /* 0x000fe200078e0a00 */
[C---:B------:R-:W-:Y:S01]  /*e870*/  ISETP.GT.U32.AND P6, PT, R0.reuse, R133, PT ;  /* 0x000000850000720c */ /* 0x040fe20003fc4070 */
[----:B------:R-:W-:Y:S01]  /*e880*/  IMAD.MOV R78, RZ, RZ, -R78 ;  /* 0x000000ffff4e7224 */ /* 0x000fe200078e0a4e */
[----:B------:R-:W-:Y:S01]  /*e890*/  IABS R132, R94 ;  /* 0x0000005e00847213 */ /* 0x000fe20000000000 */
[----:B------:R-:W-:Y:S01]  /*e8a0*/  @!P1 IMAD.IADD R137, R137, 0x1, -R0 ;  /* 0x0000000189899824 */ /* 0x000fe200078e0a00 */
[----:B------:R-:W-:Y:S01]  /*e8b0*/  IABS R130, R96 ;  /* 0x0000006000827213 */ /* 0x000fe20000000000 */
[----:B------:R-:W-:Y:S02]  /*e8c0*/  IMAD R2, R0, R78, R2 ;  /* 0x0000004e00027224 */ /* 0x000fe400078e0202 */
[----:B------:R-:W-:Y:S01]  /*e8d0*/  IMAD.MOV.U32 R78, RZ, RZ, R174 ;  /* 0x000000ffff4e7224 */ /* 0x000fe200078e00ae */
[----:B------:R-:W-:Y:S01]  /*e8e0*/  ISETP.GE.AND P1, PT, R80, RZ, PT ;  /* 0x000000ff5000720c */ /* 0x000fe20003f26270 */
[----:B------:R-:W-:-:S04]  /*e8f0*/  IMAD.HI.U32 R178, R138, R132, RZ ;  /* 0x000000848ab27227 */ /* 0x000fc800078e00ff */
[----:B------:R-:W-:Y:S02]  /*e900*/  @!P3 IMAD.IADD R134, R134, 0x1, -R0 ;  /* 0x000000018686b824 */ /* 0x000fe400078e0a00 */
[----:B------:R-:W-:Y:S01]  /*e910*/  @!P0 IMAD.MOV R78, RZ, RZ, -R78 ;  /* 0x000000ffff4e8224 */ /* 0x000fe200078e0a4e */
[----:B------:R-:W-:Y:S01]  /*e920*/  ISETP.GT.U32.AND P0, PT, R0, R137, PT ;  /* 0x000000890000720c */ /* 0x000fe20003f04070 */
[----:B------:R-:W-:-:S04]  /*e930*/  IMAD.HI.U32 R80, R138, R130, RZ ;  /* 0x000000828a507227 */ /* 0x000fc800078e00ff */
[----:B------:R-:W-:Y:S02]  /*e940*/  IMAD.MOV R178, RZ, RZ, -R178 ;  /* 0x000000ffffb27224 */ /* 0x000fe400078e0ab2 */
[----:B------:R-:W-:Y:S01]  /*e950*/  @!P6 IMAD.IADD R133, R133, 0x1, -R0 ;  /* 0x000000018585e824 */ /* 0x000fe200078e0a00 */
[C---:B------:R-:W-:Y:S01]  /*e960*/  ISETP.GT.U32.AND P6, PT, R0.reuse, R134, PT ;  /* 0x000000860000720c */ /* 0x040fe20003fc4070 */
[----:B------:R-:W-:Y:S02]  /*e970*/  IMAD.MOV R174, RZ, RZ, -R80 ;  /* 0x000000ffffae7224 */ /* 0x000fe400078e0a50 */
[----:B------:R-:W-:Y:S02]  /*e980*/  IMAD.MOV.U32 R80, RZ, RZ, R166 ;  /* 0x000000ffff507224 */ /* 0x000fe400078e00a6 */
[C---:B------:R-:W-:Y:S01]  /*e990*/  IMAD R132, R0.reuse, R178, R132 ;  /* 0x000000b200847224 */ /* 0x040fe200078e0284 */
[----:B------:R-:W-:Y:S01]  /*e9a0*/  IABS R162, R100 ;  /* 0x0000006400a27213 */ /* 0x000fe20000000000 */
[----:B------:R-:W-:Y:S01]  /*e9b0*/  @!P5 IMAD.MOV R80, RZ, RZ, -R80 ;  /* 0x000000ffff50d224 */ /* 0x000fe200078e0a50 */
[C---:B------:R-:W-:Y:S01]  /*e9c0*/  ISETP.GT.U32.AND P5, PT, R0.reuse, R135, PT ;  /* 0x000000870000720c */ /* 0x040fe20003fa4070 */
[----:B------:R-:W-:Y:S01]  /*e9d0*/  @!P4 IMAD.MOV R84, RZ, RZ, -R84 ;  /* 0x000000ffff54c224 */ /* 0x000fe200078e0a54 */
[----:B------:R-:W-:Y:S01]  /*e9e0*/  ISETP.GT.U32.AND P4, PT, R0, R132, PT ;  /* 0x000000840000720c */ /* 0x000fe20003f84070 */
[----:B------:R-:W-:Y:S01]  /*e9f0*/  @!P0 IMAD.IADD R137, R137, 0x1, -R0 ;  /* 0x0000000189898824 */ /* 0x000fe200078e0a00 */
[----:B------:R-:W-:Y:S01]  /*ea00*/  ISETP.GE.AND P3, PT, R82, RZ, PT ;  /* 0x000000ff5200720c */ /* 0x000fe20003f66270 */
[----:B------:R-:W-:Y:S01]  /*ea10*/  IMAD R130, R0, R174, R130 ;  /* 0x000000ae00827224 */ /* 0x000fe200078e0282 */
[----:B------:R-:W-:Y:S01]  /*ea20*/  ISETP.GE.AND P0, PT, R88, RZ, PT ;  /* 0x000000ff5800720c */ /* 0x000fe20003f06270 */
[----:B------:R-:W-:-:S02]  /*ea30*/  IMAD.MOV.U32 R82, RZ, RZ, R170 ;  /* 0x000000ffff527224 */ /* 0x000fc400078e00aa */
[----:B------:R-:W-:-:S04]  /*ea40*/  IMAD.HI.U32 R88, R138, R162, RZ ;  /* 0x000000a28a587227 */ /* 0x000fc800078e00ff */
[----:B------:R-:W-:Y:S01]  /*ea50*/  @!P6 IMAD.IADD R134, R134, 0x1, -R0 ;  /* 0x000000018686e824 */ /* 0x000fe200078e0a00 */
[C---:B------:R-:W-:Y:S01]  /*ea60*/  ISETP.GT.U32.AND P6, PT, R0.reuse, R130, PT ;  /* 0x000000820000720c */ /* 0x040fe20003fc4070 */
[----:B------:R-:W-:Y:S01]  /*ea70*/  @!P2 IMAD.MOV R82, RZ, RZ, -R82 ;  /* 0x000000ffff52a224 */ /* 0x000fe200078e0a52 */
[C---:B------:R-:W-:Y:S01]  /*ea80*/  ISETP.GT.U32.AND P2, PT, R0.reuse, R133, PT ;  /* 0x000000850000720c */ /* 0x040fe20003f44070 */
[----:B------:R-:W-:Y:S02]  /*ea90*/  IMAD.MOV R88, RZ, RZ, -R88 ;  /* 0x000000ffff587224 */ /* 0x000fe400078e0a58 */
[----:B------:R-:W-:Y:S01]  /*eaa0*/  @!P1 IMAD.MOV R86, RZ, RZ, -R86 ;  /* 0x000000ffff569224 */ /* 0x000fe200078e0a56 */
[----:B------:R-:W-:Y:S01]  /*eab0*/  ISETP.GT.U32.AND P1, PT, R0, R2, PT ;  /* 0x000000020000720c */ /* 0x000fe20003f24070 */
[----:B------:R-:W-:Y:S01]  /*eac0*/  @!P5 IMAD.IADD R135, R135, 0x1, -R0 ;  /* 0x000000018787d824 */ /* 0x000fe200078e0a00 */
[----:B------:R-:W-:Y:S01]  /*ead0*/  ISETP.GE.AND P5, PT, R90, RZ, PT ;  /* 0x000000ff5a00720c */ /* 0x000fe20003fa6270 */
[----:B------:R-:W-:Y:S01]  /*eae0*/  IMAD R162, R0, R88, R162 ;  /* 0x0000005800a27224 */ /* 0x000fe200078e02a2 */
[----:B------:R-:W-:Y:S01]  /*eaf0*/  IABS R90, R124 ;  /* 0x0000007c005a7213 */ /* 0x000fe20000000000 */
[----:B------:R-:W-:-:S02]  /*eb00*/  @!P4 IMAD.IADD R132, R132, 0x1, -R0 ;  /* 0x000000018484c824 */ /* 0x000fc400078e0a00 */
[----:B------:R-:W-:Y:S02]  /*eb10*/  IMAD.MOV.U32 R88, RZ, RZ, R137 ;  /* 0x000000ffff587224 */ /* 0x000fe400078e0089 */
[----:B------:R-:W-:Y:S02]  /*eb20*/  IMAD.MOV.U32 R137, RZ, RZ, R90 ;  /* 0x000000ffff897224 */ /* 0x000fe400078e005a */
[----:B------:R-:W-:Y:S01]  /*eb30*/  @!P3 IMAD.MOV R88, RZ, RZ, -R88 ;  /* 0x000000ffff58b224 */ /* 0x000fe200078e0a58 */
[----:B------:R-:W-:Y:S01]  /*eb40*/  ISETP.GT.U32.AND P3, PT, R0, R132, PT ;  /* 0x000000840000720c */ /* 0x000fe20003f64070 */
[----:B------:R-:W-:Y:S02]  /*eb50*/  IMAD.MOV.U32 R90, RZ, RZ, R135 ;  /* 0x000000ffff5a7224 */ /* 0x000fe400078e0087 */
[--C-:B------:R-:W-:Y:S02]  /*eb60*/  @!P6 IMAD.IADD R130, R130, 0x1, -R0.reuse ;  /* 0x000000018282e824 */ /* 0x100fe400078e0a00 */
[----:B------:R-:W-:Y:S01]  /*eb70*/  @!P2 IMAD.IADD R133, R133, 0x1, -R0 ;  /* 0x000000018585a824 */ /* 0x000fe200078e0a00 */
[----:B------:R-:W-:Y:S01]  /*eb80*/  ISETP.GE.AND P2, PT, R92, RZ, PT ;  /* 0x000000ff5c00720c */ /* 0x000fe20003f46270 */
[----:B------:R-:W-:Y:S01]  /*eb90*/  @!P0 IMAD.MOV R90, RZ, RZ, -R90 ;  /* 0x000000ffff5a8224 */ /* 0x000fe200078e0a5a */
[----:B------:R-:W-:Y:S01]  /*eba0*/  ISETP.GT.U32.AND P0, PT, R0, R130, PT ;  /* 0x000000820000720c */ /* 0x000fe20003f04070 */
[----:B------:R-:W-:Y:S01]  /*ebb0*/  @!P1 IMAD.IADD R2, R2, 0x1, -R0 ;  /* 0x0000000102029824 */ /* 0x000fe200078e0a00 */
[----:B------:R-:W-:Y:S01]  /*ebc0*/  ISETP.GE.AND P1, PT, R128, RZ, PT ;  /* 0x000000ff8000720c */ /* 0x000fe20003f26270 */
[----:B------:R-:W-:Y:S01]  /*ebd0*/  IMAD.MOV.U32 R92, RZ, RZ, R134 ;  /* 0x000000ffff5c7224 */ /* 0x000fe200078e0086 */
[----:B------:R-:W-:Y:S01]  /*ebe0*/  IABS R128, R98 ;  /* 0x0000006200807213 */ /* 0x000fe20000000000 */
[----:B------:R-:W-:Y:S01]  /*ebf0*/  IMAD.HI.U32 R134, R138, R137, RZ ;  /* 0x000000898a867227 */ /* 0x000fe200078e00ff */
[----:B------:R-:W-:-:S03]  /*ec00*/  ISETP.GE.AND P4, PT, R94, RZ, PT ;  /* 0x000000ff5e00720c */ /* 0x000fc60003f86270 */
[----:B------:R-:W-:Y:S02]  /*ec10*/  IMAD.MOV.U32 R94, RZ, RZ, R133 ;  /* 0x000000ffff5e7224 */ /* 0x000fe400078e0085 */
[----:B------:R-:W-:Y:S01]  /*ec20*/  @!P3 IMAD.IADD R132, R132, 0x1, -R0 ;  /* 0x000000018484b824 */ /* 0x000fe200078e0a00 */
[----:B------:R-:W-:Y:S01]  /*ec30*/  ISETP.GE.AND P3, PT, R100, RZ, PT ;  /* 0x000000ff6400720c */ /* 0x000fe20003f66270 */
[----:B------:R-:W-:Y:S01]  /*ec40*/  @!P5 IMAD.MOV R92, RZ, RZ, -R92 ;  /* 0x000000ffff5cd224 */ /* 0x000fe200078e0a5c */
[----:B------:R-:W-:Y:S01]  /*ec50*/  ISETP.GE.AND P5, PT, R96, RZ, PT ;  /* 0x000000ff6000720c */ /* 0x000fe20003fa6270 */
[----:B------:R-:W-:Y:S01]  /*ec60*/  IMAD.MOV R134, RZ, RZ, -R134 ;  /* 0x000000ffff867224 */ /* 0x000fe200078e0a86 */
[----:B------:R-:W-:Y:S01]  /*ec70*/  ISETP.GT.U32.AND P6, PT, R0, R2, PT ;  /* 0x000000020000720c */ /* 0x000fe20003fc4070 */
[----:B------:R-:W-:-:S04]  /*ec80*/  IMAD.HI.U32 R100, R138, R128, RZ ;  /* 0x000000808a647227 */ /* 0x000fc800078e00ff */
[----:B------:R-:W-:Y:S01]  /*ec90*/  @!P2 IMAD.MOV R94, RZ, RZ, -R94 ;  /* 0x000000ffff5ea224 */ /* 0x000fe200078e0a5e */
[C---:B------:R-:W-:Y:S01]  /*eca0*/  ISETP.GT.U32.AND P2, PT, R0.reuse, R162, PT ;  /* 0x000000a20000720c */ /* 0x040fe20003f44070 */
[----:B------:R-:W-:Y:S02]  /*ecb0*/  IMAD R137, R0, R134, R137 ;  /* 0x0000008600897224 */ /* 0x000fe400078e0289 */
[----:B------:R-:W-:Y:S02]  /*ecc0*/  IMAD.MOV R100, RZ, RZ, -R100 ;  /* 0x000000ffff647224 */ /* 0x000fe400078e0a64 */
[----:B------:R-:W-:Y:S01]  /*ecd0*/  @!P0 IMAD.IADD R130, R130, 0x1, -R0 ;  /* 0x0000000182828824 */ /* 0x000fe200078e0a00 */
[C---:B------:R-:W-:Y:S01]  /*ece0*/  ISETP.GT.U32.AND P0, PT, R0.reuse, R137, PT ;  /* 0x000000890000720c */ /* 0x040fe20003f04070 */
[----:B------:R-:W-:Y:S02]  /*ecf0*/  IMAD R128, R0, R100, R128 ;  /* 0x0000006400807224 */ /* 0x000fe400078e0280 */
[----:B------:R-:W-:Y:S01]  /*ed00*/  IMAD.MOV.U32 R100, RZ, RZ, R130 ;  /* 0x000000ffff647224 */ /* 0x000fe200078e0082 */
[----:B------:R-:W-:Y:S01]  /*ed10*/  IABS R133, R102 ;  /* 0x0000006600857213 */ /* 0x000fe20000000000 */
[----:B------:R-:W-:-:S02]  /*ed20*/  @!P6 IMAD.IADD R2, R2, 0x1, -R0 ;  /* 0x000000010202e824 */ /* 0x000fc400078e0a00 */
[----:B------:R-:W-:Y:S01]  /*ed30*/  @!P5 IMAD.MOV R100, RZ, RZ, -R100 ;  /* 0x000000ffff64d224 */ /* 0x000fe200078e0a64 */
[----:B------:R-:W-:Y:S01]  /*ed40*/  ISETP.GT.U32.AND P5, PT, R0, R128, PT ;  /* 0x000000800000720c */ /* 0x000fe20003fa4070 */
[----:B------:R-:W-:Y:S01]  /*ed50*/  @!P2 IMAD.IADD R162, R162, 0x1, -R0 ;  /* 0x00000001a2a2a824 */ /* 0x000fe200078e0a00 */
[----:B------:R-:W-:Y:S01]  /*ed60*/  ISETP.GE.AND P2, PT, R98, RZ, PT ;  /* 0x000000ff6200720c */ /* 0x000fe20003f46270 */
[----:B------:R-:W-:Y:S02]  /*ed70*/  IMAD.MOV.U32 R96, RZ, RZ, R132 ;  /* 0x000000ffff607224 */ /* 0x000fe400078e0084 */
[----:B------:R-:W-:Y:S02]  /*ed80*/  IMAD.MOV.U32 R98, RZ, RZ, R2 ;  /* 0x000000ffff627224 */ /* 0x000fe400078e0002 */
[----:B------:R-:W-:-:S04]  /*ed90*/  IMAD.HI.U32 R132, R138, R133, RZ ;  /* 0x000000858a847227 */ /* 0x000fc800078e00ff */
[----:B------:R-:W-:Y:S01]  /*eda0*/  @!P4 IMAD.MOV R96, RZ, RZ, -R96 ;  /* 0x000000ffff60c224 */ /* 0x000fe200078e0a60 */
[----:B------:R-:W-:Y:S01]  /*edb0*/  ISETP.GT.U32.AND P4, PT, R0, R162, PT ;  /* 0x000000a20000720c */ /* 0x000fe20003f84070 */
[----:B------:R-:W-:Y:S02]  /*edc0*/  @!P0 IMAD.IADD R137, R137, 0x1, -R0 ;  /* 0x0000000189898824 */ /* 0x000fe400078e0a00 */
[----:B------:R-:W-:Y:S01]  /*edd0*/  @!P1 IMAD.MOV R98, RZ, RZ, -R98 ;  /* 0x000000ffff629224 */ /* 0x000fe200078e0a62 */
[----:B------:R-:W-:Y:S01]  /*ede0*/  ISETP.GE.AND P1, PT, R102, RZ, PT ;  /* 0x000000ff6600720c */ /* 0x000fe20003f26270 */
[----:B------:R-:W-:Y:S01]  /*edf0*/  IMAD.MOV R132, RZ, RZ, -R132 ;  /* 0x000000ffff847224 */ /* 0x000fe200078e0a84 */
[----:B------:R-:W-:Y:S02]  /*ee00*/  IABS R102, R106 ;  /* 0x0000006a00667213 */ /* 0x000fe40000000000 */
[----:B------:R-:W-:Y:S01]  /*ee10*/  ISETP.GE.AND P6, PT, R124, RZ, PT ;  /* 0x000000ff7c00720c */ /* 0x000fe20003fc6270 */
[----:B------:R-:W-:Y:S01]  /*ee20*/  @!P5 IMAD.IADD R128, R128, 0x1, -R0 ;  /* 0x000000018080d824 */ /* 0x000fe200078e0a00 */
[----:B------:R-:W-:Y:S01]  /*ee30*/  IABS R124, R104 ;  /* 0x00000068007c7213 */ /* 0x000fe20000000000 */
[C---:B------:R-:W-:Y:S01]  /*ee40*/  IMAD R133, R0.reuse, R132, R133 ;  /* 0x0000008400857224 */ /* 0x040fe200078e0285 */
[C---:B------:R-:W-:Y:S01]  /*ee50*/  ISETP.GT.U32.AND P0, PT, R0.reuse, R137, PT ;  /* 0x000000890000720c */ /* 0x040fe20003f04070 */
[----:B------:R-:W-:Y:S01]  /*ee60*/  IMAD.MOV.U32 R132, RZ, RZ, R102 ;  /* 0x000000ffff847224 */ /* 0x000fe200078e0066 */
[----:B------:R-:W-:Y:S01]  /*ee70*/  ISETP.GT.U32.AND P5, PT, R0, R128, PT ;  /* 0x000000800000720c */ /* 0x000fe20003fa4070 */
[----:B------:R-:W-:-:S04]  /*ee80*/  IMAD.HI.U32 R2, R138, R124, RZ ;  /* 0x0000007c8a027227 */ /* 0x000fc800078e00ff */
[----:B------:R-:W-:-:S04]  /*ee90*/  IMAD.HI.U32 R134, R138, R132, RZ ;  /* 0x000000848a867227 */ /* 0x000fc800078e00ff */
[----:B------:R-:W-:Y:S02]  /*eea0*/  IMAD.MOV R2, RZ, RZ, -R2 ;  /* 0x000000ffff027224 */ /* 0x000fe400078e0a02 */
[----:B------:R-:W-:Y:S02]  /*eeb0*/  @!P4 IMAD.IADD R162, R162, 0x1, -R0 ;  /* 0x00000001a2a2c824 */ /* 0x000fe400078e0a00 */
[----:B------:R-:W-:Y:S01]  /*eec0*/  IMAD.MOV R135, RZ, RZ, -R134 ;  /* 0x000000ffff877224 */ /* 0x000fe200078e0a86 */
[----:B------:R-:W-:Y:S01]  /*eed0*/  IABS R130, R108 ;  /* 0x0000006c00827213 */ /* 0x000fe20000000000 */
[C---:B------:R-:W-:Y:S02]  /*eee0*/  IMAD R124, R0.reuse, R2, R124 ;  /* 0x00000002007c7224 */ /* 0x040fe400078e027c */
[----:B------:R-:W-:Y:S02]  /*eef0*/  IMAD.MOV.U32 R102, RZ, RZ, R162 ;  /* 0x000000ffff667224 */ /* 0x000fe400078e00a2 */
[----:B------:R-:W-:Y:S01]  /*ef00*/  @!P0 IMAD.IADD R137, R137, 0x1, -R0 ;  /* 0x0000000189898824 */ /* 0x000fe200078e0a00 */
[C---:B------:R-:W-:Y:S01]  /*ef10*/  ISETP.GT.U32.AND P0, PT, R0.reuse, R133, PT ;  /* 0x000000850000720c */ /* 0x040fe20003f04070 */
[----:B------:R-:W-:-:S02]  /*ef20*/  IMAD R132, R0, R135, R132 ;  /* 0x0000008700847224 */ /* 0x000fc400078e0284 */
[----:B------:R-:W-:Y:S01]  /*ef30*/  @!P3 IMAD.MOV R102, RZ, RZ, -R102 ;  /* 0x000000ffff66b224 */ /* 0x000fe200078e0a66 */
[----:B------:R-:W-:Y:S01]  /*ef40*/  ISETP.GT.U32.AND P3, PT, R0, R124, PT ;  /* 0x0000007c0000720c */ /* 0x000fe20003f64070 */
[----:B------:R-:W-:Y:S01]  /*ef50*/  IMAD.HI.U32 R134, R138, R130, RZ ;  /* 0x000000828a867227 */ /* 0x000fe200078e00ff */
[----:B------:R-:W-:-:S03]  /*ef60*/  ISETP.GE.AND P4, PT, R104, RZ, PT ;  /* 0x000000ff6800720c */ /* 0x000fc60003f86270 */
[----:B------:R-:W-:Y:S01]  /*ef70*/  @!P5 IMAD.IADD R128, R128, 0x1, -R0 ;  /* 0x000000018080d824 */ /* 0x000fe200078e0a00 */
[----:B------:R-:W-:Y:S01]  /*ef80*/  ISETP.GT.U32.AND P5, PT, R0, R132, PT ;  /* 0x000000840000720c */ /* 0x000fe20003fa4070 */
[----:B------:R-:W-:Y:S02]  /*ef90*/  IMAD.MOV.U32 R104, RZ, RZ, R137 ;  /* 0x000000ffff687224 */ /* 0x000fe400078e0089 */
[----:B------:R-:W-:Y:S01]  /*efa0*/  IMAD.MOV R134, RZ, RZ, -R134 ;  /* 0x000000ffff867224 */ /* 0x000fe200078e0a86 */
[----:B------:R-:W-:Y:S01]  /*efb0*/  IABS R2, R110 ;  /* 0x0000006e00027213 */ /* 0x000fe20000000000 */
[----:B------:R-:W-:Y:S01]  /*efc0*/  @!P6 IMAD.MOV R104, RZ, RZ, -R104 ;  /* 0x000000ffff68e224 */ /* 0x000fe200078e0a68 */
[----:B------:R-:W-:Y:S01]  /*efd0*/  ISETP.GE.AND P6, PT, R106, RZ, PT ;  /* 0x000000ff6a00720c */ /* 0x000fe20003fc6270 */
[----:B------:R-:W-:Y:S02]  /*efe0*/  IMAD R130, R0, R134, R130 ;  /* 0x0000008600827224 */ /* 0x000fe400078e0282 */
[----:B------:R-:W-:-:S02]  /*eff0*/  IMAD.MOV.U32 R106, RZ, RZ, R128 ;  /* 0x000000ffff6a7224 */ /* 0x000fc400078e0080 */
[----:B------:R-:W-:Y:S01]  /*f000*/  @!P0 IMAD.IADD R133, R133, 0x1, -R0 ;  /* 0x0000000185858824 */ /* 0x000fe200078e0a00 */
[----:B------:R-:W-:Y:S01]  /*f010*/  IABS R137, R112 ;  /* 0x0000007000897213 */ /* 0x000fe20000000000 */
[----:B------:R-:W-:-:S04]  /*f020*/  IMAD.HI.U32 R134, R138, R2, RZ ;  /* 0x000000028a867227 */ /* 0x000fc800078e00ff */
[----:B------:R-:W-:Y:S02]  /*f030*/  @!P3 IMAD.IADD R124, R124, 0x1, -R0 ;  /* 0x000000017c7cb824 */ /* 0x000fe400078e0a00 */
[----:B------:R-:W-:Y:S01]  /*f040*/  @!P2 IMAD.MOV R106, RZ, RZ, -R106 ;  /* 0x000000ffff6aa224 */ /* 0x000fe200078e0a6a */
[----:B------:R-:W-:Y:S01]  /*f050*/  ISETP.GT.U32.AND P2, PT, R0, R130, PT ;  /* 0x000000820000720c */ /* 0x000fe20003f44070 */
[----:B------:R-:W-:Y:S01]  /*f060*/  @!P5 IMAD.IADD R132, R132, 0x1, -R0 ;  /* 0x000000018484d824 */ /* 0x000fe200078e0a00 */
[C---:B------:R-:W-:Y:S01]  /*f070*/  ISETP.GT.U32.AND P0, PT, R0.reuse, R133, PT ;  /* 0x000000850000720c */ /* 0x040fe20003f04070 */
[----:B------:R-:W-:Y:S01]  /*f080*/  IMAD.MOV R134, RZ, RZ, -R134 ;  /* 0x000000ffff867224 */ /* 0x000fe200078e0a86 */
[C---:B------:R-:W-:Y:S01]  /*f090*/  ISETP.GT.U32.AND P3, PT, R0.reuse, R124, PT ;  /* 0x0000007c0000720c */ /* 0x040fe20003f64070 */
[----:B------:R-:W-:Y:S01]  /*f0a0*/  IMAD.MOV.U32 R128, RZ, RZ, R137 ;  /* 0x000000ffff807224 */ /* 0x000fe200078e0089 */
[C---:B------:R-:W-:Y:S01]  /*f0b0*/  ISETP.GT.U32.AND P5, PT, R0.reuse, R132, PT ;  /* 0x000000840000720c */ /* 0x040fe20003fa4070 */
[----:B------:R-:W-:-:S02]  /*f0c0*/  IMAD R2, R0, R134, R2 ;  /* 0x0000008600027224 */ /* 0x000fc400078e0202 */
[----:B------:R-:W-:Y:S01]  /*f0d0*/  IMAD.HI.U32 R134, R138, R128, RZ ;  /* 0x000000808a867227 */ /* 0x000fe200078e00ff */
[----:B------:R-:W-:-:S03]  /*f0e0*/  IABS R135, R114 ;  /* 0x0000007200877213 */ /* 0x000fc60000000000 */
[----:B------:R-:W-:Y:S02]  /*f0f0*/  IMAD.MOV R134, RZ, RZ, -R134 ;  /* 0x000000ffff867224 */ /* 0x000fe400078e0a86 */
[--C-:B------:R-:W-:Y:S02]  /*f100*/  @!P2 IMAD.IADD R130, R130, 0x1, -R0.reuse ;  /* 0x000000018282a824 */ /* 0x100fe400078e0a00 */
[----:B------:R-:W-:Y:S02]  /*f110*/  @!P0 IMAD.IADD R133, R133, 0x1, -R0 ;  /* 0x0000000185858824 */ /* 0x000fe400078e0a00 */
[----:B------:R-:W-:Y:S01]  /*f120*/  IMAD R128, R0, R134, R128 ;  /* 0x0000008600807224 */ /* 0x000fe200078e0280 */
[----:B------:R-:W-:Y:S01]  /*f130*/  ISETP.GE.AND P0, PT, R108, RZ, PT ;  /* 0x000000ff6c00720c */ /* 0x000fe20003f06270 */
[----:B------:R-:W-:Y:S01]  /*f140*/  @!P3 IMAD.IADD R124, R124, 0x1, -R0 ;  /* 0x000000017c7cb824 */ /* 0x000fe200078e0a00 */
[C---:B------:R-:W-:Y:S01]  /*f150*/  ISETP.GT.U32.AND P3, PT, R0.reuse, R2, PT ;  /* 0x000000020000720c */ /* 0x040fe20003f64070 */
[----:B------:R-:W-:Y:S01]  /*f160*/  IMAD.MOV.U32 R108, RZ, RZ, R133 ;  /* 0x000000ffff6c7224 */ /* 0x000fe200078e0085 */
[----:B------:R-:W-:Y:S01]  /*f170*/  ISETP.GT.U32.AND P2, PT, R0, R130, PT ;  /* 0x000000820000720c */ /* 0x000fe20003f44070 */
[----:B------:R-:W-:-:S04]  /*f180*/  IMAD.HI.U32 R133, R138, R135, RZ ;  /* 0x000000878a857227 */ /* 0x000fc800078e00ff */
[----:B------:R-:W-:Y:S01]  /*f190*/  @!P5 IMAD.IADD R132, R132, 0x1, -R0 ;  /* 0x000000018484d824 */ /* 0x000fe200078e0a00 */
[----:B------:R-:W-:Y:S01]  /*f1a0*/  ISETP.GT.U32.AND P5, PT, R0, R128, PT ;  /* 0x000000800000720c */ /* 0x000fe20003fa4070 */
[----:B------:R-:W-:Y:S02]  /*f1b0*/  IMAD.MOV R133, RZ, RZ, -R133 ;  /* 0x000000ffff857224 */ /* 0x000fe400078e0a85 */
[----:B------:R-:W-:Y:S01]  /*f1c0*/  @!P1 IMAD.MOV R108, RZ, RZ, -R108 ;  /* 0x000000ffff6c9224 */ /* 0x000fe200078e0a6c */
[----:B------:R-:W-:Y:S01]  /*f1d0*/  ISETP.GE.AND P1, PT, R110, RZ, PT ;  /* 0x000000ff6e00720c */ /* 0x000fe20003f26270 */
[----:B------:R-:W-:Y:S02]  /*f1e0*/  IMAD.MOV.U32 R110, RZ, RZ, R124 ;  /* 0x000000ffff6e7224 */ /* 0x000fe400078e007c */
[----:B------:R-:W-:Y:S02]  /*f1f0*/  IMAD R133, R0, R133, R135 ;  /* 0x0000008500857224 */ /* 0x000fe400078e0287 */
[----:B------:R-:W-:-:S02]  /*f200*/  @!P3 IMAD.IADD R2, R2, 0x1, -R0 ;  /* 0x000000010202b824 */ /* 0x000fc400078e0a00 */
[----:B------:R-:W-:Y:S01]  /*f210*/  @!P4 IMAD.MOV R110, RZ, RZ, -R110 ;  /* 0x000000ffff6ec224 */ /* 0x000fe200078e0a6e */
[----:B------:R-:W-:Y:S01]  /*f220*/  ISETP.GE.AND P4, PT, R112, RZ, PT ;  /* 0x000000ff7000720c */ /* 0x000fe20003f86270 */
[----:B------:R-:W-:Y:S01]  /*f230*/  @!P2 IMAD.IADD R130, R130, 0x1, -R0 ;  /* 0x000000018282a824 */ /* 0x000fe200078e0a00 */
[----:B------:R-:W-:Y:S01]  /*f240*/  ISETP.GT.U32.AND P2, PT, R0, R133, PT ;  /* 0x000000850000720c */ /* 0x000fe20003f44070 */
[----:B------:R-:W-:Y:S02]  /*f250*/  IMAD.MOV.U32 R112, RZ, RZ, R132 ;  /* 0x000000ffff707224 */ /* 0x000fe400078e0084 */
[----:B------:R-:W-:Y:S01]  /*f260*/  @!P5 IMAD.IADD R128, R128, 0x1, -R0 ;  /* 0x000000018080d824 */ /* 0x000fe200078e0a00 */
[----:B------:R-:W-:Y:S01]  /*f270*/  ISETP.GT.U32.AND P3, PT, R0, R2, PT ;  /* 0x000000020000720c */ /* 0x000fe20003f64070 */
[----:B------:R-:W-:-:S03]  /*f280*/  @!P6 IMAD.MOV R112, RZ, RZ, -R112 ;  /* 0x000000ffff70e224 */ /* 0x000fc600078e0a70 */
[----:B------:R-:W-:Y:S02]  /*f290*/  ISETP.GT.U32.AND P6, PT, R0, R128, PT ;  /* 0x000000800000720c */ /* 0x000fe40003fc4070 */
[----:B------:R-:W-:Y:S01]  /*f2a0*/  ISETP.GE.AND P5, PT, R114, RZ, PT ;  /* 0x000000ff7200720c */ /* 0x000fe20003fa6270 */
[----:B------:R-:W-:Y:S01]  /*f2b0*/  IMAD.MOV.U32 R114, RZ, RZ, R130 ;  /* 0x000000ffff727224 */ /* 0x000fe200078e0082 */
[----:B------:R-:W-:Y:S01]  /*f2c0*/  IABS R134, R116 ;  /* 0x0000007400867213 */ /* 0x000fe20000000000 */
[----:B------:R-:W-:Y:S01]  /*f2d0*/  @!P2 IMAD.IADD R133, R133, 0x1, -R0 ;  /* 0x000000018585a824 */ /* 0x000fe200078e0a00 */
[----:B------:R-:W-:Y:S01]  /*f2e0*/  IABS R124, R122 ;  /* 0x0000007a007c7213 */ /* 0x000fe20000000000 */
[----:B------:R-:W-:Y:S02]  /*f2f0*/  @!P0 IMAD.MOV R114, RZ, RZ, -R114 ;  /* 0x000000ffff728224 */ /* 0x000fe400078e0a72 */
[----:B------:R-:W-:Y:S01]  /*f300*/  @!P3 IMAD.IADD R2, R2, 0x1, -R0 ;  /* 0x000000010202b824 */ /* 0x000fe200078e0a00 */
[----:B------:R-:W-:Y:S01]  /*f310*/  ISETP.GT.U32.AND P0, PT, R0, R133, PT ;  /* 0x000000850000720c */ /* 0x000fe20003f04070 */
[----:B------:R-:W-:Y:S01]  /*f320*/  IMAD.MOV.U32 R132, RZ, RZ, R134 ;  /* 0x000000ffff847224 */ /* 0x000fe200078e0086 */
[----:B------:R-:W-:Y:S01]  /*f330*/  ISETP.GE.AND P2, PT, R116, RZ, PT ;  /* 0x000000ff7400720c */ /* 0x000fe20003f46270 */
[----:B------:R-:W-:Y:S01]  /*f340*/  @!P6 IMAD.IADD R128, R128, 0x1, -R0 ;  /* 0x000000018080e824 */ /* 0x000fe200078e0a00 */
[----:B------:R-:W-:Y:S01]  /*f350*/  ISETP.GE.AND P6, PT, R118, RZ, PT ;  /* 0x000000ff7600720c */ /* 0x000fe20003fc6270 */
[----:B------:R-:W-:Y:S01]  /*f360*/  IMAD.MOV.U32 R116, RZ, RZ, R2 ;  /* 0x000000ffff747224 */ /* 0x000fe200078e0002 */
[----:B------:R-:W-:Y:S01]  /*f370*/  IABS R2, R118 ;  /* 0x0000007600027213 */ /* 0x000fe20000000000 */
[----:B------:R-:W-:Y:S01]  /*f380*/  IMAD.HI.U32 R134, R138, R124, RZ ;  /* 0x0000007c8a867227 */ /* 0x000fe200078e00ff */
[----:B------:R-:W-:-:S03]  /*f390*/  IABS R130, R120 ;  /* 0x0000007800827213 */ /* 0x000fc60000000000 */
[----:B------:R-:W-:-:S04]  /*f3a0*/  IMAD.HI.U32 R135, R138, R132, RZ ;  /* 0x000000848a877227 */ /* 0x000fc800078e00ff */
[----:B------:R-:W-:Y:S02]  /*f3b0*/  IMAD.MOV.U32 R118, RZ, RZ, R128 ;  /* 0x000000ffff767224 */ /* 0x000fe400078e0080 */
[----:B------:R-:W-:Y:S02]  /*f3c0*/  IMAD.MOV R134, RZ, RZ, -R134 ;  /* 0x000000ffff867224 */ /* 0x000fe400078e0a86 */
[----:B------:R-:W-:Y:S02]  /*f3d0*/  IMAD.MOV R135, RZ, RZ, -R135 ;  /* 0x000000ffff877224 */ /* 0x000fe400078e0a87 */
[----:B------:R-:W-:Y:S01]  /*f3e0*/  @!P4 IMAD.MOV R118, RZ, RZ, -R118 ;  /* 0x000000ffff76c224 */ /* 0x000fe200078e0a76 */
[----:B------:R-:W-:Y:S01]  /*f3f0*/  ISETP.GE.AND P4, PT, R120, RZ, PT ;  /* 0x000000ff7800720c */ /* 0x000fe20003f86270 */
[----:B------:R-:W-:Y:S01]  /*f400*/  IMAD.HI.U32 R120, R138, R130, RZ ;  /* 0x000000828a787227 */ /* 0x000fe200078e00ff */
[----:B------:R-:W-:Y:S02]  /*f410*/  ISETP.GE.AND P3, PT, R122, RZ, PT ;  /* 0x000000ff7a00720c */ /* 0x000fe40003f66270 */
[----:B------:R-:W-:Y:S01]  /*f420*/  IABS R162, R252 ;  /* 0x000000fc00a27213 */ /* 0x000fe20000000000 */
[----:B------:R-:W-:-:S02]  /*f430*/  IMAD R122, R0, R134, R124 ;  /* 0x00000086007a7224 */ /* 0x000fc400078e027c */
[----:B------:R-:W-:Y:S01]  /*f440*/  IMAD R124, R0, R135, R132 ;  /* 0x00000087007c7224 */ /* 0x000fe200078e0284 */
[----:B------:R-:W-:Y:S01]  /*f450*/  IABS R132, R126 ;  /* 0x0000007e00847213 */ /* 0x000fe20000000000 */
[----:B------:R-:W-:Y:S01]  /*f460*/  @!P0 IMAD.IADD R133, R133, 0x1, -R0 ;  /* 0x0000000185858824 */ /* 0x000fe200078e0a00 */
[----:B------:R-:W-:Y:S01]  /*f470*/  ISETP.GE.AND P0, PT, R126, RZ, PT ;  /* 0x000000ff7e00720c */ /* 0x000fe20003f06270 */
[----:B------:R-:W-:Y:S01]  /*f480*/  IMAD.MOV.U32 R126, RZ, RZ, R2 ;  /* 0x000000ffff7e7224 */ /* 0x000fe200078e0002 */
[----:B--2---:R-:W-:Y:S01]  /*f490*/  IABS R174, R250 ;  /* 0x000000fa00ae7213 */ /* 0x004fe20000000000 */
[----:B------:R-:W-:Y:S02]  /*f4a0*/  IMAD.MOV R120, RZ, RZ, -R120 ;  /* 0x000000ffff787224 */ /* 0x000fe400078e0a78 */
[----:B------:R-:W-:Y:S01]  /*f4b0*/  IMAD.HI.U32 R2, R138, R162, RZ ;  /* 0x000000a28a027227 */ /* 0x000fe200078e00ff */
[----:B----4-:R-:W-:-:S03]  /*f4c0*/  IABS R182, R148 ;  /* 0x0000009400b67213 */ /* 0x010fc60000000000 */
[----:B------:R-:W-:Y:S02]  /*f4d0*/  IMAD R130, R0, R120, R130 ;  /* 0x0000007800827224 */ /* 0x000fe400078e0282 */
[----:B------:R-:W-:Y:S02]  /*f4e0*/  IMAD.MOV R2, RZ, RZ, -R2 ;  /* 0x000000ffff027224 */ /* 0x000fe400078e0a02 */
[----:B------:R-:W-:Y:S01]  /*f4f0*/  IMAD.HI.U32 R120, R138, R174, RZ ;  /* 0x000000ae8a787227 */ /* 0x000fe200078e00ff */
[----:B------:R-:W-:-:S03]  /*f500*/  IABS R128, R19 ;  /* 0x0000001300807213 */ /* 0x000fc60000000000 */
[----:B------:R-:W-:Y:S02]  /*f510*/  IMAD R162, R0, R2, R162 ;  /* 0x0000000200a27224 */ /* 0x000fe400078e02a2 */
[----:B------:R-:W-:Y:S02]  /*f520*/  IMAD.MOV R120, RZ, RZ, -R120 ;  /* 0x000000ffff787224 */ /* 0x000fe400078e0a78 */
[----:B------:R-:W-:-:S04]  /*f530*/  IMAD.HI.U32 R2, R138, R182, RZ ;  /* 0x000000b68a027227 */ /* 0x000fc800078e00ff */
[----:B------:R-:W-:Y:S01]  /*f540*/  @!P1 IMAD.MOV R116, RZ, RZ, -R116 ;  /* 0x000000ffff749224 */ /* 0x000fe200078e0a74 */
[----:B------:R-:W-:Y:S01]  /*f550*/  ISETP.GE.AND P1, PT, R19, RZ, PT ;  /* 0x000000ff1300720c */ /* 0x000fe20003f26270 */
[----:B------:R-:W-:-:S04]  /*f560*/  IMAD.HI.U32 R19, R138, R132, RZ ;  /* 0x000000848a137227 */ /* 0x000fc800078e00ff */
[C---:B------:R-:W-:Y:S01]  /*f570*/  IMAD R174, R0.reuse, R120, R174 ;  /* 0x0000007800ae7224 */ /* 0x040fe200078e02ae */
[----:B---3--:R-:W-:Y:S01]  /*f580*/  IABS R120, R89 ;  /* 0x0000005900787213 */ /* 0x008fe20000000000 */
[----:B------:R-:W-:Y:S01]  /*f590*/  IMAD.MOV R2, RZ, RZ, -R2 ;  /* 0x000000ffff027224 */ /* 0x000fe200078e0a02 */
[----:B------:R-:W-:Y:S01]  /*f5a0*/  IABS R178, R180 ;  /* 0x000000b400b27213 */ /* 0x000fe20000000000 */
[----:B------:R-:W-:Y:S02]  /*f5b0*/  IMAD.MOV R19, RZ, RZ, -R19 ;  /* 0x000000ffff137224 */ /* 0x000fe400078e0a13 */
[----:B------:R-:W-:Y:S02]  /*f5c0*/  IMAD R182, R0, R2, R182 ;  /* 0x0000000200b67224 */ /* 0x000fe400078e02b6 */
[----:B------:R-:W-:Y:S02]  /*f5d0*/  IMAD.MOV.U32 R2, RZ, RZ, R120 ;  /* 0x000000ffff027224 */ /* 0x000fe400078e0078 */
[----:B------:R-:W-:Y:S01]  /*f5e0*/  IMAD.HI.U32 R134, R138, R128, RZ ;  /* 0x000000808a867227 */ /* 0x000fe200078e00ff */
[----:B------:R-:W-:-:S03]  /*f5f0*/  IABS R170, R212 ;  /* 0x000000d400aa7213 */ /* 0x000fc60000000000 */
[----:B------:R-:W-:Y:S02]  /*f600*/  IMAD R132, R0, R19, R132 ;  /* 0x0000001300847224 */ /* 0x000fe400078e0284 */
[----:B------:R-:W-:-:S04]  /*f610*/  IMAD.HI.U32 R19, R138, R178, RZ ;  /* 0x000000b28a137227 */ /* 0x000fc800078e00ff */
[----:B------:R-:W-:Y:S01]  /*f620*/  IMAD.HI.U32 R186, R138, R2, RZ ;  /* 0x000000028aba7227 */ /* 0x000fe200078e00ff */
[----:B------:R-:W-:-:S03]  /*f630*/  IABS R202, R228 ;  /* 0x000000e400ca7213 */ /* 0x000fc60000000000 */
[----:B------:R-:W-:Y:S02]  /*f640*/  IMAD.MOV R134, RZ, RZ, -R134 ;  /* 0x000000ffff867224 */ /* 0x000fe400078e0a86 */
[----:B------:R-:W-:Y:S02]  /*f650*/  IMAD.MOV R19, RZ, RZ, -R19 ;  /* 0x000000ffff137224 */ /* 0x000fe400078e0a13 */
[----:B------:R-:W-:Y:S02]  /*f660*/  IMAD.MOV R186, RZ, RZ, -R186 ;  /* 0x000000ffffba7224 */ /* 0x000fe400078e0aba */
[----:B------:R-:W-:Y:S02]  /*f670*/  IMAD R128, R0, R134, R128 ;  /* 0x0000008600807224 */ /* 0x000fe400078e0280 */
[----:B------:R-:W-:Y:S01]  /*f680*/  IMAD.HI.U32 R134, R138, R170, RZ ;  /* 0x000000aa8a867227 */ /* 0x000fe200078e00ff */
[----:B------:R-:W-:-:S03]  /*f690*/  IABS R194, R196 ;  /* 0x000000c400c27213 */ /* 0x000fc60000000000 */
[C---:B------:R-:W-:Y:S01]  /*f6a0*/  IMAD R178, R0.reuse, R19, R178 ;  /* 0x0000001300b27224 */ /* 0x040fe200078e02b2 */
[----:B------:R-:W-:Y:S01]  /*f6b0*/  IABS R19, R25 ;  /* 0x0000001900137213 */ /* 0x000fe20000000000 */
[----:B------:R-:W-:Y:S01]  /*f6c0*/  IMAD R186, R0, R186, R2 ;  /* 0x000000ba00ba7224 */ /* 0x000fe200078e0202 */
[----:B------:R-:W-:Y:S01]  /*f6d0*/  IABS R198, R121 ;  /* 0x0000007900c67213 */ /* 0x000fe20000000000 */
[----:B------:R-:W-:Y:S01]  /*f6e0*/  IMAD.HI.U32 R2, R138, R202, RZ ;  /* 0x000000ca8a027227 */ /* 0x000fe200078e00ff */
[----:B------:R-:W-:-:S03]  /*f6f0*/  IABS R206, R57 ;  /* 0x0000003900ce7213 */ /* 0x000fc60000000000 */
[----:B------:R-:W-:Y:S02]  /*f700*/  IMAD.MOV R134, RZ, RZ, -R134 ;  /* 0x000000ffff867224 */ /* 0x000fe400078e0a86 */
[----:B------:R-:W-:Y:S02]  /*f710*/  IMAD.MOV.U32 R120, RZ, RZ, R133 ;  /* 0x000000ffff787224 */ /* 0x000fe400078e0085 */
[----:B------:R-:W-:Y:S02]  /*f720*/  IMAD.MOV.U32 R133, RZ, RZ, R19 ;  /* 0x000000ffff857224 */ /* 0x000fe400078e0013 */
[----:B------:R-:W-:Y:S02]  /*f730*/  IMAD.MOV R2, RZ, RZ, -R2 ;  /* 0x000000ffff027224 */ /* 0x000fe400078e0a02 */
[----:B------:R-:W-:Y:S02]  /*f740*/  IMAD R170, R0, R134, R170 ;  /* 0x0000008600aa7224 */ /* 0x000fe400078e02aa */
[----:B------:R-:W-:Y:S01]  /*f750*/  IMAD.HI.U32 R19, R138, R194, RZ ;  /* 0x000000c28a137227 */ /* 0x000fe200078e00ff */
[----:B------:R-:W-:-:S03]  /*f760*/  IABS R214, R251 ;  /* 0x000000fb00d67213 */ /* 0x000fc60000000000 */
[----:B------:R-:W-:Y:S01]  /*f770*/  IMAD.HI.U32 R134, R138, R198, RZ ;  /* 0x000000c68a867227 */ /* 0x000fe200078e00ff */
[----:B------:R-:W-:-:S03]  /*f780*/  IABS R218, R236 ;  /* 0x000000ec00da7213 */ /* 0x000fc60000000000 */
[----:B------:R-:W-:Y:S02]  /*f790*/  IMAD R202, R0, R2, R202 ;  /* 0x0000000200ca7224 */ /* 0x000fe400078e02ca */
[----:B------:R-:W-:Y:S02]  /*f7a0*/  IMAD.MOV R19, RZ, RZ, -R19 ;  /* 0x000000ffff137224 */ /* 0x000fe400078e0a13 */
[----:B------:R-:W-:-:S04]  /*f7b0*/  IMAD.HI.U32 R2, R138, R206, RZ ;  /* 0x000000ce8a027227 */ /* 0x000fc800078e00ff */
[----:B------:R-:W-:Y:S02]  /*f7c0*/  IMAD.MOV R134, RZ, RZ, -R134 ;  /* 0x000000ffff867224 */ /* 0x000fe400078e0a86 */
[C---:B------:R-:W-:Y:S02]  /*f7d0*/  IMAD R194, R0.reuse, R19, R194 ;  /* 0x0000001300c27224 */ /* 0x040fe400078e02c2 */
[----:B------:R-:W-:Y:S01]  /*f7e0*/  IMAD.MOV R2, RZ, RZ, -R2 ;  /* 0x000000ffff027224 */ /* 0x000fe200078e0a02 */
[----:B------:R-:W-:Y:S01]  /*f7f0*/  IABS R239, R140 ;  /* 0x0000008c00ef7213 */ /* 0x000fe20000000000 */
[----:B------:R-:W-:Y:S02]  /*f800*/  IMAD R198, R0, R134, R198 ;  /* 0x0000008600c67224 */ /* 0x000fe400078e02c6 */
[----:B------:R-:W-:-:S04]  /*f810*/  IMAD.HI.U32 R19, R138, R214, RZ ;  /* 0x000000d68a137227 */ /* 0x000fc800078e00ff */
[----:B------:R-:W-:-:S04]  /*f820*/  IMAD.HI.U32 R135, R138, R126, RZ ;  /* 0x0000007e8a877227 */ /* 0x000fc800078e00ff */
[----:B------:R-:W-:Y:S01]  /*f830*/  IMAD.HI.U32 R134, R138, R218, RZ ;  /* 0x000000da8a867227 */ /* 0x000fe200078e00ff */
[----:B------:R-:W-:-:S03]  /*f840*/  IABS R166, R246 ;  /* 0x000000f600a67213 */ /* 0x000fc60000000000 */
[----:B------:R-:W-:Y:S02]  /*f850*/  IMAD R206, R0, R2, R206 ;  /* 0x0000000200ce7224 */ /* 0x000fe400078e02ce */
[----:B------:R-:W-:Y:S01]  /*f860*/  IMAD.MOV R2, RZ, RZ, -R19 ;  /* 0x000000ffff027224 */ /* 0x000fe200078e0a13 */
[----:B------:R-:W-:Y:S01]  /*f870*/  IABS R234, R14 ;  /* 0x0000000e00ea7213 */ /* 0x000fe20000000000 */
[----:B------:R-:W-:Y:S02]  /*f880*/  IMAD.MOV R135, RZ, RZ, -R135 ;  /* 0x000000ffff877224 */ /* 0x000fe400078e0a87 */
[----:B------:R-:W-:-:S04]  /*f890*/  IMAD.HI.U32 R190, R138, R133, RZ ;  /* 0x000000858abe7227 */ /* 0x000fc800078e00ff */
[----:B------:R-:W-:Y:S02]  /*f8a0*/  IMAD.MOV R19, RZ, RZ, -R134 ;  /* 0x000000ffff137224 */ /* 0x000fe400078e0a86 */
[----:B------:R-:W-:Y:S01]  /*f8b0*/  IMAD.HI.U32 R134, R138, R239, RZ ;  /* 0x000000ef8a867227 */ /* 0x000fe200078e00ff */
[----:B------:R-:W-:-:S03]  /*f8c0*/  IABS R210, R164 ;  /* 0x000000a400d27213 */ /* 0x000fc60000000000 */
[----:B------:R-:W-:Y:S02]  /*f8d0*/  IMAD R126, R0, R135, R126 ;  /* 0x00000087007e7224 */ /* 0x000fe400078e027e */
[----:B------:R-:W-:Y:S02]  /*f8e0*/  IMAD.MOV R190, RZ, RZ, -R190 ;  /* 0x000000ffffbe7224 */ /* 0x000fe400078e0abe */
[----:B------:R-:W-:-:S04]  /*f8f0*/  IMAD.HI.U32 R135, R138, R166, RZ ;  /* 0x000000a68a877227 */ /* 0x000fc800078e00ff */
[----:B------:R-:W-:Y:S02]  /*f900*/  IMAD R218, R0, R19, R218 ;  /* 0x0000001300da7224 */ /* 0x000fe400078e02da */
[----:B------:R-:W-:Y:S02]  /*f910*/  IMAD.MOV R134, RZ, RZ, -R134 ;  /* 0x000000ffff867224 */ /* 0x000fe400078e0a86 */
[----:B------:R-:W-:Y:S01]  /*f920*/  IMAD.HI.U32 R19, R138, R234, RZ ;  /* 0x000000ea8a137227 */ /* 0x000fe200078e00ff */
[----:B------:R-:W-:-:S03]  /*f930*/  IABS R222, R136 ;  /* 0x0000008800de7213 */ /* 0x000fc60000000000 */
[----:B------:R-:W-:Y:S02]  /*f940*/  IMAD R190, R0, R190, R133 ;  /* 0x000000be00be7224 */ /* 0x000fe400078e0285 */
[----:B------:R-:W-:Y:S02]  /*f950*/  IMAD.MOV R135, RZ, RZ, -R135 ;  /* 0x000000ffff877224 */ /* 0x000fe400078e0a87 */
[----:B------:R-:W-:-:S04]  /*f960*/  IMAD.HI.U32 R133, R138, R210, RZ ;  /* 0x000000d28a857227 */ /* 0x000fc800078e00ff */
[C---:B------:R-:W-:Y:S01]  /*f970*/  IMAD R239, R0.reuse, R134, R239 ;  /* 0x0000008600ef7224 */ /* 0x040fe200078e02ef */
[----:B------:R-:W-:Y:S01]  /*f980*/  IABS R134, R244 ;  /* 0x000000f400867213 */ /* 0x000fe20000000000 */
[----:B------:R-:W-:Y:S02]  /*f990*/  IMAD.MOV R19, RZ, RZ, -R19 ;  /* 0x000000ffff137224 */ /* 0x000fe400078e0a13 */
[----:B------:R-:W-:Y:S02]  /*f9a0*/  IMAD R166, R0, R135, R166 ;  /* 0x0000008700a67224 */ /* 0x000fe400078e02a6 */
[----:B------:R-:W-:Y:S02]  /*f9b0*/  IMAD.MOV R133, RZ, RZ, -R133 ;  /* 0x000000ffff857224 */ /* 0x000fe400078e0a85 */
[----:B------:R-:W-:-:S04]  /*f9c0*/  IMAD.HI.U32 R135, R138, R222, RZ ;  /* 0x000000de8a877227 */ /* 0x000fc800078e00ff */
[----:B------:R-:W-:Y:S02]  /*f9d0*/  IMAD R234, R0, R19, R234 ;  /* 0x0000001300ea7224 */ /* 0x000fe400078e02ea */
[----:B------:R-:W-:Y:S01]  /*f9e0*/  IMAD.HI.U32 R19, R138, R134, RZ ;  /* 0x000000868a137227 */ /* 0x000fe200078e00ff */
[----:B------:R-:W-:-:S03]  /*f9f0*/  IABS R252, R17 ;  /* 0x0000001100fc7213 */ /* 0x000fc60000000000 */
[----:B------:R-:W-:Y:S02]  /*fa00*/  IMAD R210, R0, R133, R210 ;  /* 0x0000008500d27224 */ /* 0x000fe400078e02d2 */
[----:B------:R-:W-:Y:S02]  /*fa10*/  IMAD.MOV R133, RZ, RZ, -R135 ;  /* 0x000000ffff857224 */ /* 0x000fe400078e0a87 */
[----:B------:R-:W-:-:S04]  /*fa20*/  IMAD.MOV R135, RZ, RZ, -R19 ;  /* 0x000000ffff877224 */ /* 0x000fc800078e0a13 */
[C---:B------:R-:W-:Y:S02]  /*fa30*/  IMAD R134, R0.reuse, R135, R134 ;  /* 0x0000008700867224 */ /* 0x040fe400078e0286 */
[----:B------:R-:W-:Y:S02]  /*fa40*/  IMAD.MOV.U32 R135, RZ, RZ, R252 ;  /* 0x000000ffff877224 */ /* 0x000fe400078e00fc */
[----:B------:R-:W2:Y:S01]  /*fa50*/  LDL R252, [R1+0x2cb0] ;  /* 0x002cb00001fc7983 */ /* 0x000ea20000100800 */
[----:B------:R-:W-:Y:S01]  /*fa60*/  @!P5 IMAD.MOV R120, RZ, RZ, -R120 ;  /* 0x000000ffff78d224 */ /* 0x000fe200078e0a78 */
[----:B------:R-:W-:-:S13]  /*fa70*/  ISETP.GT.U32.AND P5, PT, R0, R122, PT ;  /* 0x0000007a0000720c */ /* 0x000fda0003fa4070 */
[----:B------:R-:W-:-:S05]  /*fa80*/  @!P5 IMAD.IADD R122, R122, 0x1, -R0 ;  /* 0x000000017a7ad824 */ /* 0x000fca00078e0a00 */
[----:B------:R-:W-:-:S13]  /*fa90*/  ISETP.GT.U32.AND P5, PT, R0, R122, PT ;  /* 0x0000007a0000720c */ /* 0x000fda0003fa4070 */
[----:B------:R-:W-:Y:S01]  /*faa0*/  @!P5 IMAD.IADD R122, R122, 0x1, -R0 ;  /* 0x000000017a7ad824 */ /* 0x000fe200078e0a00 */
[----:B------:R-:W-:-:S03]  /*fab0*/  ISETP.GT.U32.AND P5, PT, R0, R124, PT ;  /* 0x0000007c0000720c */ /* 0x000fc60003fa4070 */
[----:B------:R-:W-:-:S10]  /*fac0*/  @!P3 IMAD.MOV R122, RZ, RZ, -R122 ;  /* 0x000000ffff7ab224 */ /* 0x000fd400078e0a7a */
[----:B------:R-:W-:-:S05]  /*fad0*/  @!P5 IMAD.IADD R124, R124, 0x1, -R0 ;  /* 0x000000017c7cd824 */ /* 0x000fca00078e0a00 */
[C---:B------:R-:W-:Y:S02]  /*fae0*/  ISETP.GT.U32.AND P5, PT, R0.reuse, R124, PT ;  /* 0x0000007c0000720c */ /* 0x040fe40003fa4070 */
[----:B------:R-:W-:-:S11]  /*faf0*/  ISETP.GT.U32.AND P3, PT, R0, R126, PT ;  /* 0x0000007e0000720c */ /* 0x000fd60003f64070 */
[--C-:B------:R-:W-:Y:S01]  /*fb00*/  @!P5 IMAD.IADD R124, R124, 0x1, -R0.reuse ;  /* 0x000000017c7cd824 */ /* 0x100fe200078e0a00 */
[----:B------:R-:W-:Y:S01]  /*fb10*/  ISETP.GT.U32.AND P5, PT, R0, R128, PT ;  /* 0x000000800000720c */ /* 0x000fe20003fa4070 */
[----:B------:R-:W-:Y:S01]  /*fb20*/  @!P3 IMAD.IADD R126, R126, 0x1, -R0 ;  /* 0x000000017e7eb824 */ /* 0x000fe200078e0a00 */
[----:B------:R-:W-:Y:S01]  /*fb30*/  ISETP.GT.U32.AND P3, PT, R0, R130, PT ;  /* 0x000000820000720c */ /* 0x000fe20003f64070 */
[----:B------:R-:W-:-:S10]  /*fb40*/  @!P2 IMAD.MOV R124, RZ, RZ, -R124 ;  /* 0x000000ffff7ca224 */ /* 0x000fd400078e0a7c */
[--C-:B------:R-:W-:Y:S01]  /*fb50*/  @!P5 IMAD.IADD R128, R128, 0x1, -R0.reuse ;  /* 0x000000018080d824 */ /* 0x100fe200078e0a00 */
[----:B------:R-:W-:Y:S01]  /*fb60*/  ISETP.GT.U32.AND P5, PT, R0, R126, PT ;  /* 0x0000007e0000720c */ /* 0x000fe20003fa4070 */
[----:B------:R-:W-:-:S03]  /*fb70*/  @!P3 IMAD.IADD R130, R130, 0x1, -R0 ;  /* 0x000000018282b824 */ /* 0x000fc600078e0a00 */
[C---:B------:R-:W-:Y:S02]  /*fb80*/  ISETP.GT.U32.AND P2, PT, R0.reuse, R128, PT ;  /* 0x000000800000720c */ /* 0x040fe40003f44070 */
[----:B------:R-:W-:-:S07]  /*fb90*/  ISETP.GT.U32.AND P3, PT, R0, R130, PT ;  /* 0x000000820000720c */ /* 0x000fce0003f64070 */
[----:B------:R-:W-:Y:S01]  /*fba0*/  @!P5 IMAD.IADD R126, R126, 0x1, -R0 ;  /* 0x000000017e7ed824 */ /* 0x000fe200078e0a00 */
[----:B------:R-:W-:-:S03]  /*fbb0*/  ISETP.GT.U32.AND P5, PT, R0, R132, PT ;  /* 0x000000840000720c */ /* 0x000fc60003fa4070 */
[--C-:B------:R-:W-:Y:S01]  /*fbc0*/  @!P2 IMAD.IADD R128, R128, 0x1, -R0.reuse ;  /* 0x000000018080a824 */ /* 0x100fe200078e0a00 */
[----:B------:R-:W-:Y:S01]  /*fbd0*/  ISETP.GT.U32.AND P2, PT, R0, R162, PT ;  /* 0x000000a20000720c */ /* 0x000fe20003f44070 */
[----:B------:R-:W-:Y:S01]  /*fbe0*/  @!P3 IMAD.IADD R130, R130, 0x1, -R0 ;  /* 0x000000018282b824 */ /* 0x000fe200078e0a00 */
[----:B------:R-:W-:-:S07]  /*fbf0*/  ISETP.GT.U32.AND P3, PT, R0, R166, PT ;  /* 0x000000a60000720c */ /* 0x000fce0003f64070 */
[----:B------:R-:W-:Y:S01]  /*fc00*/  @!P5 IMAD.IADD R132, R132, 0x1, -R0 ;  /* 0x000000018484d824 */ /* 0x000fe200078e0a00 */
[----:B------:R-:W-:-:S03]  /*fc10*/  ISETP.GT.U32.AND P5, PT, R0, R170, PT ;  /* 0x000000aa0000720c */ /* 0x000fc60003fa4070 */
[--C-:B------:R-:W-:Y:S01]  /*fc20*/  @!P2 IMAD.IADD R162, R162, 0x1, -R0.reuse ;  /* 0x00000001a2a2a824 */ /* 0x100fe200078e0a00 */
[----:B------:R-:W-:Y:S01]  /*fc30*/  ISETP.GT.U32.AND P2, PT, R0, R174, PT ;  /* 0x000000ae0000720c */ /* 0x000fe20003f44070 */
[----:B------:R-:W-:Y:S01]  /*fc40*/  @!P3 IMAD.IADD R166, R166, 0x1, -R0 ;  /* 0x00000001a6a6b824 */ /* 0x000fe200078e0a00 */
[----:B------:R-:W-:Y:S01]  /*fc50*/  ISETP.GT.U32.AND P3, PT, R0, R132, PT ;  /* 0x000000840000720c */ /* 0x000fe20003f64070 */
[----:B------:R-:W-:Y:S02]  /*fc60*/  @!P1 IMAD.MOV R128, RZ, RZ, -R128 ;  /* 0x000000ffff809224 */ /* 0x000fe400078e0a80 */
[----:B------:R-:W-:-:S04]  /*fc70*/  @!P6 IMAD.MOV R126, RZ, RZ, -R126 ;  /* 0x000000ffff7ee224 */ /* 0x000fc800078e0a7e */
[----:B------:R-:W-:Y:S01]  /*fc80*/  @!P5 IMAD.IADD R170, R170, 0x1, -R0 ;  /* 0x00000001aaaad824 */ /* 0x000fe200078e0a00 */
[----:B------:R-:W-:-:S03]  /*fc90*/  ISETP.GT.U32.AND P5, PT, R0, R162, PT ;  /* 0x000000a20000720c */ /* 0x000fc60003fa4070 */
[--C-:B------:R-:W-:Y:S01]  /*fca0*/  @!P2 IMAD.IADD R174, R174, 0x1, -R0.reuse ;  /* 0x00000001aeaea824 */ /* 0x100fe200078e0a00 */
[----:B------:R-:W-:Y:S01]  /*fcb0*/  ISETP.GT.U32.AND P6, PT, R0, R170, PT ;  /* 0x000000aa0000720c */ /* 0x000fe20003fc4070 */
[----:B------:R-:W-:Y:S01]  /*fcc0*/  @!P3 IMAD.IADD R132, R132, 0x1, -R0 ;  /* 0x000000018484b824 */ /* 0x000fe200078e0a00 */
[C---:B------:R-:W-:Y:S02]  /*fcd0*/  ISETP.GT.U32.AND P3, PT, R0.reuse, R178, PT ;  /* 0x000000b20000720c */ /* 0x040fe40003f64070 */
[----:B------:R-:W-:-:S05]  /*fce0*/  ISETP.GT.U32.AND P1, PT, R0, R174, PT ;  /* 0x000000ae0000720c */ /* 0x000fca0003f24070 */
[----:B------:R-:W-:Y:S01]  /*fcf0*/  @!P5 IMAD.IADD R162, R162, 0x1, -R0 ;  /* 0x00000001a2a2d824 */ /* 0x000fe200078e0a00 */
[----:B------:R-:W-:-:S03]  /*fd00*/  ISETP.GT.U32.AND P5, PT, R0, R182, PT ;  /* 0x000000b60000720c */ /* 0x000fc60003fa4070 */
[--C-:B------:R-:W-:Y:S01]  /*fd10*/  @!P6 IMAD.IADD R170, R170, 0x1, -R0.reuse ;  /* 0x00000001aaaae824 */ /* 0x100fe200078e0a00 */
[----:B------:R-:W-:Y:S01]  /*fd20*/  ISETP.GT.U32.AND P6, PT, R0, R190, PT ;  /* 0x000000be0000720c */ /* 0x000fe20003fc4070 */
[--C-:B------:R-:W-:Y:S02]  /*fd30*/  @!P3 IMAD.IADD R178, R178, 0x1, -R0.reuse ;  /* 0x00000001b2b2b824 */ /* 0x100fe400078e0a00 */
[--C-:B------:R-:W-:Y:S01]  /*fd40*/  @!P1 IMAD.IADD R174, R174, 0x1, -R0.reuse ;  /* 0x00000001aeae9824 */ /* 0x100fe200078e0a00 */
[C---:B------:R-:W-:Y:S02]  /*fd50*/  ISETP.GT.U32.AND P1, PT, R0.reuse, R194, PT ;  /* 0x000000c20000720c */ /* 0x040fe40003f24070 */
[C---:B------:R-:W-:Y:S02]  /*fd60*/  ISETP.GT.U32.AND P3, PT, R0.reuse, R198, PT ;  /* 0x000000c60000720c */ /* 0x040fe40003f64070 */
[----:B------:R-:W-:Y:S01]  /*fd70*/  ISETP.GT.U32.AND P2, PT, R0, R166, PT ;  /* 0x000000a60000720c */ /* 0x000fe20003f44070 */
[----:B------:R-:W-:Y:S01]  /*fd80*/  @!P5 IMAD.IADD R182, R182, 0x1, -R0 ;  /* 0x00000001b6b6d824 */ /* 0x000fe200078e0a00 */
[----:B------:R-:W-:Y:S01]  /*fd90*/  ISETP.GT.U32.AND P5, PT, R0, R202, PT ;  /* 0x000000ca0000720c */ /* 0x000fe20003fa4070 */
[----:B------:R-:W-:-:S02]  /*fda0*/  @!P0 IMAD.MOV R132, RZ, RZ, -R132 ;  /* 0x000000ffff848224 */ /* 0x000fc400078e0a84 */
[----:B------:R-:W-:Y:S01]  /*fdb0*/  @!P6 IMAD.IADD R190, R190, 0x1, -R0 ;  /* 0x00000001bebee824 */ /* 0x000fe200078e0a00 */
[----:B------:R-:W-:-:S03]  /*fdc0*/  ISETP.GE.AND P6, PT, R246, RZ, PT ;  /* 0x000000fff600720c */ /* 0x000fc60003fc6270 */
[--C-:B------:R-:W-:Y:S01]  /*fdd0*/  @!P1 IMAD.IADD R194, R194, 0x1, -R0.reuse ;  /* 0x00000001c2c29824 */ /* 0x100fe200078e0a00 */
[----:B------:R-:W-:Y:S01]  /*fde0*/  ISETP.GE.AND P1, PT, R212, RZ, PT ;  /* 0x000000ffd400720c */ /* 0x000fe20003f26270 */
[----:B------:R-:W-:Y:S01]  /*fdf0*/  @!P3 IMAD.IADD R198, R198, 0x1, -R0 ;  /* 0x00000001c6c6b824 */ /* 0x000fe200078e0a00 */
[----:B------:R-:W-:Y:S01]  /*fe00*/  ISETP.GE.AND P3, PT, R250, RZ, PT ;  /* 0x000000fffa00720c */ /* 0x000fe20003f66270 */
[----:B------:R-:W-:Y:S01]  /*fe10*/  @!P4 IMAD.MOV R130, RZ, RZ, -R130 ;  /* 0x000000ffff82c224 */ /* 0x000fe200078e0a82 */
[C---:B------:R-:W-:Y:S02]  /*fe20*/  ISETP.GT.U32.AND P0, PT, R0.reuse, R182, PT ;  /* 0x000000b60000720c */ /* 0x040fe40003f04070 */
[----:B------:R-:W-:Y:S01]  /*fe30*/  IABS R226, R3 ;  /* 0x0000000300e27213 */ /* 0x000fe20000000000 */
[C---:B------:R-:W-:Y:S01]  /*fe40*/  IMAD R214, R0.reuse, R2, R214 ;  /* 0x0000000200d67224 */ /* 0x040fe200078e02d6 */
[----:B------:R-:W-:Y:S01]  /*fe50*/  ISETP.GT.U32.AND P4, PT, R0, R178, PT ;  /* 0x000000b20000720c */ /* 0x000fe20003f84070 */
[--C-:B------:R-:W-:Y:S01]  /*fe60*/  @!P2 IMAD.IADD R166, R166, 0x1, -R0.reuse ;  /* 0x00000001a6a6a824 */ /* 0x100fe200078e0a00 */
[----:B------:R-:W-:Y:S01]  /*fe70*/  IABS R230, R16 ;  /* 0x0000001000e67213 */ /* 0x000fe20000000000 */
[----:B------:R-:W-:Y:S01]  /*fe80*/  IMAD.HI.U32 R2, R138, R226, RZ ;  /* 0x000000e28a027227 */ /* 0x000fe200078e00ff */
[----:B------:R-:W-:Y:S01]  /*fe90*/  IABS R243, R249 ;  /* 0x000000f900f37213 */ /* 0x000fe20000000000 */
[----:B------:R-:W3:Y:S02]  /*fea0*/  LDL.LU R246, [R1+0x2dc0] ;  /* 0x002dc00001f67983 */ /* 0x000ee40000300800 */
[----:B------:R-:W-:Y:S01]  /*feb0*/  @!P5 IMAD.IADD R202, R202, 0x1, -R0 ;  /* 0x00000001cacad824 */ /* 0x000fe200078e0a00 */
[----:B------:R-:W-:Y:S01]  /*fec0*/  ISETP.GT.U32.AND P5, PT, R0, R190, PT ;  /* 0x000000be0000720c */ /* 0x000fe20003fa4070 */
[----:B------:R-:W-:-:S02]  /*fed0*/  IMAD.MOV R2, RZ, RZ, -R2 ;  /* 0x000000ffff027224 */ /* 0x000fc400078e0a02 */
[----:B------:R-:W-:Y:S01]  /*fee0*/  @!P1 IMAD.MOV R170, RZ, RZ, -R170 ;  /* 0x000000ffffaa9224 */ /* 0x000fe200078e0aaa */
[C---:B------:R-:W-:Y:S01]  /*fef0*/  ISETP.GT.U32.AND P1, PT, R0.reuse, R194, PT ;  /* 0x000000c20000720c */ /* 0x040fe20003f24070 */
[----:B------:R-:W-:Y:S01]  /*ff00*/  @!P6 IMAD.MOV R166, RZ, RZ, -R166 ;  /* 0x000000ffffa6e224 */ /* 0x000fe200078e0aa6 */
[C---:B------:R-:W-:Y:S01]  /*ff10*/  ISETP.GT.U32.AND P6, PT, R0.reuse, R198, PT ;  /* 0x000000c60000720c */ /* 0x040fe20003fc4070 */
[----:B------:R-:W-:Y:S01]  /*ff20*/  @!P3 IMAD.MOV R174, RZ, RZ, -R174 ;  /* 0x000000ffffaeb224 */ /* 0x000fe200078e0aae */
[----:B------:R-:W-:Y:S01]  /*ff30*/  ISETP.GT.U32.AND P3, PT, R0, R202, PT ;  /* 0x000000ca0000720c */ /* 0x000fe20003f64070 */
[----:B------:R-:W-:Y:S01]  /*ff40*/  @!P0 IMAD.IADD R182, R182, 0x1, -R0 ;  /* 0x00000001b6b68824 */ /* 0x000fe200078e0a00 */
[C---:B------:R-:W-:Y:S01]  /*ff50*/  ISETP.GT.U32.AND P0, PT, R0.reuse, R210, PT ;  /* 0x000000d20000720c */ /* 0x040fe20003f04070 */
[----:B------:R-:W-:Y:S02]  /*ff60*/  IMAD R226, R0, R2, R226 ;  /* 0x0000000200e27224 */ /* 0x000fe400078e02e2 */
[----:B------:R-:W-:Y:S01]  /*ff70*/  @!P4 IMAD.IADD R178, R178, 0x1, -R0 ;  /* 0x00000001b2b2c824 */ /* 0x000fe200078e0a00 */
[----:B------:R-:W-:Y:S01]  /*ff80*/  ISETP.GT.U32.AND P4, PT, R0, R206, PT ;  /* 0x000000ce0000720c */ /* 0x000fe20003f84070 */
[----:B------:R-:W-:Y:S01]  /*ff90*/  IMAD.HI.U32 R2, R138, R230, RZ ;  /* 0x000000e68a027227 */ /* 0x000fe200078e00ff */
[----:B------:R-:W-:Y:S01]  /*ffa0*/  ISETP.GT.U32.AND P2, PT, R0, R186, PT ;  /* 0x000000ba0000720c */ /* 0x000fe20003f44070 */
[----:B------:R-:W4:Y:S02]  /*ffb0*/  LDL.LU R212, [R1+0x2dbc] ;  /* 0x002dbc0001d47983 */ /* 0x000f240000300800 */
[----:B------:R-:W-:-:S02]  /*ffc0*/  IMAD.MOV R2, RZ, RZ, -R2 ;  /* 0x000000ffff027224 */ /* 0x000fc400078e0a02 */
[C---:B------:R-:W-:Y:S01]  /*ffd0*/  IMAD R222, R0.reuse, R133, R222 ;  /* 0x0000008500de7224 */ /* 0x040fe200078e02de */
[----:B------:R-:W3:Y:S01]  /*ffe0*/  LDL.LU R250, [R1+0x54] ;  /* 0x0000540001fa7983 */ /* 0x000ee20000300800 */
[----:B------:R-:W-:Y:S02]  /*fff0*/  IMAD R230, R0, R2, R230 ;  /* 0x0000000200e67224 */ /* 0x000fe400078e02e6 */
[--C-:B------:R-:W-:Y:S01]  /*10000*/  @!P5 IMAD.IADD R190, R190, 0x1, -R0.reuse ;  /* 0x00000001bebed824 */ /* 0x100fe200078e0a00 */
[----:B------:R-:W-:Y:S01]  /*10010*/  ISETP.GT.U32.AND P5, PT, R0, R214, PT ;  /* 0x000000d60000720c */ /* 0x000fe20003fa4070 */
        /* <DEDUP_REMOVED lines=9> */
[----:B------:R-:W-:Y:S01]  /*100b0*/  ISETP.GE.AND P4, PT, R148, RZ, PT ;  /* 0x000000ff9400720c */ /* 0x000fe20003f86270 */
[----:B------:R-:W-:-:S02]  /*100c0*/  @!P2 IMAD.IADD R186, R186, 0x1, -R0 ;  /* 0x00000001babaa824 */ /* 0x000fc400078e0a00 */
[--C-:B------:R-:W-:Y:S02]  /*100d0*/  @!P5 IMAD.IADD R214, R214, 0x1, -R0.reuse ;  /* 0x00000001d6d6d824 */ /* 0x100fe400078e0a00 */
[--C-:B------:R-:W-:Y:S01]  /*100e0*/  @!P1 IMAD.IADD R218, R218, 0x1, -R0.reuse ;  /* 0x00000001dada9824 */ /* 0x100fe200078e0a00 */
[----:B------:R-:W-:Y:S01]  /*100f0*/  ISETP.GE.AND P1, PT, R25, RZ, PT ;  /* 0x000000ff1900720c */ /* 0x000fe20003f26270 */
[--C-:B------:R-:W-:Y:S01]  /*10100*/  @!P6 IMAD.IADD R222, R222, 0x1, -R0.reuse ;  /* 0x00000001dedee824 */ /* 0x100fe200078e0a00 */
[----:B------:R-:W-:Y:S01]  /*10110*/  ISETP.GE.AND P6, PT, R196, RZ, PT ;  /* 0x000000ffc400720c */ /* 0x000fe20003fc6270 */
[--C-:B------:R-:W-:Y:S01]  /*10120*/  @!P3 IMAD.IADD R226, R226, 0x1, -R0.reuse ;  /* 0x00000001e2e2b824 */ /* 0x100fe200078e0a00 */
[----:B------:R-:W-:Y:S01]  /*10130*/  ISETP.GE.AND P3, PT, R121, RZ, PT ;  /* 0x000000ff7900720c */ /* 0x000fe20003f66270 */
[----:B------:R-:W-:Y:S01]  /*10140*/  @!P0 IMAD.IADD R230, R230, 0x1, -R0 ;  /* 0x00000001e6e68824 */ /* 0x000fe200078e0a00 */
[C---:B------:R-:W-:Y:S01]  /*10150*/  ISETP.GT.U32.AND P0, PT, R0.reuse, R206, PT ;  /* 0x000000ce0000720c */ /* 0x040fe20003f04070 */
[----:B------:R-:W-:Y:S01]  /*10160*/  @!P4 IMAD.MOV R182, RZ, RZ, -R182 ;  /* 0x000000ffffb6c224 */ /* 0x000fe200078e0ab6 */
[----:B------:R-:W-:Y:S01]  /*10170*/  ISETP.GT.U32.AND P4, PT, R0, R214, PT ;  /* 0x000000d60000720c */ /* 0x000fe20003f84070 */
[----:B------:R-:W-:-:S04]  /*10180*/  IMAD.HI.U32 R133, R138, R243, RZ ;  /* 0x000000f38a857227 */ /* 0x000fc800078e00ff */
[----:B------:R-:W-:Y:S02]  /*10190*/  IMAD.MOV R133, RZ, RZ, -R133 ;  /* 0x000000ffff857224 */ /* 0x000fe400078e0a85 */
[----:B------:R-:W-:Y:S01]  /*101a0*/  @!P1 IMAD.MOV R190, RZ, RZ, -R190 ;  /* 0x000000ffffbe9224 */ /* 0x000fe200078e0abe */
[C---:B------:R-:W-:Y:S01]  /*101b0*/  ISETP.GT.U32.AND P1, PT, R0.reuse, R218, PT ;  /* 0x000000da0000720c */ /* 0x040fe20003f24070 */
[C---:B------:R-:W-:Y:S02]  /*101c0*/  IMAD R243, R0.reuse, R133, R243 ;  /* 0x0000008500f37224 */ /* 0x040fe400078e02f3 */
[----:B------:R-:W-:Y:S01]  /*101d0*/  @!P6 IMAD.MOV R194, RZ, RZ, -R194 ;  /* 0x000000ffffc2e224 */ /* 0x000fe200078e0ac2 */
[C---:B------:R-:W-:Y:S01]  /*101e0*/  ISETP.GT.U32.AND P6, PT, R0.reuse, R226, PT ;  /* 0x000000e20000720c */ /* 0x040fe20003fc4070 */
[----:B------:R-:W-:Y:S01]  /*101f0*/  @!P3 IMAD.MOV R198, RZ, RZ, -R198 ;  /* 0x000000ffffc6b224 */ /* 0x000fe200078e0ac6 */
[----:B------:R-:W-:Y:S01]  /*10200*/  ISETP.GT.U32.AND P3, PT, R0, R230, PT ;  /* 0x000000e60000720c */ /* 0x000fe20003f64070 */
[--C-:B------:R-:W-:Y:S01]  /*10210*/  @!P0 IMAD.IADD R206, R206, 0x1, -R0.reuse ;  /* 0x00000001cece8824 */ /* 0x100fe200078e0a00 */
[----:B------:R-:W-:Y:S01]  /*10220*/  ISETP.GT.U32.AND P0, PT, R0, R234, PT ;  /* 0x000000ea0000720c */ /* 0x000fe20003f04070 */
[----:B------:R-:W-:Y:S01]  /*10230*/  @!P4 IMAD.IADD R214, R214, 0x1, -R0 ;  /* 0x00000001d6d6c824 */ /* 0x000fe200078e0a00 */
[----:B------:R-:W-:-:S02]  /*10240*/  ISETP.GT.U32.AND P4, PT, R0, R243, PT ;  /* 0x000000f30000720c */ /* 0x000fc40003f84070 */
[----:B------:R-:W-:Y:S01]  /*10250*/  ISETP.GE.AND P5, PT, R89, RZ, PT ;  /* 0x000000ff5900720c */ /* 0x000fe20003fa6270 */
[----:B------:R-:W-:Y:S01]  /*10260*/  @!P1 IMAD.IADD R218, R218, 0x1, -R0 ;  /* 0x00000001dada9824 */ /* 0x000fe200078e0a00 */
[----:B------:R-:W-:-:S03]  /*10270*/  ISETP.GE.AND P1, PT, R228, RZ, PT ;  /* 0x000000ffe400720c */ /* 0x000fc60003f26270 */
[--C-:B------:R-:W-:Y:S01]  /*10280*/  @!P6 IMAD.IADD R226, R226, 0x1, -R0.reuse ;  /* 0x00000001e2e2e824 */ /* 0x100fe200078e0a00 */
[----:B------:R-:W-:Y:S01]  /*10290*/  ISETP.GE.AND P6, PT, R57, RZ, PT ;  /* 0x000000ff3900720c */ /* 0x000fe20003fc6270 */
[--C-:B------:R-:W-:Y:S01]  /*102a0*/  @!P3 IMAD.IADD R230, R230, 0x1, -R0.reuse ;  /* 0x00000001e6e6b824 */ /* 0x100fe200078e0a00 */
[----:B------:R-:W-:Y:S01]  /*102b0*/  ISETP.GE.AND P3, PT, R164, RZ, PT ;  /* 0x000000ffa400720c */ /* 0x000fe20003f66270 */
[--C-:B------:R-:W-:Y:S01]  /*102c0*/  @!P0 IMAD.IADD R234, R234, 0x1, -R0.reuse ;  /* 0x00000001eaea8824 */ /* 0x100fe200078e0a00 */
[----:B------:R-:W-:Y:S01]  /*102d0*/  ISETP.GE.AND P0, PT, R251, RZ, PT ;  /* 0x000000fffb00720c */ /* 0x000fe20003f06270 */
[----:B------:R-:W-:Y:S01]  /*102e0*/  @!P4 IMAD.IADD R243, R243, 0x1, -R0 ;  /* 0x00000001f3f3c824 */ /* 0x000fe200078e0a00 */
[----:B------:R-:W-:Y:S02]  /*102f0*/  ISETP.GE.AND P4, PT, R236, RZ, PT ;  /* 0x000000ffec00720c */ /* 0x000fe40003f86270 */
[----:B--2---:R-:W-:-:S13]  /*10300*/  ISETP.GE.AND P2, PT, R252, RZ, PT ;  /* 0x000000fffc00720c */ /* 0x004fda0003f46270 */
[----:B------:R-:W-:Y:S01]  /*10310*/  @!P2 IMAD.MOV R162, RZ, RZ, -R162 ;  /* 0x000000ffffa2a224 */ /* 0x000fe200078e0aa2 */
[----:B------:R-:W-:-:S13]  /*10320*/  ISETP.GT.U32.AND P2, PT, R0, R186, PT ;  /* 0x000000ba0000720c */ /* 0x000fda0003f44070 */
[----:B------:R-:W-:Y:S01]  /*10330*/  @!P2 IMAD.IADD R186, R186, 0x1, -R0 ;  /* 0x00000001babaa824 */ /* 0x000fe200078e0a00 */
[----:B------:R-:W-:Y:S02]  /*10340*/  ISETP.GE.AND P2, PT, R180, RZ, PT ;  /* 0x000000ffb400720c */ /* 0x000fe40003f46270 */
[----:B------:R-:W2:Y:S04]  /*10350*/  LDL.LU R180, [R1+0x2db8] ;  /* 0x002db80001b47983 */ /* 0x000ea80000300800 */
[----:B------:R-:W4:Y:S04]  /*10360*/  LDL.LU R148, [R1+0x2db4] ;  /* 0x002db40001947983 */ /* 0x000f280000300800 */
        /* <DEDUP_REMOVED lines=8> */
[----:B------:R-:W2:Y:S01]  /*103f0*/  LDL.LU R236, [R1+0x2d90] ;  /* 0x002d900001ec7983 */ /* 0x000ea20000300800 */
[----:B------:R-:W-:Y:S01]  /*10400*/  @!P2 IMAD.MOV R178, RZ, RZ, -R178 ;  /* 0x000000ffffb2a224 */ /* 0x000fe200078e0ab2 */
[----:B------:R-:W-:-:S02]  /*10410*/  ISETP.GT.U32.AND P2, PT, R0, R210, PT ;  /* 0x000000d20000720c */ /* 0x000fc40003f44070 */
[----:B------:R-:W-:-:S05]  /*10420*/  IABS R248, R10 ;  /* 0x0000000a00f87213 */ /* 0x000fca0000000000 */
[----:B------:R-:W-:-:S06]  /*10430*/  IMAD.HI.U32 R2, R138, R248, RZ ;  /* 0x000000f88a027227 */ /* 0x000fcc00078e00ff */
[----:B------:R-:W-:Y:S01]  /*10440*/  @!P2 IMAD.IADD R210, R210, 0x1, -R0 ;  /* 0x00000001d2d2a824 */ /* 0x000fe200078e0a00 */
[----:B------:R-:W-:Y:S01]  /*10450*/  ISETP.GT.U32.AND P2, PT, R0, R239, PT ;  /* 0x000000ef0000720c */ /* 0x000fe20003f44070 */
[----:B------:R-:W-:Y:S01]  /*10460*/  IMAD.MOV R2, RZ, RZ, -R2 ;  /* 0x000000ffff027224 */ /* 0x000fe200078e0a02 */
[----:B------:R-:W-:-:S03]  /*10470*/  IABS R133, R141 ;  /* 0x0000008d00857213 */ /* 0x000fc60000000000 */
[----:B------:R-:W-:Y:S01]  /*10480*/  IMAD R248, R0, R2, R248 ;  /* 0x0000000200f87224 */ /* 0x000fe200078e02f8 */
[----:B------:R-:W-:Y:S01]  /*10490*/  IABS R137, R15 ;  /* 0x0000000f00897213 */ /* 0x000fe20000000000 */
[----:B------:R-:W-:-:S06]  /*104a0*/  IMAD.HI.U32 R2, R138, R133, RZ ;  /* 0x000000858a027227 */ /* 0x000fcc00078e00ff */
[----:B------:R-:W-:Y:S01]  /*104b0*/  @!P2 IMAD.IADD R239, R239, 0x1, -R0 ;  /* 0x00000001efefa824 */ /* 0x000fe200078e0a00 */
[C---:B------:R-:W-:Y:S01]  /*104c0*/  ISETP.GT.U32.AND P2, PT, R0.reuse, R248, PT ;  /* 0x000000f80000720c */ /* 0x040fe20003f44070 */
[----:B------:R-:W-:Y:S02]  /*104d0*/  IMAD.MOV.U32 R19, RZ, RZ, R137 ;  /* 0x000000ffff137224 */ /* 0x000fe400078e0089 */
[----:B------:R-:W-:Y:S01]  /*104e0*/  @!P5 IMAD.MOV R186, RZ, RZ, -R186 ;  /* 0x000000ffffbad224 */ /* 0x000fe200078e0aba */
[----:B------:R-:W-:Y:S01]  /*104f0*/  ISETP.GT.U32.AND P5, PT, R0, R222, PT ;  /* 0x000000de0000720c */ /* 0x000fe20003fa4070 */
[----:B------:R-:W-:-:S04]  /*10500*/  IMAD.HI.U32 R137, R138, R19, RZ ;  /* 0x000000138a897227 */ /* 0x000fc800078e00ff */
[----:B------:R-:W-:Y:S02]  /*10510*/  IMAD.MOV R2, RZ, RZ, -R2 ;  /* 0x000000ffff027224 */ /* 0x000fe400078e0a02 */
[----:B------:R-:W-:Y:S02]  /*10520*/  IMAD.MOV R137, RZ, RZ, -R137 ;  /* 0x000000ffff897224 */ /* 0x000fe400078e0a89 */
[----:B------:R-:W-:Y:S02]  /*10530*/  IMAD R133, R0, R2, R133 ;  /* 0x0000000200857224 */ /* 0x000fe400078e0285 */
[----:B------:R-:W-:-:S04]  /*10540*/  IMAD.HI.U32 R2, R138, R135, RZ ;  /* 0x000000878a027227 */ /* 0x000fc800078e00ff */
[----:B------:R-:W-:Y:S02]  /*10550*/  @!P2 IMAD.IADD R248, R248, 0x1, -R0 ;  /* 0x00000001f8f8a824 */ /* 0x000fe400078e0a00 */
[C---:B------:R-:W-:Y:S01]  /*10560*/  IMAD R19, R0.reuse, R137, R19 ;  /* 0x0000008900137224 */ /* 0x040fe200078e0213 */
[----:B------:R-:W-:Y:S01]  /*10570*/  IABS R137, R247 ;  /* 0x000000f700897213 */ /* 0x000fe20000000000 */
[----:B------:R-:W-:Y:S02]  /*10580*/  IMAD.MOV R2, RZ, RZ, -R2 ;  /* 0x000000ffff027224 */ /* 0x000fe400078e0a02 */
[----:B------:R-:W-:Y:S01]  /*10590*/  @!P0 IMAD.MOV R214, RZ, RZ, -R214 ;  /* 0x000000ffffd68224 */ /* 0x000fe200078e0ad6 */
[----:B------:R-:W-:Y:S01]  /*105a0*/  ISETP.GT.U32.AND P0, PT, R0, R248, PT ;  /* 0x000000f80000720c */ /* 0x000fe20003f04070 */
[----:B------:R-:W-:Y:S01]  /*105b0*/  @!P5 IMAD.IADD R222, R222, 0x1, -R0 ;  /* 0x00000001deded824 */ /* 0x000fe200078e0a00 */
[C---:B------:R-:W-:Y:S01]  /*105c0*/  ISETP.GT.U32.AND P5, PT, R0.reuse, R134, PT ;  /* 0x000000860000720c */ /* 0x040fe20003fa4070 */
[----:B------:R-:W-:-:S02]  /*105d0*/  IMAD R135, R0, R2, R135 ;  /* 0x0000000200877224 */ /* 0x000fc400078e0287 */
[----:B------:R-:W-:-:S04]  /*105e0*/  IMAD.HI.U32 R2, R138, R137, RZ ;  /* 0x000000898a027227 */ /* 0x000fc800078e00ff */
[----:B------:R-:W-:Y:S01]  /*105f0*/  @!P6 IMAD.MOV R206, RZ, RZ, -R206 ;  /* 0x000000ffffcee224 */ /* 0x000fe200078e0ace */
[C---:B------:R-:W-:Y:S01]  /*10600*/  ISETP.GT.U32.AND P6, PT, R0.reuse, R239, PT ;  /* 0x000000ef0000720c */ /* 0x040fe20003fc4070 */
[----:B------:R-:W-:Y:S02]  /*10610*/  IMAD.MOV R2, RZ, RZ, -R2 ;  /* 0x000000ffff027224 */ /* 0x000fe400078e0a02 */
[----:B------:R-:W-:Y:S01]  /*10620*/  @!P1 IMAD.MOV R202, RZ, RZ, -R202 ;  /* 0x000000ffffca9224 */ /* 0x000fe200078e0aca */
[C---:B------:R-:W-:Y:S01]  /*10630*/  ISETP.GT.U32.AND P1, PT, R0.reuse, R234, PT ;  /* 0x000000ea0000720c */ /* 0x040fe20003f24070 */
[----:B------:R-:W-:Y:S02]  /*10640*/  IMAD R137, R0, R2, R137 ;  /* 0x0000000200897224 */ /* 0x000fe400078e0289 */
[--C-:B------:R-:W-:Y:S01]  /*10650*/  @!P0 IMAD.IADD R248, R248, 0x1, -R0.reuse ;  /* 0x00000001f8f88824 */ /* 0x100fe200078e0a00 */
[----:B------:R-:W-:Y:S01]  /*10660*/  ISETP.GT.U32.AND P0, PT, R0, R135, PT ;  /* 0x000000870000720c */ /* 0x000fe20003f04070 */
[----:B------:R-:W-:-:S04]  /*10670*/  @!P5 IMAD.IADD R134, R134, 0x1, -R0 ;  /* 0x000000018686d824 */ /* 0x000fc800078e0a00 */
[--C-:B------:R-:W-:Y:S01]  /*10680*/  @!P6 IMAD.IADD R239, R239, 0x1, -R0.reuse ;  /* 0x00000001efefe824 */ /* 0x100fe200078e0a00 */
[----:B------:R-:W-:Y:S02]  /*10690*/  ISETP.GE.AND P6, PT, R3, RZ, PT ;  /* 0x000000ff0300720c */ /* 0x000fe40003fc6270 */
[----:B------:R-:W-:Y:S01]  /*106a0*/  ISETP.GT.U32.AND P2, PT, R0, R134, PT ;  /* 0x000000860000720c */ /* 0x000fe20003f44070 */
[----:B------:R-:W-:Y:S01]  /*106b0*/  @!P1 IMAD.IADD R234, R234, 0x1, -R0 ;  /* 0x00000001eaea9824 */ /* 0x000fe200078e0a00 */
[C---:B------:R-:W-:Y:S02]  /*106c0*/  ISETP.GT.U32.AND P5, PT, R0.reuse, R243, PT ;  /* 0x000000f30000720c */ /* 0x040fe40003fa4070 */
[----:B------:R-:W-:Y:S01]  /*106d0*/  ISETP.GT.U32.AND P1, PT, R0, R133, PT ;  /* 0x000000850000720c */ /* 0x000fe20003f24070 */
[----:B------:R-:W-:Y:S01]  /*106e0*/  @!P3 IMAD.MOV R210, RZ, RZ, -R210 ;  /* 0x000000ffffd2b224 */ /* 0x000fe200078e0ad2 */
[----:B------:R-:W-:Y:S01]  /*106f0*/  ISETP.GE.AND P3, PT, R136, RZ, PT ;  /* 0x000000ff8800720c */ /* 0x000fe20003f66270 */
[----:B------:R-:W-:Y:S01]  /*10700*/  @!P0 IMAD.IADD R135, R135, 0x1, -R0 ;  /* 0x0000000187878824 */ /* 0x000fe200078e0a00 */
[----:B------:R-:W4:Y:S03]  /*10710*/  LDL.LU R136, [R1+0x2d8c] ;  /* 0x002d8c0001887983 */ /* 0x000f260000300800 */
[----:B------:R-:W-:Y:S01]  /*10720*/  @!P6 IMAD.MOV R226, RZ, RZ, -R226 ;  /* 0x000000ffffe2e224 */ /* 0x000fe200078e0ae2 */
[----:B------:R-:W-:Y:S01]  /*10730*/  ISETP.GT.U32.AND P6, PT, R0, R135, PT ;  /* 0x000000870000720c */ /* 0x000fe20003fc4070 */
[--C-:B------:R-:W-:Y:S01]  /*10740*/  @!P2 IMAD.IADD R134, R134, 0x1, -R0.reuse ;  /* 0x000000018686a824 */ /* 0x100fe200078e0a00 */
[----:B------:R-:W-:Y:S01]  /*10750*/  ISETP.GT.U32.AND P2, PT, R0, R19, PT ;  /* 0x000000130000720c */ /* 0x000fe20003f44070 */
[----:B------:R-:W-:Y:S01]  /*10760*/  @!P5 IMAD.IADD R243, R243, 0x1, -R0 ;  /* 0x00000001f3f3d824 */ /* 0x000fe200078e0a00 */
[----:B------:R-:W-:Y:S01]  /*10770*/  ISETP.GE.AND P5, PT, R16, RZ, PT ;  /* 0x000000ff1000720c */ /* 0x000fe20003fa6270 */
[----:B------:R-:W-:Y:S01]  /*10780*/  IMAD.MOV.U32 R252, RZ, RZ, RZ ;  /* 0x000000fffffc7224 */ /* 0x000fe200078e00ff */
[----:B------:R-:W4:Y:S01]  /*10790*/  LDL.LU R3, [R1+0x2d88] ;  /* 0x002d880001037983 */ /* 0x000f220000300800 */
[----:B---3--:R-:W-:-:S05]  /*107a0*/  IABS R2, R250 ;  /* 0x000000fa00027213 */ /* 0x008fca0000000000 */
[----:B------:R-:W-:-:S04]  /*107b0*/  IMAD.HI.U32 R138, R138, R2, RZ ;  /* 0x000000028a8a7227 */ /* 0x000fc800078e00ff */
[----:B------:R-:W-:-:S04]  /*107c0*/  IMAD.MOV R138, RZ, RZ, -R138 ;  /* 0x000000ffff8a7224 */ /* 0x000fc800078e0a8a */
[----:B------:R-:W-:Y:S02]  /*107d0*/  IMAD R138, R0, R138, R2 ;  /* 0x0000008a008a7224 */ /* 0x000fe400078e0202 */
[----:B------:R-:W-:Y:S02]  /*107e0*/  @!P1 IMAD.IADD R133, R133, 0x1, -R0 ;  /* 0x0000000185859824 */ /* 0x000fe400078e0a00 */
[----:B------:R-:W-:Y:S01]  /*107f0*/  @!P3 IMAD.MOV R222, RZ, RZ, -R222 ;  /* 0x000000ffffdeb224 */ /* 0x000fe200078e0ade */
[----:B------:R-:W-:Y:S01]  /*10800*/  ISETP.GE.AND P3, PT, R14, RZ, PT ;  /* 0x000000ff0e00720c */ /* 0x000fe20003f66270 */
[----:B------:R-:W-:Y:S01]  /*10810*/  @!P4 IMAD.MOV R218, RZ, RZ, -R218 ;  /* 0x000000ffffdac224 */ /* 0x000fe200078e0ada */
[----:B------:R-:W-:Y:S01]  /*10820*/  ISETP.GT.U32.AND P4, PT, R0, R133, PT ;  /* 0x000000850000720c */ /* 0x000fe20003f84070 */
[--C-:B------:R-:W-:Y:S01]  /*10830*/  @!P6 IMAD.IADD R135, R135, 0x1, -R0.reuse ;  /* 0x000000018787e824 */ /* 0x100fe200078e0a00 */
[----:B------:R-:W-:Y:S01]  /*10840*/  ISETP.GE.AND P6, PT, R244, RZ, PT ;  /* 0x000000fff400720c */ /* 0x000fe20003fc6270 */
[----:B------:R-:W-:Y:S01]  /*10850*/  @!P2 IMAD.IADD R19, R19, 0x1, -R0 ;  /* 0x000000011313a824 */ /* 0x000fe200078e0a00 */
[----:B------:R-:W-:Y:S01]  /*10860*/  ISETP.GE.AND P2, PT, R140, RZ, PT ;  /* 0x000000ff8c00720c */ /* 0x000fe20003f46270 */
[----:B------:R-:W0:Y:S03]  /*10870*/  LDC R244, c[0x0][0x230] ;  /* 0x00008c00fff47b82 */ /* 0x000e260000000800 */
[----:B------:R-:W-:-:S05]  /*10880*/  ISETP.GT.U32.AND P0, PT, R0, R19, PT ;  /* 0x000000130000720c */ /* 0x000fca0003f04070 */
[----:B------:R-:W-:Y:S01]  /*10890*/  @!P4 IMAD.IADD R133, R133, 0x1, -R0 ;  /* 0x000000018585c824 */ /* 0x000fe200078e0a00 */
[----:B------:R-:W-:-:S03]  /*108a0*/  ISETP.GT.U32.AND P4, PT, R0, R138, PT ;  /* 0x0000008a0000720c */ /* 0x000fc60003f84070 */
[----:B------:R-:W-:-:S04]  /*108b0*/  @!P2 IMAD.MOV R239, RZ, RZ, -R239 ;  /* 0x000000ffffefa224 */ /* 0x000fc800078e0aef */
[----:B------:R-:W-:Y:S01]  /*108c0*/  @!P0 IMAD.IADD R19, R19, 0x1, -R0 ;  /* 0x0000000113138824 */ /* 0x000fe200078e0a00 */
[----:B------:R-:W-:Y:S01]  /*108d0*/  ISETP.GE.AND P0, PT, R17, RZ, PT ;  /* 0x000000ff1100720c */ /* 0x000fe20003f06270 */
[----:B------:R-:W-:Y:S01]  /*108e0*/  @!P3 IMAD.MOV R234, RZ, RZ, -R234 ;  /* 0x000000ffffeab224 */ /* 0x000fe200078e0aea */
[----:B------:R-:W-:Y:S01]  /*108f0*/  ISETP.GE.AND P3, PT, R15, RZ, PT ;  /* 0x000000ff0f00720c */ /* 0x000fe20003f66270 */
[----:B------:R-:W-:Y:S02]  /*10900*/  IMAD.MOV.U32 R15, RZ, RZ, RZ ;  /* 0x000000ffff0f7224 */ /* 0x000fe400078e00ff */
[----:B------:R-:W-:Y:S02]  /*10910*/  @!P4 IMAD.IADD R138, R138, 0x1, -R0 ;  /* 0x000000018a8ac824 */ /* 0x000fe400078e0a00 */
[----:B0-----:R-:W-:Y:S02]  /*10920*/  VIADD R244, R244, 0x7f ;  /* 0x0000007ff4f47836 */ /* 0x001fe40000000000 */
[----:B--2---:R-:W-:-:S05]  /*10930*/  VIADD R2, R236, 0x10000 ;  /* 0x00010000ec027836 */ /* 0x004fca0000000000 */
[----:B------:R-:W-:-:S04]  /*10940*/  SHF.R.U32.HI R2, RZ, 0x4, R2 ;  /* 0x00000004ff027819 */ /* 0x000fc80000011602 */
[----:B------:R-:W-:-:S04]  /*10950*/  SGXT.U32 R2, R2, 0xe ;  /* 0x0000000e0202781a */ /* 0x000fc80000000000 */
[----:B------:R-:W-:-:S04]  /*10960*/  IADD3 R16, P1, R2, 0x2, RZ ;  /* 0x0000000202107810 */ /* 0x000fc80007f3e0ff */
[----:B------:R-:W-:Y:S02]  /*10970*/  IADD3.X R14, R252, 0x40000040, RZ, P1, !PT ;  /* 0x40000040fc0e7810 */ /* 0x000fe40000ffe4ff */
[----:B------:R-:W-:Y:S02]  /*10980*/  ISETP.GT.U32.AND P1, PT, R0, R137, PT ;  /* 0x000000890000720c */ /* 0x000fe40003f24070 */
[----:B------:R-:W-:-:S11]  /*10990*/  SHF.R.U32.HI R252, RZ, 0x4, R236 ;  /* 0x00000004fffc7819 */ /* 0x000fd600000116ec */
[----:B------:R-:W-:-:S05]  /*109a0*/  @!P1 IMAD.IADD R137, R137, 0x1, -R0 ;  /* 0x0000000189899824 */ /* 0x000fca00078e0a00 */
[----:B------:R-:W-:Y:S02]  /*109b0*/  ISETP.GT.U32.AND P2, PT, R0, R137, PT ;  /* 0x000000890000720c */ /* 0x000fe40003f44070 */
[----:B------:R-:W-:Y:S01]  /*109c0*/  SGXT.U32 R17, R252, 0xe ;  /* 0x0000000efc11781a */ /* 0x000fe20000000000 */
[----:B------:R0:W-:Y:S01]  /*109d0*/  STL [R1+0x2d18], R236 ;  /* 0x002d18ec01007387 */ /* 0x0001e20000100800 */
[----:B------:R-:W-:Y:S02]  /*109e0*/  ISETP.GE.AND P1, PT, R249, RZ, PT ;  /* 0x000000fff900720c */ /* 0x000fe40003f26270 */
[----:B------:R-:W-:Y:S01]  /*109f0*/  IADD3 R252, P4, R17, 0x2, RZ ;  /* 0x0000000211fc7810 */ /* 0x000fe20007f9e0ff */
[----:B------:R-:W2:Y:S01]  /*10a00*/  LDL.LU R249, [R1+0x38] ;  /* 0x0000380001f97983 */ /* 0x000ea20000300800 */
[----:B------:R-:W-:Y:S02]  /*10a10*/  SHF.R.S32.HI R17, RZ, 0x1f, R244 ;  /* 0x0000001fff117819 */ /* 0x000fe400000114f4 */
[----:B------:R-:W-:-:S03]  /*10a20*/  IADD3.X R15, R15, 0x40000040, RZ, P4, !PT ;  /* 0x400000400f0f7810 */ /* 0x000fc600027fe4ff */
[----:B------:R-:W-:Y:S01]  /*10a30*/  @!P2 IMAD.IADD R137, R137, 0x1, -R0 ;  /* 0x000000018989a824 */ /* 0x000fe200078e0a00 */
[----:B------:R-:W-:Y:S02]  /*10a40*/  ISETP.GE.AND P2, PT, R247, RZ, PT ;  /* 0x000000fff700720c */ /* 0x000fe40003f46270 */
[----:B------:R-:W3:Y:S01]  /*10a50*/  LDL.LU R247, [R1+0x34] ;  /* 0x0000340001f77983 */ /* 0x000ee20000300800 */
[----:B------:R-:W-:Y:S02]  /*10a60*/  ISETP.GE.AND P4, PT, R250, RZ, PT ;  /* 0x000000fffa00720c */ /* 0x000fe40003f86270 */
[----:B------:R-:W-:Y:S01]  /*10a70*/  R2UR UR7, R14 ;  /* 0x000000000e0772ca */ /* 0x000fe200000e0000 */
[----:B------:R-:W3:Y:S01]  /*10a80*/  LDL.LU R250, [R1+0x30] ;  /* 0x0000300001fa7983 */ /* 0x000ee20000300800 */
[----:B------:R-:W-:Y:S02]  /*10a90*/  LEA.HI R17, R17, R244, RZ, 0x7 ;  /* 0x000000f411117211 */ /* 0x000fe400078f38ff */
[----:B------:R-:W-:Y:S01]  /*10aa0*/  R2UR UR5, R15 ;  /* 0x000000000f0572ca */ /* 0x000fe200000e0000 */
[----:B------:R-:W3:Y:S01]  /*10ab0*/  LDL.LU R14, [R1+0x2c] ;  /* 0x00002c00010e7983 */ /* 0x000ee20000300800 */
[----:B------:R-:W-:-:S03]  /*10ac0*/  R2UR UR6, R16 ;  /* 0x00000000100672ca */ /* 0x000fc600000e0000 */
[----:B------:R-:W3:Y:S04]  /*10ad0*/  LDL.LU R15, [R1+0x28] ;  /* 0x00002800010f7983 */ /* 0x000ee80000300800 */
[----:B------:R-:W3:Y:S04]  /*10ae0*/  LDL.LU R16, [R1+0x24] ;  /* 0x0000240001107983 */ /* 0x000ee80000300800 */
[----:B------:R-:W3:Y:S04]  /*10af0*/  LDL.LU R17, [R1+0x20] ;  /* 0x0000200001117983 */ /* 0x000ee80000300800 */
[----:B------:R-:W3:Y:S01]  /*10b00*/  LDL.LU R244, [R1+0x1c] ;  /* 0x00001c0001f47983 */ /* 0x000ee20000300800 */
[----:B------:R-:W-:Y:S01]  /*10b10*/  @!P5 IMAD.MOV R230, RZ, RZ, -R230 ;  /* 0x000000ffffe6d224 */ /* 0x000fe200078e0ae6 */
[----:B------:R-:W-:-:S02]  /*10b20*/  ISETP.GE.AND P5, PT, R141, RZ, PT ;  /* 0x000000ff8d00720c */ /* 0x000fc40003fa6270 */
[----:B------:R-:W1:Y:S01]  /*10b30*/  LDC.64 R140, c[0x0][0x218] ;  /* 0x00008600ff8c7b82 */ /* 0x000e620000000a00 */
[----:B------:R-:W-:Y:S01]  /*10b40*/  @!P1 IMAD.MOV R243, RZ, RZ, -R243 ;  /* 0x000000fffff39224 */ /* 0x000fe200078e0af3 */
[----:B------:R-:W-:Y:S01]  /*10b50*/  ISETP.GT.U32.AND P1, PT, R0, R138, PT ;  /* 0x0000008a0000720c */ /* 0x000fe20003f24070 */
[----:B0-----:R-:W3:Y:S01]  /*10b60*/  LDL.LU R236, [R1+0x14] ;  /* 0x0000140001ec7983 */ /* 0x001ee20000300800 */
[----:B------:R-:W-:Y:S01]  /*10b70*/  R2UR UR4, R252 ;  /* 0x00000000fc0472ca */ /* 0x000fe200000e0000 */
[----:B------:R-:W-:Y:S01]  /*10b80*/  @!P6 IMAD.MOV R134, RZ, RZ, -R134 ;  /* 0x000000ffff86e224 */ /* 0x000fe200078e0a86 */
[----:B------:R-:W-:Y:S01]  /*10b90*/  ISETP.GE.AND P6, PT, R10, RZ, PT ;  /* 0x000000ff0a00720c */ /* 0x000fe20003fc6270 */
[----:B------:R0:W-:Y:S08]  /*10ba0*/  STL [R1+0x2d1c], R10 ;  /* 0x002d1c0a01007387 */ /* 0x0001f00000100800 */
[----:B------:R-:W-:Y:S01]  /*10bb0*/  @!P1 IMAD.IADD R138, R138, 0x1, -R0 ;  /* 0x000000018a8a9824 */ /* 0x000fe200078e0a00 */
[----:B0-----:R-:W3:Y:S01]  /*10bc0*/  LDL.LU R10, [R1+0x18] ;  /* 0x00001800010a7983 */ /* 0x001ee20000300800 */
[----:B----4-:R-:W-:-:S02]  /*10bd0*/  ISETP.NE.AND P1, PT, R3, RZ, PT ;  /* 0x000000ff0300720c */ /* 0x010fc40003f25270 */
[----:B------:R-:W-:Y:S01]  /*10be0*/  LOP3.LUT R252, RZ, R3, RZ, 0x33, !PT ;  /* 0x00000003fffc7212 */ /* 0x000fe200078e33ff */
[----:B-1----:R0:W-:Y:S01]  /*10bf0*/  STL [R1+0x40], R140 ;  /* 0x0000408c01007387 */ /* 0x0021e20000100800 */
[----:B------:R-:W-:-:S03]  /*10c00*/  IMAD.MOV.U32 R0, RZ, RZ, R141 ;  /* 0x000000ffff007224 */ /* 0x000fc600078e008d */
[----:B0-----:R-:W4:Y:S01]  /*10c10*/  LDL.LU.64 R140, [R1+0x2d80] ;  /* 0x002d8000018c7983 */ /* 0x001f220000300a00 */
[----:B--2---:R-:W-:-:S05]  /*10c20*/  SEL R249, R252, R249, !P1 ;  /* 0x000000f9fcf97207 */ /* 0x004fca0004800000 */
[----:B------:R0:W-:Y:S01]  /*10c30*/  STL [R1+0x164], R249 ;  /* 0x000164f901007387 */ /* 0x0001e20000100800 */
[C---:B---3--:R-:W-:Y:S02]  /*10c40*/  SEL R247, R252.reuse, R247, !P1 ;  /* 0x000000f7fcf77207 */ /* 0x048fe40004800000 */
[C---:B------:R-:W-:Y:S01]  /*10c50*/  SEL R250, R252.reuse, R250, !P1 ;  /* 0x000000fafcfa7207 */ /* 0x040fe20004800000 */
[----:B0-----:R-:W2:Y:S01]  /*10c60*/  LDL.LU R249, [R1+0x2d78] ;  /* 0x002d780001f97983 */ /* 0x001ea20000300800 */
[----:B------:R-:W-:-:S03]  /*10c70*/  SEL R14, R252, R14, !P1 ;  /* 0x0000000efc0e7207 */ /* 0x000fc60004800000 */
[----:B------:R0:W-:Y:S01]  /*10c80*/  STL [R1+0x160], R247 ;  /* 0x000160f701007387 */ /* 0x0001e20000100800 */
[C---:B------:R-:W-:Y:S02]  /*10c90*/  SEL R15, R252.reuse, R15, !P1 ;  /* 0x0000000ffc0f7207 */ /* 0x040fe40004800000 */
[C---:B------:R-:W-:Y:S01]  /*10ca0*/  SEL R16, R252.reuse, R16, !P1 ;  /* 0x00000010fc107207 */ /* 0x040fe20004800000 */
[----:B0-----:R-:W3:Y:S01]  /*10cb0*/  LDL.LU R247, [R1+0x2d74] ;  /* 0x002d740001f77983 */ /* 0x001ee20000300800 */
[----:B------:R-:W-:-:S03]  /*10cc0*/  SEL R17, R252, R17, !P1 ;  /* 0x00000011fc117207 */ /* 0x000fc60004800000 */
[----:B------:R0:W-:Y:S01]  /*10cd0*/  STL [R1+0x15c], R250 ;  /* 0x00015cfa01007387 */ /* 0x0001e20000100800 */
[----:B------:R-:W-:-:S03]  /*10ce0*/  SEL R244, R252, R244, !P1 ;  /* 0x000000f4fcf47207 */ /* 0x000fc60004800000 */
[----:B0-----:R-:W4:Y:S04]  /*10cf0*/  LDL.LU R250, [R1+0x2d70] ;  /* 0x002d700001fa7983 */ /* 0x001f280000300800 */
[----:B------:R0:W-:Y:S04]  /*10d00*/  STL [R1+0x158], R14 ;  /* 0x0001580e01007387 */ /* 0x0001e80000100800 */
[----:B0-----:R-:W2:Y:S04]  /*10d10*/  LDL.LU R14, [R1+0x2d6c] ;  /* 0x002d6c00010e7983 */ /* 0x001ea80000300800 */
[----:B------:R0:W-:Y:S04]  /*10d20*/  STL [R1+0x154], R15 ;  /* 0x0001540f01007387 */ /* 0x0001e80000100800 */
[----:B0-----:R-:W3:Y:S04]  /*10d30*/  LDL.LU R15, [R1+0x2d68] ;  /* 0x002d6800010f7983 */ /* 0x001ee80000300800 */
[----:B------:R0:W-:Y:S04]  /*10d40*/  STL [R1+0x150], R16 ;  /* 0x0001501001007387 */ /* 0x0001e80000100800 */
[----:B0-----:R-:W4:Y:S04]  /*10d50*/  LDL.LU R16, [R1+0x2d64] ;  /* 0x002d640001107983 */ /* 0x001f280000300800 */
[----:B------:R0:W-:Y:S04]  /*10d60*/  STL [R1+0x14c], R17 ;  /* 0x00014c1101007387 */ /* 0x0001e80000100800 */
[----:B0-----:R-:W2:Y:S04]  /*10d70*/  LDL.LU R17, [R1+0x2d60] ;  /* 0x002d600001117983 */ /* 0x001ea80000300800 */
[----:B------:R0:W-:Y:S04]  /*10d80*/  STL [R1+0x148], R244 ;  /* 0x000148f401007387 */ /* 0x0001e80000100800 */
[----:B0-----:R-:W3:Y:S01]  /*10d90*/  LDL.LU R244, [R1+0x2d5c] ;  /* 0x002d5c0001f47983 */ /* 0x001ee20000300800 */
[----:B------:R-:W-:-:S05]  /*10da0*/  SEL R10, R252, R10, !P1 ;  /* 0x0000000afc0a7207 */ /* 0x000fca0004800000 */
[----:B------:R0:W-:Y:S02]  /*10db0*/  STL [R1+0x144], R10 ;  /* 0x0001440a01007387 */ /* 0x0001e40000100800 */
[----:B0-----:R-:W-:-:S05]  /*10dc0*/  SEL R10, R252, R236, !P1 ;  /* 0x000000ecfc0a7207 */ /* 0x001fca0004800000 */
[----:B------:R2:W-:Y:S02]  /*10dd0*/  STL [R1+0x140], R10 ;  /* 0x0001400a01007387 */ /* 0x0005e40000100800 */
[C---:B--2---:R-:W-:Y:S02]  /*10de0*/  SEL R10, R252.reuse, R17, !P1 ;  /* 0x00000011fc0a7207 */ /* 0x044fe40004800000 */
[C---:B----4-:R-:W-:Y:S02]  /*10df0*/  SEL R17, R252.reuse, R16, !P1 ;  /* 0x00000010fc117207 */ /* 0x050fe40004800000 */
[C---:B---3--:R-:W-:Y:S02]  /*10e00*/  SEL R16, R252.reuse, R15, !P1 ;  /* 0x0000000ffc107207 */ /* 0x048fe40004800000 */
[----:B------:R-:W-:-:S05]  /*10e10*/  SEL R236, R252, R244, !P1 ;  /* 0x000000f4fcec7207 */ /* 0x000fca0004800000 */
[----:B------:R-:W-:Y:S04]  /*10e20*/  STL [R1+0x13c], R236 ;  /* 0x00013cec01007387 */ /* 0x000fe80000100800 */
[----:B------:R0:W-:Y:S01]  /*10e30*/  STL [R1+0x138], R10 ;  /* 0x0001380a01007387 */ /* 0x0001e20000100800 */
[----:B------:R-:W-:-:S03]  /*10e40*/  SEL R15, R252, R250, !P1 ;  /* 0x000000fafc0f7207 */ /* 0x000fc60004800000 */
[----:B------:R-:W-:Y:S01]  /*10e50*/  STL [R1+0x134], R17 ;  /* 0x0001341101007387 */ /* 0x000fe20000100800 */
[----:B0-----:R-:W-:-:S03]  /*10e60*/  SEL R10, R252, R14, !P1 ;  /* 0x0000000efc0a7207 */ /* 0x001fc60004800000 */
[----:B------:R-:W-:Y:S01]  /*10e70*/  STL [R1+0x130], R16 ;  /* 0x0001301001007387 */ /* 0x000fe20000100800 */
[----:B------:R-:W-:-:S03]  /*10e80*/  SEL R14, R252, R247, !P1 ;  /* 0x000000f7fc0e7207 */ /* 0x000fc60004800000 */
[----:B------:R0:W-:Y:S04]  /*10e90*/  STL [R1+0x12c], R10 ;  /* 0x00012c0a01007387 */ /* 0x0001e80000100800 */
[----:B------:R1:W-:Y:S01]  /*10ea0*/  STL [R1+0x128], R15 ;  /* 0x0001280f01007387 */ /* 0x0003e20000100800 */
[----:B0-----:R-:W-:-:S03]  /*10eb0*/  SEL R10, R252, R249, !P1 ;  /* 0x000000f9fc0a7207 */ /* 0x001fc60004800000 */
[----:B------:R0:W-:Y:S01]  /*10ec0*/  STL [R1+0x124], R14 ;  /* 0x0001240e01007387 */ /* 0x0001e20000100800 */
[----:B-1----:R-:W-:-:S03]  /*10ed0*/  SEL R15, R252, R136, !P1 ;  /* 0x00000088fc0f7207 */ /* 0x002fc60004800000 */
[----:B------:R1:W-:Y:S01]  /*10ee0*/  STL [R1+0x120], R10 ;  /* 0x0001200a01007387 */ /* 0x0003e20000100800 */
[----:B0-----:R-:W-:-:S03]  /*10ef0*/  SEL R14, R252, R251, !P1 ;  /* 0x000000fbfc0e7207 */ /* 0x001fc60004800000 */
[----:B------:R0:W-:Y:S01]  /*10f00*/  STL [R1+0x11c], R15 ;  /* 0x00011c0f01007387 */ /* 0x0001e20000100800 */
[----:B-1----:R-:W-:-:S03]  /*10f10*/  SEL R10, R252, R164, !P1 ;  /* 0x000000a4fc0a7207 */ /* 0x002fc60004800000 */
[----:B------:R1:W-:Y:S04]  /*10f20*/  STL [R1+0x118], R14 ;  /* 0x0001180e01007387 */ /* 0x0003e80000100800 */
[----:B------:R2:W-:Y:S01]  /*10f30*/  STL [R1+0x114], R10 ;  /* 0x0001140a01007387 */ /* 0x0005e20000100800 */
[C---:B0-----:R-:W-:Y:S02]  /*10f40*/  SEL R15, R252.reuse, R57, !P1 ;  /* 0x00000039fc0f7207 */ /* 0x041fe40004800000 */
[----:B-1----:R-:W-:-:S03]  /*10f50*/  SEL R14, R252, R228, !P1 ;  /* 0x000000e4fc0e7207 */ /* 0x002fc60004800000 */
[----:B------:R0:W-:Y:S01]  /*10f60*/  STL [R1+0x110], R15 ;  /* 0x0001100f01007387 */ /* 0x0001e20000100800 */
[----:B--2---:R-:W-:-:S03]  /*10f70*/  SEL R10, R252, R121, !P1 ;  /* 0x00000079fc0a7207 */ /* 0x004fc60004800000 */
        /* <DEDUP_REMOVED lines=33> */
[C---:B-1----:R-:W-:Y:S02]  /*11190*/  SEL R14, R252.reuse, R33, !P1 ;  /* 0x00000021fc0e7207 */ /* 0x042fe40004800000 */
[C---:B--2---:R-:W-:Y:S01]  /*111a0*/  SEL R10, R252.reuse, R13, !P1 ;  /* 0x0000000dfc0a7207 */ /* 0x044fe20004800000 */
[----:B------:R-:W-:Y:S01]  /*111b0*/  STL [R1+0xc8], R15 ;  /* 0x0000c80f01007387 */ /* 0x000fe20000100800 */
[----:B------:R-:W-:-:S03]  /*111c0*/  SEL R13, R252, R49, !P1 ;  /* 0x00000031fc0d7207 */ /* 0x000fc60004800000 */
[----:B------:R0:W-:Y:S04]  /*111d0*/  STL [R1+0xc4], R10 ;  /* 0x0000c40a01007387 */ /* 0x0001e80000100800 */
[----:B------:R1:W-:Y:S01]  /*111e0*/  STL [R1+0xc0], R14 ;  /* 0x0000c00e01007387 */ /* 0x0003e20000100800 */
[----:B0-----:R-:W-:-:S03]  /*111f0*/  SEL R10, R252, R65, !P1 ;  /* 0x00000041fc0a7207 */ /* 0x001fc60004800000 */
[----:B------:R0:W-:Y:S01]  /*11200*/  STL [R1+0xbc], R13 ;  /* 0x0000bc0d01007387 */ /* 0x0001e20000100800 */
[C---:B------:R-:W-:Y:S01]  /*11210*/  SEL R15, R252.reuse, R101, !P1 ;  /* 0x00000065fc0f7207 */ /* 0x040fe20004800000 */
[----:B------:R-:W2:Y:S02]  /*11220*/  LDC R65, c[0x0][0x234] ;  /* 0x00008d00ff417b82 */ /* 0x000ea40000000800 */
[----:B------:R3:W-:Y:S01]  /*11230*/  STL [R1+0xb8], R10 ;  /* 0x0000b80a01007387 */ /* 0x0007e20000100800 */
[C---:B-1----:R-:W-:Y:S02]  /*11240*/  SEL R14, R252.reuse, R129, !P1 ;  /* 0x00000081fc0e7207 */ /* 0x042fe40004800000 */
[C---:B0-----:R-:W-:Y:S02]  /*11250*/  SEL R13, R252.reuse, R97, !P1 ;  /* 0x00000061fc0d7207 */ /* 0x041fe40004800000 */
[----:B---3--:R-:W-:-:S03]  /*11260*/  SEL R10, R252, R113, !P1 ;  /* 0x00000071fc0a7207 */ /* 0x008fc60004800000 */
[----:B------:R0:W-:Y:S04]  /*11270*/  STL [R1+0xb4], R13 ;  /* 0x0000b40d01007387 */ /* 0x0001e80000100800 */
        /* <DEDUP_REMOVED lines=8> */
[----:B------:R-:W-:Y:S01]  /*11300*/  STL [R1+0xa0], R14 ;  /* 0x0000a00e01007387 */ /* 0x000fe20000100800 */
[----:B---3--:R-:W-:-:S03]  /*11310*/  SEL R10, R252, R176, !P1 ;  /* 0x000000b0fc0a7207 */ /* 0x008fc60004800000 */
[----:B------:R0:W-:Y:S04]  /*11320*/  STL [R1+0x9c], R13 ;  /* 0x00009c0d01007387 */ /* 0x0001e80000100800 */
[----:B------:R1:W-:Y:S01]  /*11330*/  STL [R1+0x98], R10 ;  /* 0x0000980a01007387 */ /* 0x0003e20000100800 */
[C---:B0-----:R-:W-:Y:S02]  /*11340*/  SEL R13, R252.reuse, R192, !P1 ;  /* 0x000000c0fc0d7207 */ /* 0x041fe40004800000 */
[----:B-1----:R-:W-:-:S03]  /*11350*/  SEL R10, R252, R200, !P1 ;  /* 0x000000c8fc0a7207 */ /* 0x002fc60004800000 */
[----:B------:R0:W-:Y:S01]  /*11360*/  STL [R1+0x94], R13 ;  /* 0x0000940d01007387 */ /* 0x0001e20000100800 */
[----:B------:R-:W-:-:S03]  /*11370*/  SEL R14, R252, R208, !P1 ;  /* 0x000000d0fc0e7207 */ /* 0x000fc60004800000 */
[----:B------:R1:W-:Y:S01]  /*11380*/  STL [R1+0x90], R10 ;  /* 0x0000900a01007387 */ /* 0x0003e20000100800 */
[----:B0-----:R-:W-:-:S03]  /*11390*/  SEL R13, R252, R216, !P1 ;  /* 0x000000d8fc0d7207 */ /* 0x001fc60004800000 */
[----:B------:R-:W-:Y:S01]  /*113a0*/  STL [R1+0x8c], R14 ;  /* 0x00008c0e01007387 */ /* 0x000fe20000100800 */
[----:B-1----:R-:W-:-:S03]  /*113b0*/  SEL R10, R252, R224, !P1 ;  /* 0x000000e0fc0a7207 */ /* 0x002fc60004800000 */
[----:B------:R0:W-:Y:S04]  /*113c0*/  STL [R1+0x88], R13 ;  /* 0x0000880d01007387 */ /* 0x0001e80000100800 */
[----:B------:R1:W-:Y:S01]  /*113d0*/  STL [R1+0x84], R10 ;  /* 0x0000840a01007387 */ /* 0x0003e20000100800 */
[C---:B0-----:R-:W-:Y:S02]  /*113e0*/  SEL R13, R252.reuse, R241, !P1 ;  /* 0x000000f1fc0d7207 */ /* 0x041fe40004800000 */
[----:B-1----:R-:W-:-:S03]  /*113f0*/  SEL R10, R252, R8, !P1 ;  /* 0x00000008fc0a7207 */ /* 0x002fc60004800000 */
[----:B------:R-:W-:Y:S01]  /*11400*/  STL [R1+0x80], R13 ;  /* 0x0000800d01007387 */ /* 0x000fe20000100800 */
[C---:B------:R-:W-:Y:S02]  /*11410*/  SEL R8, R252.reuse, R29, !P1 ;  /* 0x0000001dfc087207 */ /* 0x040fe40004800000 */
[C---:B------:R-:W-:Y:S01]  /*11420*/  SEL R14, R252.reuse, R45, !P1 ;  /* 0x0000002dfc0e7207 */ /* 0x040fe20004800000 */
[----:B------:R0:W-:Y:S04]  /*11430*/  STL [R1+0x7c], R10 ;  /* 0x00007c0a01007387 */ /* 0x0001e80000100800 */
[----:B------:R-:W-:Y:S01]  /*11440*/  STL [R1+0x78], R8 ;  /* 0x0000780801007387 */ /* 0x000fe20000100800 */
[----:B0-----:R-:W-:-:S03]  /*11450*/  SEL R10, R252, R53, !P1 ;  /* 0x00000035fc0a7207 */ /* 0x001fc60004800000 */
[----:B------:R0:W-:Y:S04]  /*11460*/  STL [R1+0x74], R14 ;  /* 0x0000740e01007387 */ /* 0x0001e80000100800 */
[----:B------:R1:W-:Y:S01]  /*11470*/  STL [R1+0x70], R10 ;  /* 0x0000700a01007387 */ /* 0x0003e20000100800 */
[C---:B0-----:R-:W-:Y:S02]  /*11480*/  SEL R14, R252.reuse, R69, !P1 ;  /* 0x00000045fc0e7207 */ /* 0x041fe40004800000 */
[----:B-1----:R-:W-:-:S03]  /*11490*/  SEL R10, R252, R77, !P1 ;  /* 0x0000004dfc0a7207 */ /* 0x002fc60004800000 */
[----:B------:R0:W-:Y:S04]  /*114a0*/  STL [R1+0x6c], R14 ;  /* 0x00006c0e01007387 */ /* 0x0001e80000100800 */
[----:B------:R1:W-:Y:S01]  /*114b0*/  STL [R1+0x68], R10 ;  /* 0x0000680a01007387 */ /* 0x0003e20000100800 */
[C---:B0-----:R-:W-:Y:S02]  /*114c0*/  SEL R14, R252.reuse, R93, !P1 ;  /* 0x0000005dfc0e7207 */ /* 0x041fe40004800000 */
[----:B-1----:R-:W-:-:S03]  /*114d0*/  SEL R10, R252, R109, !P1 ;  /* 0x0000006dfc0a7207 */ /* 0x002fc60004800000 */
[----:B------:R0:W-:Y:S04]  /*114e0*/  STL [R1+0x64], R14 ;  /* 0x0000640e01007387 */ /* 0x0001e80000100800 */
[----:B------:R1:W-:Y:S04]  /*114f0*/  STL [R1+0x10], R15 ;  /* 0x0000100f01007387 */ /* 0x0003e80000100800 */
[----:B------:R3:W-:Y:S01]  /*11500*/  STL [R1+0x1c], R10 ;  /* 0x00001c0a01007387 */ /* 0x0007e20000100800 */
[C---:B0-----:R-:W-:Y:S02]  /*11510*/  SEL R14, R252.reuse, R117, !P1 ;  /* 0x00000075fc0e7207 */ /* 0x041fe40004800000 */
[----:B-1----:R-:W-:-:S03]  /*11520*/  SEL R15, R252, R125, !P1 ;  /* 0x0000007dfc0f7207 */ /* 0x002fc60004800000 */
[----:B------:R0:W-:Y:S01]  /*11530*/  STL [R1+0x28], R14 ;  /* 0x0000280e01007387 */ /* 0x0001e20000100800 */
[----:B---3--:R-:W-:-:S03]  /*11540*/  SEL R10, R252, R4, !P1 ;  /* 0x00000004fc0a7207 */ /* 0x008fc60004800000 */
[----:B------:R-:W-:Y:S01]  /*11550*/  STL [R1+0x38], R15 ;  /* 0x0000380f01007387 */ /* 0x000fe20000100800 */
[----:B------:R-:W-:-:S03]  /*11560*/  SEL R4, R252, R146, !P1 ;  /* 0x00000092fc047207 */ /* 0x000fc60004800000 */
[----:B------:R1:W-:Y:S01]  /*11570*/  STL [R1+0x60], R10 ;  /* 0x0000600a01007387 */ /* 0x0003e20000100800 */
[----:B0-----:R-:W-:-:S05]  /*11580*/  SEL R14, R252, R142, !P1 ;  /* 0x0000008efc0e7207 */ /* 0x001fca0004800000 */
[----:B------:R0:W-:Y:S01]  /*11590*/  STL [R1+0x5c], R14 ;  /* 0x00005c0e01007387 */ /* 0x0001e20000100800 */
[----:B-1----:R-:W-:-:S03]  /*115a0*/  SEL R10, R252, R150, !P1 ;  /* 0x00000096fc0a7207 */ /* 0x002fc60004800000 */
[----:B------:R1:W-:Y:S04]  /*115b0*/  STL [R1+0x58], R4 ;  /* 0x0000580401007387 */ /* 0x0003e80000100800 */
[----:B------:R3:W-:Y:S01]  /*115c0*/  STL [R1+0x54], R10 ;  /* 0x0000540a01007387 */ /* 0x0007e20000100800 */
[C---:B0-----:R-:W-:Y:S02]  /*115d0*/  SEL R14, R252.reuse, R154, !P1 ;  /* 0x0000009afc0e7207 */ /* 0x041fe40004800000 */
[----:B-1----:R-:W-:-:S03]  /*115e0*/  SEL R4, R252, R158, !P1 ;  /* 0x0000009efc047207 */ /* 0x002fc60004800000 */
[----:B------:R0:W-:Y:S01]  /*115f0*/  STL [R1+0x50], R14 ;  /* 0x0000500e01007387 */ /* 0x0001e20000100800 */
[----:B---3--:R-:W-:-:S03]  /*11600*/  SEL R10, R252, R162, !P1 ;  /* 0x000000a2fc0a7207 */ /* 0x008fc60004800000 */
[----:B------:R1:W-:Y:S04]  /*11610*/  STL [R1+0x4c], R4 ;  /* 0x00004c0401007387 */ /* 0x0003e80000100800 */
[----:B------:R3:W-:Y:S01]  /*11620*/  STL [R1+0x48], R10 ;  /* 0x0000480a01007387 */ /* 0x0007e20000100800 */
[C---:B0-----:R-:W-:Y:S02]  /*11630*/  SEL R14, R252.reuse, R166, !P1 ;  /* 0x000000a6fc0e7207 */ /* 0x041fe40004800000 */
[----:B-1----:R-:W-:-:S03]  /*11640*/  SEL R4, R252, R170, !P1 ;  /* 0x000000aafc047207 */ /* 0x002fc60004800000 */
[----:B------:R0:W-:Y:S01]  /*11650*/  STL [R1+0x3c], R14 ;  /* 0x00003c0e01007387 */ /* 0x0001e20000100800 */
[----:B---3--:R-:W-:-:S03]  /*11660*/  SEL R10, R252, R174, !P1 ;  /* 0x000000aefc0a7207 */ /* 0x008fc60004800000 */
[----:B------:R1:W-:Y:S01]  /*11670*/  STL [R1+0x34], R4 ;  /* 0x0000340401007387 */ /* 0x0003e20000100800 */
[----:B------:R-:W-:-:S03]  /*11680*/  SEL R236, R252, R190, !P1 ;  /* 0x000000befcec7207 */ /* 0x000fc60004800000 */
[----:B------:R3:W-:Y:S01]  /*11690*/  STL [R1+0x30], R10 ;  /* 0x0000300a01007387 */ /* 0x0007e20000100800 */
[C---:B0-----:R-:W-:Y:S02]  /*116a0*/  SEL R14, R252.reuse, R178, !P1 ;  /* 0x000000b2fc0e7207 */ /* 0x041fe40004800000 */
[C---:B------:R-:W-:Y:S02]  /*116b0*/  SEL R17, R252.reuse, R194, !P1 ;  /* 0x000000c2fc117207 */ /* 0x040fe40004800000 */
[C---:B-1----:R-:W-:Y:S01]  /*116c0*/  SEL R4, R252.reuse, R182, !P1 ;  /* 0x000000b6fc047207 */ /* 0x042fe20004800000 */
[----:B------:R0:W-:Y:S01]  /*116d0*/  STL [R1+0x2c], R14 ;  /* 0x00002c0e01007387 */ /* 0x0001e20000100800 */
[C---:B---3--:R-:W-:Y:S02]  /*116e0*/  SEL R10, R252.reuse, R186, !P1 ;  /* 0x000000bafc0a7207 */ /* 0x048fe40004800000 */
[C---:B------:R-:W-:Y:S02]  /*116f0*/  SEL R16, R252.reuse, R202, !P1 ;  /* 0x000000cafc107207 */ /* 0x040fe40004800000 */
[C---:B------:R-:W-:Y:S01]  /*11700*/  SEL R15, R252.reuse, R206, !P1 ;  /* 0x000000cefc0f7207 */ /* 0x040fe20004800000 */
[----:B------:R-:W-:Y:S01]  /*11710*/  STL [R1+0x2d40], R10 ;  /* 0x002d400a01007387 */ /* 0x000fe20000100800 */
[----:B0-----:R-:W-:-:S03]  /*11720*/  SEL R14, R252, R198, !P1 ;  /* 0x000000c6fc0e7207 */ /* 0x001fc60004800000 */
[----:B------:R0:W-:Y:S04]  /*11730*/  STL [R1+0x24], R4 ;  /* 0x0000240401007387 */ /* 0x0001e80000100800 */
[----:B------:R-:W-:Y:S01]  /*11740*/  STL [R1+0x2d44], R236 ;  /* 0x002d44ec01007387 */ /* 0x000fe20000100800 */
[----:B------:R-:W-:-:S03]  /*11750*/  SEL R8, R252, R61, !P1 ;  /* 0x0000003dfc087207 */ /* 0x000fc60004800000 */
[----:B------:R-:W-:Y:S01]  /*11760*/  STL [R1+0x2d48], R17 ;  /* 0x002d481101007387 */ /* 0x000fe20000100800 */
[----:B0-----:R-:W-:-:S03]  /*11770*/  SEL R4, R252, R210, !P1 ;  /* 0x000000d2fc047207 */ /* 0x001fc60004800000 */
[----:B------:R-:W-:Y:S04]  /*11780*/  STL [R1+0x2d4c], R14 ;  /* 0x002d4c0e01007387 */ /* 0x000fe80000100800 */
[----:B------:R-:W-:Y:S04]  /*11790*/  STL [R1+0x2d50], R16 ;  /* 0x002d501001007387 */ /* 0x000fe80000100800 */
[----:B------:R-:W-:Y:S04]  /*117a0*/  STL [R1+0x2d54], R15 ;  /* 0x002d540f01007387 */ /* 0x000fe80000100800 */
[----:B------:R-:W2:Y:S04]  /*117b0*/  LDL.LU R61, [R1+0x174] ;  /* 0x00017400013d7983 */ /* 0x000ea80000300800 */
[----:B------:R-:W3:Y:S04]  /*117c0*/  LDL.LU R168, [R1+0x170] ;  /* 0x0001700001a87983 */ /* 0x000ee80000300800 */
[----:B------:R0:W-:Y:S04]  /*117d0*/  STL [R1], R4 ;  /* 0x0000000401007387 */ /* 0x0001e80000100800 */
[----:B------:R-:W4:Y:S04]  /*117e0*/  LDL.LU R53, [R1+0x16c] ;  /* 0x00016c0001357983 */ /* 0x000f280000300800 */
[----:B------:R-:W4:Y:S01]  /*117f0*/  LDL.LU R172, [R1+0x168] ;  /* 0x0001680001ac7983 */ /* 0x000f220000300800 */
[C---:B------:R-:W-:Y:S01]  /*11800*/  SEL R251, R252.reuse, R214, !P1 ;  /* 0x000000d6fcfb7207 */ /* 0x040fe20004800000 */
[----:B0-----:R-:W0:Y:S02]  /*11810*/  LDC R4, c[0x0][0x23c] ;  /* 0x00008f00ff047b82 */ /* 0x001e240000000800 */
[----:B------:R-:W4:Y:S01]  /*11820*/  LDL.LU R29, [R1+0x40] ;  /* 0x00004000011d7983 */ /* 0x000f220000300800 */
[----:B------:R-:W-:-:S02]  /*11830*/  SEL R250, R252, R85, !P1 ;  /* 0x00000055fcfa7207 */ /* 0x000fc40004800000 */
[C---:B------:R-:W-:Y:S01]  /*11840*/  SEL R85, R252.reuse, R18, !P1 ;  /* 0x00000012fc557207 */ /* 0x040fe20004800000 */
[----:B------:R1:W-:Y:S01]  /*11850*/  STL [R1+0x2d58], R251 ;  /* 0x002d58fb01007387 */ /* 0x0003e20000100800 */
[----:B------:R-:W-:Y:S01]  /*11860*/  SEL R117, R252, R34, !P1 ;  /* 0x00000022fc757207 */ /* 0x000fe20004800000 */
[----:B------:R-:W1:Y:S01]  /*11870*/  S2R R244, SR_TID.X ;  /* 0x0000000000f47919 */ /* 0x000e620000002100 */
[----:B------:R-:W-:Y:S02]  /*11880*/  R2UR UR18, R2 ;  /* 0x00000000021272ca */ /* 0x000fe400000e0000 */
[----:B------:R-:W0:Y:S01]  /*11890*/  LDC.64 R2, c[0x0][0x210] ;  /* 0x00008400ff027b82 */ /* 0x000e220000000a00 */
[----:B------:R-:W-:Y:S01]  /*118a0*/  SEL R69, R252, R5, !P1 ;  /* 0x00000005fc457207 */ /* 0x000fe20004800000 */
[-C--:B--2---:R-:W-:Y:S02]  /*118b0*/  IMAD R18, R61, R65.reuse, RZ ;  /* 0x000000413d127224 */ /* 0x084fe400078e02ff */
[----:B---3--:R-:W-:-:S02]  /*118c0*/  IMAD R168, R168, R65, RZ ;  /* 0x00000041a8a87224 */ /* 0x008fc400078e02ff */
[-C--:B----4-:R-:W-:Y:S02]  /*118d0*/  IMAD R170, R53, R65.reuse, RZ ;  /* 0x0000004135aa7224 */ /* 0x090fe400078e02ff */
[----:B------:R-:W-:Y:S02]  /*118e0*/  IMAD R172, R172, R65, RZ ;  /* 0x00000041acac7224 */ /* 0x000fe400078e02ff */
[----:B------:R-:W2:Y:S04]  /*118f0*/  LDL.LU R65, [R1+0x164] ;  /* 0x0001640001417983 */ /* 0x000ea80000300800 */
[----:B------:R-:W3:Y:S04]  /*11900*/  LDL.LU R34, [R1+0x160] ;  /* 0x0001600001227983 */ /* 0x000ee80000300800 */
[----:B------:R-:W4:Y:S01]  /*11910*/  LDL.LU R10, [R1+0x15c] ;  /* 0x00015c00010a7983 */ /* 0x000f220000300800 */
[----:B-1----:R-:W-:Y:S01]  /*11920*/  LOP3.LUT R244, R244, 0x7f, RZ, 0xc0, !PT ;  /* 0x0000007ff4f47812 */ /* 0x002fe200078ec0ff */
[----:B------:R-:W-:-:S02]  /*11930*/  @!P6 IMAD.MOV R248, RZ, RZ, -R248 ;  /* 0x000000fffff8e224 */ /* 0x000fc400078e0af8 */
[----:B------:R-:W-:Y:S02]  /*11940*/  @!P5 IMAD.MOV R133, RZ, RZ, -R133 ;  /* 0x000000ffff85d224 */ /* 0x000fe400078e0a85 */
[----:B0-----:R-:W-:Y:S02]  /*11950*/  IMAD R5, R244, R4, RZ ;  /* 0x00000004f4057224 */ /* 0x001fe400078e02ff */
[----:B------:R-:W-:Y:S02]  /*11960*/  @!P3 IMAD.MOV R19, RZ, RZ, -R19 ;  /* 0x000000ffff13b224 */ /* 0x000fe400078e0a13 */
[----:B------:R-:W-:Y:S02]  /*11970*/  @!P0 IMAD.MOV R135, RZ, RZ, -R135 ;  /* 0x000000ffff878224 */ /* 0x000fe400078e0a87 */
[----:B------:R-:W-:Y:S02]  /*11980*/  @!P2 IMAD.MOV R137, RZ, RZ, -R137 ;  /* 0x000000ffff89a224 */ /* 0x000fe400078e0a89 */
[----:B------:R-:W-:Y:S01]  /*11990*/  @!P4 IMAD.MOV R138, RZ, RZ, -R138 ;  /* 0x000000ffff8ac224 */ /* 0x000fe200078e0a8a */
[----:B------:R-:W-:-:S02]  /*119a0*/  IADD3 R4, P4, R5, R29, RZ ;  /* 0x0000001d05047210 */ /* 0x000fc40007f9e0ff */
[C---:B------:R-:W-:Y:S02]  /*119b0*/  SEL R57, R252.reuse, R220, !P1 ;  /* 0x000000dcfc397207 */ /* 0x040fe40004800000 */
[C---:B------:R-:W-:Y:S02]  /*119c0*/  SEL R49, R252.reuse, R81, !P1 ;  /* 0x00000051fc317207 */ /* 0x040fe40004800000 */
[C---:B------:R-:W-:Y:S02]  /*119d0*/  SEL R33, R252.reuse, R184, !P1 ;  /* 0x000000b8fc217207 */ /* 0x040fe40004800000 */
[C---:B------:R-:W-:Y:S02]  /*119e0*/  SEL R25, R252.reuse, R232, !P1 ;  /* 0x000000e8fc197207 */ /* 0x040fe40004800000 */
[C---:B------:R-:W-:Y:S02]  /*119f0*/  SEL R13, R252.reuse, R37, !P1 ;  /* 0x00000025fc0d7207 */ /* 0x040fe40004800000 */
[----:B------:R-:W-:-:S02]  /*11a00*/  SEL R249, R252, R218, !P1 ;  /* 0x000000dafcf97207 */ /* 0x000fc40004800000 */
        /* <DEDUP_REMOVED lines=100> */
[C---:B------:R-:W-:Y:S01]  /*12050*/  SEL R121, R252.reuse, R36, !P1 ;  /* 0x00000024fc797207 */ /* 0x040fe20004800000 */
[----:B------:R-:W3:Y:S01]  /*12060*/  LDL.LU R32, [R1+0x158] ;  /* 0x0001580001207983 */ /* 0x000ee20000300800 */
[----:B------:R-:W-:-:S02]  /*12070*/  SEL R125, R252, R38, !P1 ;  /* 0x00000026fc7d7207 */ /* 0x000fc40004800000 */
[C---:B------:R-:W-:Y:S01]  /*12080*/  SEL R129, R252.reuse, R40, !P1 ;  /* 0x00000028fc817207 */ /* 0x040fe20004800000 */
[----:B------:R-:W3:Y:S01]  /*12090*/  LDL.LU R61, [R1+0x154] ;  /* 0x00015400013d7983 */ /* 0x000ee20000300800 */
[C---:B------:R-:W-:Y:S02]  /*120a0*/  SEL R136, R252.reuse, R42, !P1 ;  /* 0x0000002afc887207 */ /* 0x040fe40004800000 */
[C---:B------:R-:W-:Y:S01]  /*120b0*/  SEL R140, R252.reuse, R44, !P1 ;  /* 0x0000002cfc8c7207 */ /* 0x040fe20004800000 */
[----:B------:R-:W3:Y:S01]  /*120c0*/  LDL.LU R30, [R1+0x150] ;  /* 0x00015000011e7983 */ /* 0x000ee20000300800 */
        /* <DEDUP_REMOVED lines=66> */
[-C--:B------:R-:W-:Y:S02]  /*124f0*/  IADD3 R19, P0, R18, R2.reuse, RZ ;  /* 0x0000000212137210 */ /* 0x080fe40007f1e0ff */
[-C--:B------:R-:W-:Y:S02]  /*12500*/  IADD3 R169, P1, R168, R2.reuse, RZ ;  /* 0x00000002a8a97210 */ /* 0x080fe40007f3e0ff */
[-C--:B------:R-:W-:Y:S02]  /*12510*/  IADD3 R171, P2, R170, R2.reuse, RZ ;  /* 0x00000002aaab7210 */ /* 0x080fe40007f5e0ff */
[----:B------:R-:W-:Y:S02]  /*12520*/  IADD3 R173, P3, R172, R2, RZ ;  /* 0x00000002acad7210 */ /* 0x000fe40007f7e0ff */
[----:B------:R-:W-:Y:S02]  /*12530*/  LEA.HI.X.SX32 R2, R5, R0, 0x1, P4 ;  /* 0x0000000005027211 */ /* 0x000fe400020f0eff */
[----:B------:R-:W2:Y:S01]  /*12540*/  LDC R0, c[0x0][0x240] ;  /* 0x00009000ff007b82 */ /* 0x000ea20000000800 */
[-C--:B------:R-:W-:Y:S01]  /*12550*/  LEA.HI.X.SX32 R18, R18, R3.reuse, 0x1, P0 ;  /* 0x0000000312127211 */ /* 0x080fe200000f0eff */
[----:B------:R-:W-:Y:S01]  /*12560*/  STL [R1+0x2d20], R19 ;  /* 0x002d201301007387 */ /* 0x000fe20000100800 */
[----:B------:R-:W-:-:S02]  /*12570*/  LEA.HI.X.SX32 R168, R168, R3, 0x1, P1 ;  /* 0x00000003a8a87211 */ /* 0x000fc400008f0eff */
[-C--:B------:R-:W-:Y:S01]  /*12580*/  LEA.HI.X.SX32 R170, R170, R3.reuse, 0x1, P2 ;  /* 0x00000003aaaa7211 */ /* 0x080fe200010f0eff */
[----:B------:R-:W-:Y:S01]  /*12590*/  STL [R1+0x2d24], R169 ;  /* 0x002d24a901007387 */ /* 0x000fe20000100800 */
[----:B------:R-:W-:-:S03]  /*125a0*/  LEA.HI.X.SX32 R172, R172, R3, 0x1, P3 ;  /* 0x00000003acac7211 */ /* 0x000fc600018f0eff */
[----:B------:R-:W-:Y:S04]  /*125b0*/  STL [R1+0x2d28], R171 ;  /* 0x002d28ab01007387 */ /* 0x000fe80000100800 */
[----:B------:R-:W-:Y:S04]  /*125c0*/  STL [R1+0x2d2c], R173 ;  /* 0x002d2cad01007387 */ /* 0x000fe80000100800 */
[----:B------:R-:W-:Y:S04]  /*125d0*/  STL [R1+0x2d30], R18 ;  /* 0x002d301201007387 */ /* 0x000fe80000100800 */
[----:B------:R-:W-:Y:S01]  /*125e0*/  STL [R1+0x2d34], R168 ;  /* 0x002d34a801007387 */ /* 0x000fe20000100800 */
[----:B--2---:R-:W-:-:S03]  /*125f0*/  IMAD R137, R65, R0, RZ ;  /* 0x0000000041897224 */ /* 0x004fc600078e02ff */
[----:B------:R-:W-:Y:S01]  /*12600*/  STL [R1+0x2d38], R170 ;  /* 0x002d38aa01007387 */ /* 0x000fe20000100800 */
[----:B----4-:R-:W-:-:S03]  /*12610*/  IMAD R133, R10, R0, RZ ;  /* 0x000000000a857224 */ /* 0x010fc600078e02ff */
[----:B------:R0:W-:Y:S04]  /*12620*/  STL [R1+0x2d3c], R172 ;  /* 0x002d3cac01007387 */ /* 0x0001e80000100800 */
[----:B------:R-:W2:Y:S04]  /*12630*/  LDL.LU R29, [R1+0x110] ;  /* 0x00011000011d7983 */ /* 0x000ea80000300800 */
[----:B------:R-:W4:Y:S04]  /*12640*/  LDL.LU R65, [R1+0x10c] ;  /* 0x00010c0001417983 */ /* 0x000f280000300800 */
[----:B------:R-:W4:Y:S01]  /*12650*/  LDL.LU R10, [R1+0x108] ;  /* 0x00010800010a7983 */ /* 0x000f220000300800 */
[----:B---3--:R-:W-:-:S02]  /*12660*/  IMAD R135, R34, R0, RZ ;  /* 0x0000000022877224 */ /* 0x008fc400078e02ff */
[-C--:B------:R-:W-:Y:S02]  /*12670*/  IMAD R126, R61, R0.reuse, RZ ;  /* 0x000000003d7e7224 */ /* 0x080fe400078e02ff */
[----:B------:R-:W3:Y:S01]  /*12680*/  LDL.LU R61, [R1+0x104] ;  /* 0x00010400013d7983 */ /* 0x000ee20000300800 */
[----:B------:R-:W-:-:S03]  /*12690*/  IMAD R116, R53, R0, RZ ;  /* 0x0000000035747224 */ /* 0x000fc600078e02ff */
        /* <DEDUP_REMOVED lines=8> */
[----:B------:R-:W3:Y:S04]  /*12720*/  LDL.LU R36, [R1+0xf0] ;  /* 0x0000f00001247983 */ /* 0x000ee80000300800 */
[----:B------:R-:W3:Y:S04]  /*12730*/  LDL.LU R17, [R1+0xec] ;  /* 0x0000ec0001117983 */ /* 0x000ee80000300800 */
[----:B------:R-:W3:Y:S01]  /*12740*/  LDL.LU R236, [R1+0xe8] ;  /* 0x0000e80001ec7983 */ /* 0x000ee20000300800 */
[----:B--2---:R-:W-:-:S03]  /*12750*/  IMAD R88, R29, R0, RZ ;  /* 0x000000001d587224 */ /* 0x004fc600078e02ff */
[----:B------:R-:W2:Y:S01]  /*12760*/  LDL.LU R29, [R1+0xe4] ;  /* 0x0000e400011d7983 */ /* 0x000ea20000300800 */
[----:B----4-:R-:W-:-:S03]  /*12770*/  IMAD R86, R65, R0, RZ ;  /* 0x0000000041567224 */ /* 0x010fc600078e02ff */
[----:B------:R-:W4:Y:S01]  /*12780*/  LDL.LU R65, [R1+0xe0] ;  /* 0x0000e00001417983 */ /* 0x000f220000300800 */
[----:B------:R-:W-:-:S03]  /*12790*/  IMAD R84, R10, R0, RZ ;  /* 0x000000000a547224 */ /* 0x000fc600078e02ff */
[----:B------:R-:W4:Y:S04]  /*127a0*/  LDL.LU R34, [R1+0xdc] ;  /* 0x0000dc0001227983 */ /* 0x000f280000300800 */
[----:B------:R-:W4:Y:S01]  /*127b0*/  LDL.LU R10, [R1+0xd8] ;  /* 0x0000d800010a7983 */ /* 0x000f220000300800 */
[-C--:B------:R-:W-:Y:S02]  /*127c0*/  IMAD R130, R32, R0.reuse, RZ ;  /* 0x0000000020827224 */ /* 0x080fe400078e02ff */
[-C--:B------:R-:W-:Y:S02]  /*127d0*/  IMAD R122, R30, R0.reuse, RZ ;  /* 0x000000001e7a7224 */ /* 0x080fe400078e02ff */
[-C--:B------:R-:W-:Y:S02]  /*127e0*/  IMAD R118, R28, R0.reuse, RZ ;  /* 0x000000001c767224 */ /* 0x080fe400078e02ff */
[----:B------:R-:W-:-:S02]  /*127f0*/  IMAD R114, R26, R0, RZ ;  /* 0x000000001a727224 */ /* 0x000fc400078e02ff */
[-C--:B------:R-:W-:Y:S02]  /*12800*/  IMAD R112, R24, R0.reuse, RZ ;  /* 0x0000000018707224 */ /* 0x080fe400078e02ff */
[-C--:B------:R-:W-:Y:S02]  /*12810*/  IMAD R110, R22, R0.reuse, RZ ;  /* 0x00000000166e7224 */ /* 0x080fe400078e02ff */
[-C--:B------:R-:W-:Y:S02]  /*12820*/  IMAD R108, R20, R0.reuse, RZ ;  /* 0x00000000146c7224 */ /* 0x080fe400078e02ff */
[-C--:B------:R-:W-:Y:S02]  /*12830*/  IMAD R104, R12, R0.reuse, RZ ;  /* 0x000000000c687224 */ /* 0x080fe400078e02ff */
[-C--:B------:R-:W-:Y:S02]  /*12840*/  IMAD R102, R9, R0.reuse, RZ ;  /* 0x0000000009667224 */ /* 0x080fe400078e02ff */
[----:B------:R-:W-:-:S02]  /*12850*/  IMAD R100, R7, R0, RZ ;  /* 0x0000000007647224 */ /* 0x000fc400078e02ff */
[-C--:B------:R-:W-:Y:S02]  /*12860*/  IMAD R98, R251, R0.reuse, RZ ;  /* 0x00000000fb627224 */ /* 0x080fe400078e02ff */
[-C--:B------:R-:W-:Y:S02]  /*12870*/  IMAD R96, R15, R0.reuse, RZ ;  /* 0x000000000f607224 */ /* 0x080fe400078e02ff */
[-C--:B---3--:R-:W-:Y:S02]  /*12880*/  IMAD R82, R61, R0.reuse, RZ ;  /* 0x000000003d527224 */ /* 0x088fe400078e02ff */
[----:B------:R-:W3:Y:S04]  /*12890*/  LDL.LU R61, [R1+0xd4] ;  /* 0x0000d400013d7983 */ /* 0x000ee80000300800 */
[----:B------:R-:W3:Y:S04]  /*128a0*/  LDL.LU R32, [R1+0xd0] ;  /* 0x0000d00001207983 */ /* 0x000ee80000300800 */
[----:B------:R-:W3:Y:S01]  /*128b0*/  LDL.LU R30, [R1+0xcc] ;  /* 0x0000cc00011e7983 */ /* 0x000ee20000300800 */
[----:B------:R-:W-:-:S03]  /*128c0*/  IMAD R80, R53, R0, RZ ;  /* 0x0000000035507224 */ /* 0x000fc600078e02ff */
[----:B------:R-:W3:Y:S04]  /*128d0*/  LDL.LU R28, [R1+0xc8] ;  /* 0x0000c800011c7983 */ /* 0x000ee80000300800 */
[----:B------:R-:W3:Y:S04]  /*128e0*/  LDL.LU R26, [R1+0xc4] ;  /* 0x0000c400011a7983 */ /* 0x000ee80000300800 */
[----:B------:R-:W3:Y:S04]  /*128f0*/  LDL.LU R53, [R1+0xc0] ;  /* 0x0000c00001357983 */ /* 0x000ee80000300800 */
[----:B------:R-:W3:Y:S04]  /*12900*/  LDL.LU R24, [R1+0xbc] ;  /* 0x0000bc0001187983 */ /* 0x000ee80000300800 */
[----:B------:R-:W3:Y:S04]  /*12910*/  LDL.LU R22, [R1+0xb8] ;  /* 0x0000b80001167983 */ /* 0x000ee80000300800 */
[----:B------:R-:W3:Y:S04]  /*12920*/  LDL.LU R20, [R1+0xb4] ;  /* 0x0000b40001147983 */ /* 0x000ee80000300800 */
[----:B------:R-:W3:Y:S04]  /*12930*/  LDL.LU R12, [R1+0xb0] ;  /* 0x0000b000010c7983 */ /* 0x000ee80000300800 */
[----:B------:R-:W3:Y:S04]  /*12940*/  LDL.LU R9, [R1+0xac] ;  /* 0x0000ac0001097983 */ /* 0x000ee80000300800 */
[----:B------:R-:W3:Y:S01]  /*12950*/  LDL.LU R7, [R1+0xa8] ;  /* 0x0000a80001077983 */ /* 0x000ee20000300800 */
[----:B------:R-:W-:-:S03]  /*12960*/  IMAD R78, R16, R0, RZ ;  /* 0x00000000104e7224 */ /* 0x000fc600078e02ff */
[----:B------:R-:W3:Y:S04]  /*12970*/  LDL.LU R251, [R1+0xa4] ;  /* 0x0000a40001fb7983 */ /* 0x000ee80000300800 */
[----:B------:R-:W3:Y:S01]  /*12980*/  LDL.LU R15, [R1+0xa0] ;  /* 0x0000a000010f7983 */ /* 0x000ee20000300800 */
[----:B------:R-:W-:-:S03]  /*12990*/  IMAD R76, R14, R0, RZ ;  /* 0x000000000e4c7224 */ /* 0x000fc600078e02ff */
[----:B------:R-:W3:Y:S04]  /*129a0*/  LDL.LU R16, [R1+0x9c] ;  /* 0x00009c0001107983 */ /* 0x000ee80000300800 */
[----:B------:R-:W3:Y:S01]  /*129b0*/  LDL.LU R14, [R1+0x98] ;  /* 0x00009800010e7983 */ /* 0x000ee20000300800 */
[----:B------:R-:W-:-:S03]  /*129c0*/  IMAD R70, R17, R0, RZ ;  /* 0x0000000011467224 */ /* 0x000fc600078e02ff */
[----:B------:R-:W3:Y:S01]  /*129d0*/  LDL.LU R17, [R1+0x94] ;  /* 0x0000940001117983 */ /* 0x000ee20000300800 */
[----:B------:R-:W-:-:S03]  /*129e0*/  IMAD R68, R236, R0, RZ ;  /* 0x00000000ec447224 */ /* 0x000fc600078e02ff */
[----:B------:R-:W3:Y:S01]  /*129f0*/  LDL.LU R236, [R1+0x90] ;  /* 0x0000900001ec7983 */ /* 0x000ee20000300800 */
[----:B--2---:R-:W-:-:S03]  /*12a00*/  IMAD R66, R29, R0, RZ ;  /* 0x000000001d427224 */ /* 0x004fc600078e02ff */
[----:B------:R-:W2:Y:S01]  /*12a10*/  LDL.LU R29, [R1+0x8c] ;  /* 0x00008c00011d7983 */ /* 0x000ea20000300800 */
[----:B----4-:R-:W-:-:S03]  /*12a20*/  IMAD R62, R10, R0, RZ ;  /* 0x000000000a3e7224 */ /* 0x010fc600078e02ff */
[----:B------:R-:W4:Y:S01]  /*12a30*/  LDL.LU R10, [R1+0x88] ;  /* 0x00008800010a7983 */ /* 0x000f220000300800 */
[-C--:B------:R-:W-:Y:S02]  /*12a40*/  IMAD R74, R38, R0.reuse, RZ ;  /* 0x00000000264a7224 */ /* 0x080fe400078e02ff */
[-C--:B------:R-:W-:Y:S02]  /*12a50*/  IMAD R72, R36, R0.reuse, RZ ;  /* 0x0000000024487224 */ /* 0x080fe400078e02ff */
[-C--:B------:R-:W-:Y:S02]  /*12a60*/  IMAD R64, R34, R0.reuse, RZ ;  /* 0x0000000022407224 */ /* 0x080fe400078e02ff */
[-C--:B---3--:R-:W-:Y:S02]  /*12a70*/  IMAD R54, R26, R0.reuse, RZ ;  /* 0x000000001a367224 */ /* 0x088fe400078e02ff */
        /* <DEDUP_REMOVED lines=17> */
[----:B------:R-:W2:Y:S01]  /*12b90*/  LDL.LU R251, [R1+0x10] ;  /* 0x0000100001fb7983 */ /* 0x000ea20000300800 */
[----:B------:R-:W-:-:S03]  /*12ba0*/  IMAD R36, R16, R0, RZ ;  /* 0x0000000010247224 */ /* 0x000fc600078e02ff */
[----:B------:R-:W3:Y:S01]  /*12bb0*/  LDL.LU R15, [R1+0x1c] ;  /* 0x00001c00010f7983 */ /* 0x000ee20000300800 */
[----:B------:R-:W-:-:S03]  /*12bc0*/  IMAD R34, R14, R0, RZ ;  /* 0x000000000e227224 */ /* 0x000fc600078e02ff */
[----:B------:R-:W3:Y:S01]  /*12bd0*/  LDL.LU R16, [R1+0x28] ;  /* 0x0000280001107983 */ /* 0x000ee20000300800 */
[-C--:B------:R-:W-:Y:S02]  /*12be0*/  IMAD R60, R32, R0.reuse, RZ ;  /* 0x00000000203c7224 */ /* 0x080fe400078e02ff */
[-C--:B------:R-:W-:Y:S01]  /*12bf0*/  IMAD R32, R17, R0.reuse, RZ ;  /* 0x0000000011207224 */ /* 0x080fe200078e02ff */
[----:B------:R-:W3:Y:S01]  /*12c00*/  LDL.LU R14, [R1+0x38] ;  /* 0x00003800010e7983 */ /* 0x000ee20000300800 */
[-C--:B------:R-:W-:Y:S02]  /*12c10*/  IMAD R58, R30, R0.reuse, RZ ;  /* 0x000000001e3a7224 */ /* 0x080fe400078e02ff */
[-C--:B------:R-:W-:Y:S01]  /*12c20*/  IMAD R30, R236, R0.reuse, RZ ;  /* 0x00000000ec1e7224 */ /* 0x080fe200078e02ff */
[----:B------:R-:W3:Y:S01]  /*12c30*/  LDL.LU R17, [R1+0x60] ;  /* 0x0000600001117983 */ /* 0x000ee20000300800 */
[----:B------:R-:W-:-:S03]  /*12c40*/  IMAD R56, R28, R0, RZ ;  /* 0x000000001c387224 */ /* 0x000fc600078e02ff */
[----:B------:R-:W3:Y:S01]  /*12c50*/  LDL.LU R236, [R1+0x5c] ;  /* 0x00005c0001ec7983 */ /* 0x000ee20000300800 */
[----:B----4-:R-:W-:-:S03]  /*12c60*/  IMAD R28, R10, R0, RZ ;  /* 0x000000000a1c7224 */ /* 0x010fc600078e02ff */
[----:B------:R-:W4:Y:S04]  /*12c70*/  LDL.LU R10, [R1+0x58] ;  /* 0x00005800010a7983 */ /* 0x000f280000300800 */
[----:B0-----:R-:W4:Y:S04]  /*12c80*/  LDL.LU R172, [R1+0x54] ;  /* 0x0000540001ac7983 */ /* 0x001f280000300800 */
[----:B------:R-:W4:Y:S04]  /*12c90*/  LDL.LU R3, [R1+0x50] ;  /* 0x0000500001037983 */ /* 0x000f280000300800 */
[----:B------:R-:W4:Y:S04]  /*12ca0*/  LDL.LU R170, [R1+0x4c] ;  /* 0x00004c0001aa7983 */ /* 0x000f280000300800 */
[----:B------:R-:W4:Y:S04]  /*12cb0*/  LDL.LU R168, [R1+0x48] ;  /* 0x0000480001a87983 */ /* 0x000f280000300800 */
[----:B------:R-:W4:Y:S04]  /*12cc0*/  LDL.LU R18, [R1+0x3c] ;  /* 0x00003c0001127983 */ /* 0x000f280000300800 */
[----:B------:R-:W4:Y:S04]  /*12cd0*/  LDL.LU R173, [R1+0x34] ;  /* 0x0000340001ad7983 */ /* 0x000f280000300800 */
[----:B------:R-:W4:Y:S04]  /*12ce0*/  LDL.LU R171, [R1+0x30] ;  /* 0x0000300001ab7983 */ /* 0x000f280000300800 */
[----:B------:R-:W4:Y:S04]  /*12cf0*/  LDL.LU R169, [R1+0x2c] ;  /* 0x00002c0001a97983 */ /* 0x000f280000300800 */
[----:B------:R-:W4:Y:S04]  /*12d00*/  LDL.LU R19, [R1+0x24] ;  /* 0x0000240001137983 */ /* 0x000f280000300800 */
[----:B------:R-:W4:Y:S01]  /*12d10*/  LDL.LU R244, [R1] ;  /* 0x0000000001f47983 */ /* 0x000f220000300800 */
[----:B--2---:R-:W-:-:S02]  /*12d20*/  IMAD R251, R251, R0, RZ ;  /* 0x00000000fbfb7224 */ /* 0x004fc400078e02ff */
[----:B---3--:R-:W-:-:S03]  /*12d30*/  IMAD R15, R15, R0, RZ ;  /* 0x000000000f0f7224 */ /* 0x008fc600078e02ff */
[----:B------:R0:W-:Y:S01]  /*12d40*/  STL [R1+0x10], R251 ;  /* 0x000010fb01007387 */ /* 0x0001e20000100800 */
[-C--:B------:R-:W-:Y:S02]  /*12d50*/  IMAD R16, R16, R0.reuse, RZ ;  /* 0x0000000010107224 */ /* 0x080fe400078e02ff */
[-C--:B------:R-:W-:Y:S01]  /*12d60*/  IMAD R14, R14, R0.reuse, RZ ;  /* 0x000000000e0e7224 */ /* 0x080fe200078e02ff */
[----:B0-----:R-:W2:Y:S01]  /*12d70*/  LDL.LU R251, [R1+0x2d58] ;  /* 0x002d580001fb7983 */ /* 0x001ea20000300800 */
[----:B------:R-:W-:-:S03]  /*12d80*/  IMAD R17, R17, R0, RZ ;  /* 0x0000000011117224 */ /* 0x000fc600078e02ff */
[----:B------:R0:W-:Y:S01]  /*12d90*/  STL [R1+0x1c], R15 ;  /* 0x00001c0f01007387 */ /* 0x0001e20000100800 */
[----:B------:R-:W-:-:S03]  /*12da0*/  IMAD R236, R236, R0, RZ ;  /* 0x00000000ecec7224 */ /* 0x000fc600078e02ff */
[----:B0-----:R-:W3:Y:S04]  /*12db0*/  LDL.LU R15, [R1+0x2d54] ;  /* 0x002d5400010f7983 */ /* 0x001ee80000300800 */
[----:B------:R0:W-:Y:S04]  /*12dc0*/  STL [R1+0x28], R16 ;  /* 0x0000281001007387 */ /* 0x0001e80000100800 */
[----:B0-----:R-:W3:Y:S04]  /*12dd0*/  LDL.LU R16, [R1+0x2d50] ;  /* 0x002d500001107983 */ /* 0x001ee80000300800 */
[----:B------:R0:W-:Y:S04]  /*12de0*/  STL [R1+0x38], R14 ;  /* 0x0000380e01007387 */ /* 0x0001e80000100800 */
[----:B0-----:R-:W3:Y:S04]  /*12df0*/  LDL.LU R14, [R1+0x2d4c] ;  /* 0x002d4c00010e7983 */ /* 0x001ee80000300800 */
[----:B------:R0:W-:Y:S04]  /*12e00*/  STL [R1+0x40], R17 ;  /* 0x0000401101007387 */ /* 0x0001e80000100800 */
[----:B0-----:R-:W3:Y:S04]  /*12e10*/  LDL.LU R17, [R1+0x2d48] ;  /* 0x002d480001117983 */ /* 0x001ee80000300800 */
[----:B------:R0:W-:Y:S04]  /*12e20*/  STL [R1+0x44], R236 ;  /* 0x000044ec01007387 */ /* 0x0001e80000100800 */
[----:B0-----:R-:W3:Y:S01]  /*12e30*/  LDL.LU R236, [R1+0x2d44] ;  /* 0x002d440001ec7983 */ /* 0x001ee20000300800 */
[----:B----4-:R-:W-:-:S05]  /*12e40*/  IMAD R10, R10, R0, RZ ;  /* 0x000000000a0a7224 */ /* 0x010fca00078e02ff */
[----:B------:R0:W-:Y:S04]  /*12e50*/  STL [R1+0x58], R10 ;  /* 0x0000580a01007387 */ /* 0x0001e80000100800 */
[----:B0-----:R-:W4:Y:S01]  /*12e60*/  LDL.LU R10, [R1+0x2d40] ;  /* 0x002d4000010a7983 */ /* 0x001f220000300800 */
[-C--:B------:R-:W-:Y:S02]  /*12e70*/  IMAD R172, R172, R0.reuse, RZ ;  /* 0x00000000acac7224 */ /* 0x080fe400078e02ff */
[----:B------:R-:W-:-:S03]  /*12e80*/  IMAD R65, R65, R0, RZ ;  /* 0x0000000041417224 */ /* 0x000fc600078e02ff */
[----:B------:R0:W-:Y:S01]  /*12e90*/  STL [R1+0x54], R172 ;  /* 0x000054ac01007387 */ /* 0x0001e20000100800 */
[-C--:B------:R-:W-:Y:S02]  /*12ea0*/  IMAD R61, R61, R0.reuse, RZ ;  /* 0x000000003d3d7224 */ /* 0x080fe400078e02ff */
[-C--:B------:R-:W-:Y:S02]  /*12eb0*/  IMAD R57, R57, R0.reuse, RZ ;  /* 0x0000000039397224 */ /* 0x080fe400078e02ff */
[-C--:B------:R-:W-:Y:S02]  /*12ec0*/  IMAD R53, R53, R0.reuse, RZ ;  /* 0x0000000035357224 */ /* 0x080fe400078e02ff */
[-C--:B------:R-:W-:Y:S02]  /*12ed0*/  IMAD R49, R49, R0.reuse, RZ ;  /* 0x0000000031317224 */ /* 0x080fe400078e02ff */
[-C--:B0-----:R-:W-:Y:S02]  /*12ee0*/  IMAD R172, R3, R0.reuse, RZ ;  /* 0x0000000003ac7224 */ /* 0x081fe400078e02ff */
[----:B------:R-:W-:Y:S01]  /*12ef0*/  IMAD R3, R134, R0, RZ ;  /* 0x0000000086037224 */ /* 0x000fe200078e02ff */
[----:B------:R-:W-:Y:S01]  /*12f00*/  IADD3 R134, P3, R137, R4, RZ ;  /* 0x0000000489867210 */ /* 0x000fe20007f7e0ff */
        /* <DEDUP_REMOVED lines=87> */
[-C--:B--2---:R-:W-:Y:S02]  /*13480*/  IMAD R251, R251, R0.reuse, RZ ;  /* 0x00000000fbfb7224 */ /* 0x084fe400078e02ff */
[-C--:B------:R-:W-:Y:S02]  /*13490*/  IMAD R191, R191, R0.reuse, RZ ;  /* 0x00000000bfbf7224 */ /* 0x080fe400078e02ff */
[-C--:B------:R-:W-:Y:S02]  /*134a0*/  IMAD R193, R193, R0.reuse, RZ ;  /* 0x00000000c1c17224 */ /* 0x080fe400078e02ff */
[----:B------:R-:W-:-:S02]  /*134b0*/  IMAD R195, R195, R0, RZ ;  /* 0x00000000c3c37224 */ /* 0x000fc400078e02ff */
[-C--:B------:R-:W-:Y:S02]  /*134c0*/  IMAD R197, R197, R0.reuse, RZ ;  /* 0x00000000c5c57224 */ /* 0x080fe400078e02ff */
[-C--:B------:R-:W-:Y:S02]  /*134d0*/  IMAD R199, R199, R0.reuse, RZ ;  /* 0x00000000c7c77224 */ /* 0x080fe400078e02ff */
[-C--:B------:R-:W-:Y:S02]  /*134e0*/  IMAD R201, R201, R0.reuse, RZ ;  /* 0x00000000c9c97224 */ /* 0x080fe400078e02ff */
[-C--:B---3--:R-:W-:Y:S02]  /*134f0*/  IMAD R15, R15, R0.reuse, RZ ;  /* 0x000000000f0f7224 */ /* 0x088fe400078e02ff */
        /* <DEDUP_REMOVED lines=45> */
[-C--:B----4-:R-:W-:Y:S02]  /*137d0*/  IMAD R10, R10, R0.reuse, RZ ;  /* 0x000000000a0a7224 */ /* 0x090fe400078e02ff */
        /* <DEDUP_REMOVED lines=47> */
[----:B------:R-:W-:Y:S01]  /*13ad0*/  IMAD R132, R132, R0, RZ ;  /* 0x0000000084847224 */ /* 0x000fe200078e02ff */
[-C--:B------:R-:W-:Y:S01]  /*13ae0*/  IADD3 R0, P2, R135, R4.reuse, RZ ;  /* 0x0000000487007210 */ /* 0x080fe20007f5e0ff */
[----:B------:R0:W-:Y:S04]  /*13af0*/  STL [R1+0x14ac], R134 ;  /* 0x0014ac8601007387 */ /* 0x0001e80000100800 */
[----:B------:R1:W-:Y:S01]  /*13b00*/  STL [R1+0x14b4], R0 ;  /* 0x0014b40001007387 */ /* 0x0003e20000100800 */
[-C--:B0-----:R-:W-:Y:S02]  /*13b10*/  IADD3 R134, P1, R133, R4.reuse, RZ ;  /* 0x0000000485867210 */ /* 0x081fe40007f3e0ff */
[----:B-1----:R-:W-:-:S03]  /*13b20*/  IADD3 R0, P0, R130, R4, RZ ;  /* 0x0000000482007210 */ /* 0x002fc60007f1e0ff */
[----:B------:R0:W-:Y:S04]  /*13b30*/  STL [R1+0x14bc], R134 ;  /* 0x0014bc8601007387 */ /* 0x0001e80000100800 */
[----:B------:R1:W-:Y:S01]  /*13b40*/  STL [R1+0x14c4], R0 ;  /* 0x0014c40001007387 */ /* 0x0003e20000100800 */
[-C--:B0-----:R-:W-:Y:S02]  /*13b50*/  IADD3 R134, P4, R126, R4.reuse, RZ ;  /* 0x000000047e867210 */ /* 0x081fe40007f9e0ff */
[----:B-1----:R-:W-:-:S03]  /*13b60*/  IADD3 R0, P6, R122, R4, RZ ;  /* 0x000000047a007210 */ /* 0x002fc60007fde0ff */
[----:B------:R0:W-:Y:S04]  /*13b70*/  STL [R1+0x14cc], R134 ;  /* 0x0014cc8601007387 */ /* 0x0001e80000100800 */
[----:B------:R1:W-:Y:S01]  /*13b80*/  STL [R1+0x14d4], R0 ;  /* 0x0014d40001007387 */ /* 0x0003e20000100800 */
[----:B0-----:R-:W-:Y:S02]  /*13b90*/  IADD3 R134, P5, R118, R4, RZ ;  /* 0x0000000476867210 */ /* 0x001fe40007fbe0ff */
[----:B-1----:R-:W-:-:S03]  /*13ba0*/  LEA.HI.X.SX32 R0, R137, R2, 0x1, P3 ;  /* 0x0000000289007211 */ /* 0x002fc600018f0eff */
[----:B------:R0:W-:Y:S01]  /*13bb0*/  STL [R1+0x14dc], R134 ;  /* 0x0014dc8601007387 */ /* 0x0001e20000100800 */
[----:B------:R-:W-:-:S03]  /*13bc0*/  IADD3 R137, P3, R116, R4, RZ ;  /* 0x0000000474897210 */ /* 0x000fc60007f7e0ff */
[----:B------:R1:W-:Y:S01]  /*13bd0*/  STL [R1+0x14a8], R0 ;  /* 0x0014a80001007387 */ /* 0x0003e20000100800 */
[-C--:B------:R-:W-:Y:S02]  /*13be0*/  LEA.HI.X.SX32 R133, R133, R2.reuse, 0x1, P1 ;  /* 0x0000000285857211 */ /* 0x080fe400008f0eff */
[----:B0-----:R-:W-:Y:S01]  /*13bf0*/  LEA.HI.X.SX32 R134, R135, R2, 0x1, P2 ;  /* 0x0000000287867211 */ /* 0x001fe200010f0eff */
[----:B------:R-:W-:Y:S01]  /*13c00*/  STL [R1+0x14e4], R137 ;  /* 0x0014e48901007387 */ /* 0x000fe20000100800 */
[----:B-1----:R-:W-:-:S03]  /*13c10*/  IADD3 R0, P2, R114, R4, RZ ;  /* 0x0000000472007210 */ /* 0x002fc60007f5e0ff */
[----:B------:R0:W-:Y:S04]  /*13c20*/  STL [R1+0x14b0], R134 ;  /* 0x0014b08601007387 */ /* 0x0001e80000100800 */
[----:B------:R1:W-:Y:S01]  /*13c30*/  STL [R1+0x14ec], R0 ;  /* 0x0014ec0001007387 */ /* 0x0003e20000100800 */
[----:B0-----:R-:W-:-:S03]  /*13c40*/  IADD3 R134, P1, R112, R4, RZ ;  /* 0x0000000470867210 */ /* 0x001fc60007f3e0ff */
[----:B------:R0:W-:Y:S01]  /*13c50*/  STL [R1+0x14b8], R133 ;  /* 0x0014b88501007387 */ /* 0x0001e20000100800 */
[----:B-1----:R-:W-:-:S03]  /*13c60*/  LEA.HI.X.SX32 R0, R130, R2, 0x1, P0 ;  /* 0x0000000282007211 */ /* 0x002fc600000f0eff */
[----:B------:R-:W-:Y:S01]  /*13c70*/  STL [R1+0x14f4], R134 ;  /* 0x0014f48601007387 */ /* 0x000fe20000100800 */
[----:B------:R-:W-:-:S03]  /*13c80*/  LEA.HI.X.SX32 R130, R126, R2, 0x1, P4 ;  /* 0x000000027e827211 */ /* 0x000fc600020f0eff */
[----:B------:R1:W-:Y:S01]  /*13c90*/  STL [R1+0x14c0], R0 ;  /* 0x0014c00001007387 */ /* 0x0003e20000100800 */
[----:B0-----:R-:W-:Y:S02]  /*13ca0*/  IADD3 R133, P0, R110, R4, RZ ;  /* 0x000000046e857210 */ /* 0x001fe40007f1e0ff */
[----:B------:R-:W-:-:S03]  /*13cb0*/  LEA.HI.X.SX32 R126, R122, R2, 0x1, P6 ;  /* 0x000000027a7e7211 */ /* 0x000fc600030f0eff */
[----:B------:R-:W-:Y:S01]  /*13cc0*/  STL [R1+0x14fc], R133 ;  /* 0x0014fc8501007387 */ /* 0x000fe20000100800 */
[----:B-1----:R-:W-:-:S03]  /*13cd0*/  IADD3 R0, P4, R108, R4, RZ ;  /* 0x000000046c007210 */ /* 0x002fc60007f9e0ff */
[----:B------:R-:W-:Y:S01]  /*13ce0*/  STL [R1+0x14c8], R130 ;  /* 0x0014c88201007387 */ /* 0x000fe20000100800 */
[----:B------:R-:W-:-:S03]  /*13cf0*/  IADD3 R122, P6, R106, R4, RZ ;  /* 0x000000046a7a7210 */ /* 0x000fc60007fde0ff */
[----:B------:R0:W-:Y:S01]  /*13d00*/  STL [R1+0x1504], R0 ;  /* 0x0015040001007387 */ /* 0x0001e20000100800 */
[----:B------:R-:W-:-:S03]  /*13d10*/  LEA.HI.X.SX32 R116, R116, R2, 0x1, P3 ;  /* 0x0000000274747211 */ /* 0x000fc600018f0eff */
[----:B------:R-:W-:Y:S01]  /*13d20*/  STL [R1+0x14d0], R126 ;  /* 0x0014d07e01007387 */ /* 0x000fe20000100800 */
[----:B0-----:R-:W-:-:S03]  /*13d30*/  LEA.HI.X.SX32 R0, R118, R2, 0x1, P5 ;  /* 0x0000000276007211 */ /* 0x001fc600028f0eff */
[----:B------:R-:W-:Y:S01]  /*13d40*/  STL [R1+0x150c], R122 ;  /* 0x00150c7a01007387 */ /* 0x000fe20000100800 */
[----:B------:R-:W-:-:S03]  /*13d50*/  IADD3 R118, P5, R104, R4, RZ ;  /* 0x0000000468767210 */ /* 0x000fc60007fbe0ff */
[----:B------:R0:W-:Y:S01]  /*13d60*/  STL [R1+0x14d8], R0 ;  /* 0x0014d80001007387 */ /* 0x0001e20000100800 */
[----:B------:R-:W-:-:S03]  /*13d70*/  LEA.HI.X.SX32 R114, R114, R2, 0x1, P2 ;  /* 0x0000000272727211 */ /* 0x000fc600010f0eff */
[----:B------:R-:W-:Y:S01]  /*13d80*/  STL [R1+0x1514], R118 ;  /* 0x0015147601007387 */ /* 0x000fe20000100800 */
[----:B0-----:R-:W-:-:S03]  /*13d90*/  IADD3 R0, P3, R102, R4, RZ ;  /* 0x0000000466007210 */ /* 0x001fc60007f7e0ff */
        /* <DEDUP_REMOVED lines=149> */
[----:B------:R1:W-:Y:S01]  /*146f0*/  STL [R1+0x1644], R52 ;  /* 0x0016443401007387 */ /* 0x0003e20000100800 */
[----:B------:R-:W-:-:S03]  /*14700*/  LEA.HI.X.SX32 R49, R48, R2, 0x1, P4 ;  /* 0x0000000230317211 */ /* 0x000fc600020f0eff */
[----:B------:R2:W-:Y:S01]  /*14710*/  STL [R1+0x1610], R0 ;  /* 0x0016100001007387 */ /* 0x0005e20000100800 */
[----:B0-----:R-:W-:Y:S02]  /*14720*/  IADD3 R50, P0, R36, R4, RZ ;  /* 0x0000000424327210 */ /* 0x001fe40007f1e0ff */
[-C--:B------:R-:W-:Y:S02]  /*14730*/  LEA.HI.X.SX32 R48, R46, R2.reuse, 0x1, P6 ;  /* 0x000000022e307211 */ /* 0x080fe400030f0eff */
[-C--:B------:R-:W-:Y:S01]  /*14740*/  LEA.HI.X.SX32 R42, R42, R2.reuse, 0x1, P3 ;  /* 0x000000022a2a7211 */ /* 0x080fe200018f0eff */
[----:B------:R0:W-:Y:S01]  /*14750*/  STL [R1+0x164c], R50 ;  /* 0x00164c3201007387 */ /* 0x0001e20000100800 */
[----:B------:R-:W-:Y:S01]  /*14760*/  LEA.HI.X.SX32 R40, R40, R2, 0x1, P2 ;  /* 0x0000000228287211 */ /* 0x000fe200010f0eff */
[----:B-1----:R-:W1:Y:S01]  /*14770*/  LDC R52, c[0x0][0x238] ;  /* 0x00008e00ff347b82 */ /* 0x002e620000000800 */
[-C--:B--2---:R-:W-:Y:S01]  /*14780*/  IADD3 R0, P4, R34, R4.reuse, RZ ;  /* 0x0000000422007210 */ /* 0x084fe20007f9e0ff */
[----:B------:R-:W-:Y:S01]  /*14790*/  STL [R1+0x1618], R49 ;  /* 0x0016183101007387 */ /* 0x000fe20000100800 */
[----:B------:R-:W-:-:S03]  /*147a0*/  IADD3 R46, P6, R33, R4, RZ ;  /* 0x00000004212e7210 */ /* 0x000fc60007fde0ff */
[----:B------:R2:W-:Y:S02]  /*147b0*/  STL [R1+0x1654], R0 ;  /* 0x0016540001007387 */ /* 0x0005e40000100800 */
[----:B0-----:R-:W0:Y:S02]  /*147c0*/  LDC R50, c[0x0][0x238] ;  /* 0x00008e00ff327b82 */ /* 0x001e240000000800 */
[----:B------:R-:W-:Y:S01]  /*147d0*/  STL [R1+0x1620], R48 ;  /* 0x0016203001007387 */ /* 0x000fe20000100800 */
[----:B--2---:R-:W-:-:S03]  /*147e0*/  LEA.HI.X.SX32 R0, R44, R2, 0x1, P5 ;  /* 0x000000022c007211 */ /* 0x004fc600028f0eff */
[----:B------:R2:W-:Y:S01]  /*147f0*/  STL [R1+0x165c], R46 ;  /* 0x00165c2e01007387 */ /* 0x0005e20000100800 */
[-C--:B------:R-:W-:Y:S01]  /*14800*/  IADD3 R44, P5, R32, R4.reuse, RZ ;  /* 0x00000004202c7210 */ /* 0x080fe20007fbe0ff */
[----:B------:R-:W3:Y:S02]  /*14810*/  LDC R49, c[0x0][0x238] ;  /* 0x00008e00ff317b82 */ /* 0x000ee40000000800 */
[----:B------:R4:W-:Y:S04]  /*14820*/  STL [R1+0x1628], R0 ;  /* 0x0016280001007387 */ /* 0x0009e80000100800 */
[----:B------:R4:W-:Y:S02]  /*14830*/  STL [R1+0x1664], R44 ;  /* 0x0016642c01007387 */ /* 0x0009e40000100800 */
[----:B--2---:R-:W2:Y:S01]  /*14840*/  LDC R46, c[0x0][0x238] ;  /* 0x00008e00ff2e7b82 */ /* 0x004ea20000000800 */
[-C--:B----4-:R-:W-:Y:S01]  /*14850*/  IADD3 R0, P3, R30, R4.reuse, RZ ;  /* 0x000000041e007210 */ /* 0x090fe20007f7e0ff */
[----:B------:R4:W-:Y:S06]  /*14860*/  STL [R1+0x1630], R42 ;  /* 0x0016302a01007387 */ /* 0x0009ec0000100800 */
[----:B------:R-:W0:Y:S01]  /*14870*/  LDC R44, c[0x0][0x238] ;  /* 0x00008e00ff2c7b82 */ /* 0x000e220000000800 */
[----:B------:R1:W-:Y:S01]  /*14880*/  STL [R1+0x166c], R0 ;  /* 0x00166c0001007387 */ /* 0x0003e20000100800 */
[----:B----4-:R-:W-:-:S03]  /*14890*/  IADD3 R42, P2, R29, R4, RZ ;  /* 0x000000041d2a7210 */ /* 0x010fc60007f5e0ff */
[----:B------:R4:W-:Y:S03]  /*148a0*/  STL [R1+0x1638], R40 ;  /* 0x0016382801007387 */ /* 0x0009e60000100800 */
[----:B------:R-:W3:Y:S01]  /*148b0*/  LDC R48, c[0x0][0x238] ;  /* 0x00008e00ff307b82 */ /* 0x000ee20000000800 */
[-C--:B-1----:R-:W-:Y:S01]  /*148c0*/  LEA.HI.X.SX32 R0, R38, R2.reuse, 0x1, P1 ;  /* 0x0000000226007211 */ /* 0x082fe200008f0eff */
[----:B------:R1:W-:Y:S01]  /*148d0*/  STL [R1+0x1674], R42 ;  /* 0x0016742a01007387 */ /* 0x0003e20000100800 */
[----:B------:R-:W-:-:S03]  /*148e0*/  LEA.HI.X.SX32 R38, R36, R2, 0x1, P0 ;  /* 0x0000000224267211 */ /* 0x000fc600000f0eff */
[----:B------:R1:W-:Y:S01]  /*148f0*/  STL [R1+0x1640], R0 ;  /* 0x0016400001007387 */ /* 0x0003e20000100800 */
[----:B----4-:R-:W-:Y:S02]  /*14900*/  IADD3 R40, P1, R28, R4, RZ ;  /* 0x000000041c287210 */ /* 0x010fe40007f3e0ff */
[----:B------:R-:W-:Y:S02]  /*14910*/  LEA.HI.X.SX32 R36, R34, R2, 0x1, P4 ;  /* 0x0000000222247211 */ /* 0x000fe400020f0eff */
[-C--:B------:R-:W-:Y:S01]  /*14920*/  IADD3 R34, P4, R25, R4.reuse, RZ ;  /* 0x0000000419227210 */ /* 0x080fe20007f9e0ff */
[----:B------:R4:W-:Y:S01]  /*14930*/  STL [R1+0x167c], R40 ;  /* 0x00167c2801007387 */ /* 0x0009e20000100800 */
[----:B-1----:R-:W1:Y:S01]  /*14940*/  LDC R42, c[0x0][0x238] ;  /* 0x00008e00ff2a7b82 */ /* 0x002e620000000800 */
[----:B------:R-:W-:Y:S02]  /*14950*/  IADD3 R0, P0, R26, R4, RZ ;  /* 0x000000041a007210 */ /* 0x000fe40007f1e0ff */
[----:B------:R-:W-:Y:S04]  /*14960*/  STL [R1+0x1648], R38 ;  /* 0x0016482601007387 */ /* 0x000fe80000100800 */
[----:B------:R2:W-:Y:S01]  /*14970*/  STL [R1+0x1684], R0 ;  /* 0x0016840001007387 */ /* 0x0005e20000100800 */
[----:B----4-:R-:W4:Y:S03]  /*14980*/  LDC R40, c[0x0][0x238] ;  /* 0x00008e00ff287b82 */ /* 0x010f260000000800 */
[----:B------:R0:W-:Y:S01]  /*14990*/  STL [R1+0x1650], R36 ;  /* 0x0016502401007387 */ /* 0x0001e20000100800 */
[----:B--2---:R-:W-:-:S04]  /*149a0*/  LEA.HI.X.SX32 R0, R33, R2, 0x1, P6 ;  /* 0x0000000221007211 */ /* 0x004fc800030f0eff */
[----:B------:R-:W2:Y:S01]  /*149b0*/  LDC R38, c[0x0][0x238] ;  /* 0x00008e00ff267b82 */ /* 0x000ea20000000800 */
[----:B------:R-:W-:Y:S01]  /*149c0*/  IADD3 R33, P6, R24, R4, RZ ;  /* 0x0000000418217210 */ /* 0x000fe20007fde0ff */
[----:B------:R3:W-:Y:S04]  /*149d0*/  STL [R1+0x168c], R34 ;  /* 0x00168c2201007387 */ /* 0x0007e80000100800 */
[----:B------:R-:W4:Y:S02]  /*149e0*/  LDL.LU R122, [R1+0x10] ;  /* 0x00001000017a7983 */ /* 0x000f240000300800 */
[----:B0-----:R-:W0:Y:S02]  /*149f0*/  LDC R36, c[0x0][0x238] ;  /* 0x00008e00ff247b82 */ /* 0x001e240000000800 */
[----:B------:R3:W-:Y:S04]  /*14a00*/  STL [R1+0x1658], R0 ;  /* 0x0016580001007387 */ /* 0x0007e80000100800 */
[----:B------:R1:W-:Y:S02]  /*14a10*/  STL [R1+0x1694], R33 ;  /* 0x0016942101007387 */ /* 0x0003e40000100800 */
[----:B---3--:R-:W3:Y:S02]  /*14a20*/  LDC R34, c[0x0][0x238] ;  /* 0x00008e00ff227b82 */ /* 0x008ee40000000800 */
[----:B------:R-:W2:Y:S01]  /*14a30*/  LDL.LU R126, [R1+0x1c] ;  /* 0x00001c00017e7983 */ /* 0x000ea20000300800 */
[----:B------:R-:W-:-:S02]  /*14a40*/  LEA.HI.X.SX32 R0, R32, R2, 0x1, P5 ;  /* 0x0000000220007211 */ /* 0x000fc400028f0eff */
[----:B------:R-:W-:-:S03]  /*14a50*/  IADD3 R32, P5, R22, R4, RZ ;  /* 0x0000000416207210 */ /* 0x000fc60007fbe0ff */
[----:B-1----:R-:W1:Y:S01]  /*14a60*/  LDC R33, c[0x0][0x238] ;  /* 0x00008e00ff217b82 */ /* 0x002e620000000800 */
[----:B------:R0:W-:Y:S04]  /*14a70*/  STL [R1+0x1660], R0 ;  /* 0x0016600001007387 */ /* 0x0001e80000100800 */
[----:B------:R-:W3:Y:S04]  /*14a80*/  LDL.LU R130, [R1+0x28] ;  /* 0x0000280001827983 */ /* 0x000ee80000300800 */
[----:B------:R0:W-:Y:S02]  /*14a90*/  STL [R1+0x169c], R32 ;  /* 0x00169c2001007387 */ /* 0x0001e40000100800 */
[----:B0-----:R-:W-:-:S02]  /*14aa0*/  LEA.HI.X.SX32 R0, R30, R2, 0x1, P3 ;  /* 0x000000021e007211 */ /* 0x001fc400018f0eff */
[----:B------:R-:W3:Y:S01]  /*14ab0*/  LDL.LU R133, [R1+0x38] ;  /* 0x0000380001857983 */ /* 0x000ee20000300800 */
[----:B------:R-:W-:-:S03]  /*14ac0*/  IADD3 R30, P3, R21, R4, RZ ;  /* 0x00000004151e7210 */ /* 0x000fc60007f7e0ff */
[----:B------:R0:W-:Y:S01]  /*14ad0*/  STL [R1+0x1668], R0 ;  /* 0x0016680001007387 */ /* 0x0001e20000100800 */
[----:B------:R-:W1:Y:S03]  /*14ae0*/  LDC R32, c[0x0][0x238] ;  /* 0x00008e00ff207b82 */ /* 0x000e660000000800 */
[----:B------:R-:W3:Y:S01]  /*14af0*/  LDL.LU R135, [R1+0x40] ;  /* 0x0000400001877983 */ /* 0x000ee20000300800 */
[----:B0-----:R-:W-:-:S03]  /*14b00*/  LEA.HI.X.SX32 R0, R29, R2, 0x1, P2 ;  /* 0x000000021d007211 */ /* 0x001fc600010f0eff */
[----:B------:R0:W-:Y:S04]  /*14b10*/  STL [R1+0x16a4], R30 ;  /* 0x0016a41e01007387 */ /* 0x0001e80000100800 */
[----:B------:R-:W3:Y:S04]  /*14b20*/  LDL.LU R137, [R1+0x44] ;  /* 0x0000440001897983 */ /* 0x000ee80000300800 */
[----:B------:R0:W-:Y:S02]  /*14b30*/  STL [R1+0x1670], R0 ;  /* 0x0016700001007387 */ /* 0x0001e40000100800 */
[----:B0-----:R-:W-:-:S02]  /*14b40*/  IADD3 R30, P2, R20, R4, RZ ;  /* 0x00000004141e7210 */ /* 0x001fc40007f5e0ff */
[----:B------:R-:W3:Y:S04]  /*14b50*/  LDL.LU R0, [R1+0x58] ;  /* 0x0000580001007983 */ /* 0x000ee80000300800 */
[----:B------:R0:W-:Y:S04]  /*14b60*/  STL [R1+0x16ac], R30 ;  /* 0x0016ac1e01007387 */ /* 0x0001e80000100800 */
[----:B------:R-:W3:Y:S01]  /*14b70*/  LDL.LU R134, [R1+0x54] ;  /* 0x0000540001867983 */ /* 0x000ee20000300800 */
[----:B------:R-:W-:Y:S02]  /*14b80*/  LEA.HI.X.SX32 R29, R28, R2, 0x1, P1 ;  /* 0x000000021c1d7211 */ /* 0x000fe400008f0eff */
[----:B------:R-:W-:-:S03]  /*14b90*/  IADD3 R28, P1, R13, R4, RZ ;  /* 0x000000040d1c7210 */ /* 0x000fc60007f3e0ff */
[----:B------:R1:W-:Y:S01]  /*14ba0*/  STL [R1+0x1678], R29 ;  /* 0x0016781d01007387 */ /* 0x0003e20000100800 */
[----:B0-----:R-:W0:Y:S03]  /*14bb0*/  LDC R30, c[0x0][0x238] ;  /* 0x00008e00ff1e7b82 */ /* 0x001e260000000800 */
[----:B------:R1:W-:Y:S02]  /*14bc0*/  STL [R1+0x16b4], R28 ;  /* 0x0016b41c01007387 */ /* 0x0003e40000100800 */
[----:B-1----:R-:W-:Y:S02]  /*14bd0*/  LEA.HI.X.SX32 R29, R26, R2, 0x1, P0 ;  /* 0x000000021a1d7211 */ /* 0x002fe400000f0eff */
[----:B------:R-:W-:Y:S02]  /*14be0*/  IADD3 R26, P0, R12, R4, RZ ;  /* 0x000000040c1a7210 */ /* 0x000fe40007f1e0ff */
[----:B------:R-:W-:Y:S01]  /*14bf0*/  LEA.HI.X.SX32 R28, R25, R2, 0x1, P4 ;  /* 0x00000002191c7211 */ /* 0x000fe200020f0eff */
[----:B------:R1:W-:Y:S01]  /*14c00*/  STL [R1+0x1680], R29 ;  /* 0x0016801d01007387 */ /* 0x0003e20000100800 */
[----:B------:R-:W-:-:S03]  /*14c10*/  IADD3 R25, P4, R9, R4, RZ ;  /* 0x0000000409197210 */ /* 0x000fc60007f9e0ff */
[----:B------:R1:W-:Y:S04]  /*14c20*/  STL [R1+0x16bc], R26 ;  /* 0x0016bc1a01007387 */ /* 0x0003e80000100800 */
[----:B------:R1:W-:Y:S02]  /*14c30*/  STL [R1+0x1688], R28 ;  /* 0x0016881c01007387 */ /* 0x0003e40000100800 */
[----:B-1----:R-:W1:Y:S01]  /*14c40*/  LDC R29, c[0x0][0x238] ;  /* 0x00008e00ff1d7b82 */ /* 0x002e620000000800 */
[----:B------:R-:W-:Y:S02]  /*14c50*/  LEA.HI.X.SX32 R26, R24, R2, 0x1, P6 ;  /* 0x00000002181a7211 */ /* 0x000fe400030f0eff */
[----:B------:R-:W-:Y:S01]  /*14c60*/  IADD3 R24, P6, R8, R4, RZ ;  /* 0x0000000408187210 */ /* 0x000fe20007fde0ff */
[----:B------:R0:W-:Y:S04]  /*14c70*/  STL [R1+0x16c4], R25 ;  /* 0x0016c41901007387 */ /* 0x0001e80000100800 */
[----:B------:R-:W1:Y:S01]  /*14c80*/  LDC R28, c[0x0][0x238] ;  /* 0x00008e00ff1c7b82 */ /* 0x000e620000000800 */
[----:B------:R0:W-:Y:S04]  /*14c90*/  STL [R1+0x1690], R26 ;  /* 0x0016901a01007387 */ /* 0x0001e80000100800 */
[----:B------:R0:W-:Y:S02]  /*14ca0*/  STL [R1+0x16cc], R24 ;  /* 0x0016cc1801007387 */ /* 0x0001e40000100800 */
[----:B0-----:R-:W-:-:S02]  /*14cb0*/  LEA.HI.X.SX32 R25, R22, R2, 0x1, P5 ;  /* 0x0000000216197211 */ /* 0x001fc400028f0eff */
[----:B------:R-:W-:Y:S01]  /*14cc0*/  IADD3 R22, P5, R7, R4, RZ ;  /* 0x0000000407167210 */ /* 0x000fe20007fbe0ff */
[----:B------:R-:W0:Y:S02]  /*14cd0*/  LDC R26, c[0x0][0x238] ;  /* 0x00008e00ff1a7b82 */ /* 0x000e240000000800 */
[----:B------:R1:W-:Y:S01]  /*14ce0*/  STL [R1+0x1698], R25 ;  /* 0x0016981901007387 */ /* 0x0003e20000100800 */
[----:B------:R-:W-:Y:S02]  /*14cf0*/  LEA.HI.X.SX32 R24, R21, R2, 0x1, P3 ;  /* 0x0000000215187211 */ /* 0x000fe400018f0eff */
[----:B------:R-:W-:Y:S01]  /*14d00*/  IADD3 R21, P3, R5, R4, RZ ;  /* 0x0000000405157210 */ /* 0x000fe20007f7e0ff */
[----:B------:R1:W-:Y:S04]  /*14d10*/  STL [R1+0x16d4], R22 ;  /* 0x0016d41601007387 */ /* 0x0003e80000100800 */
[----:B------:R1:W-:Y:S02]  /*14d20*/  STL [R1+0x16a0], R24 ;  /* 0x0016a01801007387 */ /* 0x0003e40000100800 */
[----:B-1----:R-:W1:Y:S02]  /*14d30*/  LDC R25, c[0x0][0x238] ;  /* 0x00008e00ff197b82 */ /* 0x002e640000000800 */
[----:B------:R0:W-:Y:S01]  /*14d40*/  STL [R1+0x16dc], R21 ;  /* 0x0016dc1501007387 */ /* 0x0001e20000100800 */
[----:B------:R-:W-:-:S02]  /*14d50*/  LEA.HI.X.SX32 R22, R20, R2, 0x1, P2 ;  /* 0x0000000214167211 */ /* 0x000fc400010f0eff */
[----:B------:R-:W-:-:S03]  /*14d60*/  IADD3 R20, P2, R250, R4, RZ ;  /* 0x00000004fa147210 */ /* 0x000fc60007f5e0ff */
[----:B------:R-:W1:Y:S01]  /*14d70*/  LDC R24, c[0x0][0x238] ;  /* 0x00008e00ff187b82 */ /* 0x000e620000000800 */
[----:B------:R0:W-:Y:S02]  /*14d80*/  STL [R1+0x16a8], R22 ;  /* 0x0016a81601007387 */ /* 0x0001e40000100800 */
[----:B0-----:R-:W-:Y:S02]  /*14d90*/  LEA.HI.X.SX32 R21, R13, R2, 0x1, P1 ;  /* 0x000000020d157211 */ /* 0x001fe400008f0eff */
[----:B------:R-:W-:Y:S01]  /*14da0*/  IADD3 R13, P1, R252, R4, RZ ;  /* 0x00000004fc0d7210 */ /* 0x000fe20007f3e0ff */
[----:B------:R0:W-:Y:S04]  /*14db0*/  STL [R1+0x16e4], R20 ;  /* 0x0016e41401007387 */ /* 0x0001e80000100800 */
[----:B------:R0:W-:Y:S01]  /*14dc0*/  STL [R1+0x16b0], R21 ;  /* 0x0016b01501007387 */ /* 0x0001e20000100800 */
[----:B------:R-:W1:Y:S03]  /*14dd0*/  LDC R22, c[0x0][0x238] ;  /* 0x00008e00ff167b82 */ /* 0x000e660000000800 */
[----:B------:R0:W-:Y:S02]  /*14de0*/  STL [R1+0x16ec], R13 ;  /* 0x0016ec0d01007387 */ /* 0x0001e40000100800 */
[----:B0-----:R-:W-:-:S03]  /*14df0*/  LEA.HI.X.SX32 R20, R12, R2, 0x1, P0 ;  /* 0x000000020c147211 */ /* 0x001fc600000f0eff */
[----:B------:R-:W0:Y:S02]  /*14e00*/  LDC R21, c[0x0][0x238] ;  /* 0x00008e00ff157b82 */ /* 0x000e240000000800 */
[----:B------:R1:W-:Y:S01]  /*14e10*/  STL [R1+0x16b8], R20 ;  /* 0x0016b81401007387 */ /* 0x0003e20000100800 */
[----:B------:R-:W-:-:S05]  /*14e20*/  LEA.HI.X.SX32 R13, R9, R2, 0x1, P4 ;  /* 0x00000002090d7211 */ /* 0x000fca00020f0eff */
[----:B-1----:R-:W1:Y:S01]  /*14e30*/  LDC R20, c[0x0][0x238] ;  /* 0x00008e00ff147b82 */ /* 0x002e620000000800 */
[----:B----4-:R-:W-:-:S05]  /*14e40*/  IADD3 R12, P0, R122, R4, RZ ;  /* 0x000000047a0c7210 */ /* 0x010fca0007f1e0ff */
[----:B------:R4:W-:Y:S01]  /*14e50*/  STL [R1+0x16f4], R12 ;  /* 0x0016f40c01007387 */ /* 0x0009e20000100800 */
[----:B--2---:R-:W-:-:S03]  /*14e60*/  IADD3 R9, P4, R126, R4, RZ ;  /* 0x000000047e097210 */ /* 0x004fc60007f9e0ff */
[----:B------:R-:W-:Y:S01]  /*14e70*/  STL [R1+0x16c0], R13 ;  /* 0x0016c00d01007387 */ /* 0x000fe20000100800 */
[----:B----4-:R-:W-:-:S03]  /*14e80*/  LEA.HI.X.SX32 R12, R8, R2, 0x1, P6 ;  /* 0x00000002080c7211 */ /* 0x010fc600030f0eff */
[----:B------:R2:W-:Y:S01]  /*14e90*/  STL [R1+0x16fc], R9 ;  /* 0x0016fc0901007387 */ /* 0x0005e20000100800 */
[----:B---3--:R-:W-:-:S03]  /*14ea0*/  IADD3 R8, P6, R130, R4, RZ ;  /* 0x0000000482087210 */ /* 0x008fc60007fde0ff */
[----:B------:R3:W-:Y:S01]  /*14eb0*/  STL [R1+0x16c8], R12 ;  /* 0x0016c80c01007387 */ /* 0x0007e20000100800 */
[----:B--2---:R-:W-:-:S03]  /*14ec0*/  LEA.HI.X.SX32 R9, R7, R2, 0x1, P5 ;  /* 0x0000000207097211 */ /* 0x004fc600028f0eff */
[----:B------:R2:W-:Y:S01]  /*14ed0*/  STL [R1+0x1704], R8 ;  /* 0x0017040801007387 */ /* 0x0005e20000100800 */
[----:B------:R-:W-:-:S03]  /*14ee0*/  IADD3 R7, P5, R133, R4, RZ ;  /* 0x0000000485077210 */ /* 0x000fc60007fbe0ff */
[----:B------:R-:W-:Y:S01]  /*14ef0*/  STL [R1+0x16d0], R9 ;  /* 0x0016d00901007387 */ /* 0x000fe20000100800 */
[----:B---3--:R-:W3:Y:S03]  /*14f00*/  LDC R12, c[0x0][0x238] ;  /* 0x00008e00ff0c7b82 */ /* 0x008ee60000000800 */
[----:B------:R4:W-:Y:S01]  /*14f10*/  STL [R1+0x170c], R7 ;  /* 0x00170c0701007387 */ /* 0x0009e20000100800 */
[----:B--2---:R-:W-:Y:S02]  /*14f20*/  LEA.HI.X.SX32 R8, R5, R2, 0x1, P3 ;  /* 0x0000000205087211 */ /* 0x004fe400018f0eff */
[----:B------:R-:W-:-:S03]  /*14f30*/  IADD3 R5, P3, R135, R4, RZ ;  /* 0x0000000487057210 */ /* 0x000fc60007f7e0ff */
[----:B------:R2:W-:Y:S01]  /*14f40*/  STL [R1+0x16d8], R8 ;  /* 0x0016d80801007387 */ /* 0x0005e20000100800 */
[----:B----4-:R-:W-:-:S03]  /*14f50*/  LEA.HI.X.SX32 R7, R250, R2, 0x1, P2 ;  /* 0x00000002fa077211 */ /* 0x010fc600010f0eff */
[----:B------:R4:W-:Y:S01]  /*14f60*/  STL [R1+0x1714], R5 ;  /* 0x0017140501007387 */ /* 0x0009e20000100800 */
[----:B------:R-:W0:Y:S03]  /*14f70*/  LDC R250, c[0x0][0x238] ;  /* 0x00008e00fffa7b82 */ /* 0x000e260000000800 */
[----:B------:R1:W-:Y:S01]  /*14f80*/  STL [R1+0x16e0], R7 ;  /* 0x0016e00701007387 */ /* 0x0003e20000100800 */
[----:B--2---:R-:W-:Y:S02]  /*14f90*/  IADD3 R8, P2, R137, R4, RZ ;  /* 0x0000000489087210 */ /* 0x004fe40007f5e0ff */
[----:B----4-:R-:W-:-:S03]  /*14fa0*/  LEA.HI.X.SX32 R5, R252, R2, 0x1, P1 ;  /* 0x00000002fc057211 */ /* 0x010fc600008f0eff */
[----:B------:R2:W-:Y:S01]  /*14fb0*/  STL [R1+0x171c], R8 ;  /* 0x00171c0801007387 */ /* 0x0005e20000100800 */
[----:B------:R-:W4:Y:S01]  /*14fc0*/  LDC R252, c[0x0][0x238] ;  /* 0x00008e00fffc7b82 */ /* 0x000f220000000800 */
[----:B-1----:R-:W-:Y:S02]  /*14fd0*/  IADD3 R7, P1, R0, R4, RZ ;  /* 0x0000000400077210 */ /* 0x002fe40007f3e0ff */
[----:B------:R1:W-:Y:S01]  /*14fe0*/  STL [R1+0x16e8], R5 ;  /* 0x0016e80501007387 */ /* 0x0003e20000100800 */
[----:B--2---:R-:W-:-:S03]  /*14ff0*/  LEA.HI.X.SX32 R8, R122, R2, 0x1, P0 ;  /* 0x000000027a087211 */ /* 0x004fc600000f0eff */
[----:B------:R2:W-:Y:S01]  /*15000*/  STL [R1+0x1724], R7 ;  /* 0x0017240701007387 */ /* 0x0005e20000100800 */
[----:B-1----:R-:W-:-:S03]  /*15010*/  IADD3 R5, P0, R134, R4, RZ ;  /* 0x0000000486057210 */ /* 0x002fc60007f1e0ff */
[----:B------:R1:W-:Y:S01]  /*15020*/  STL [R1+0x16f0], R8 ;  /* 0x0016f00801007387 */ /* 0x0003e20000100800 */
[----:B--2---:R-:W-:-:S03]  /*15030*/  LEA.HI.X.SX32 R7, R126, R2, 0x1, P4 ;  /* 0x000000027e077211 */ /* 0x004fc600020f0eff */
[----:B------:R2:W-:Y:S04]  /*15040*/  STL [R1+0x172c], R5 ;  /* 0x00172c0501007387 */ /* 0x0005e80000100800 */
[----:B------:R3:W-:Y:S01]  /*15050*/  STL [R1+0x16f8], R7 ;  /* 0x0016f80701007387 */ /* 0x0007e20000100800 */
[----:B-1----:R-:W-:Y:S02]  /*15060*/  IADD3 R8, P4, R172, R4, RZ ;  /* 0x00000004ac087210 */ /* 0x002fe40007f9e0ff */
[----:B--2---:R-:W-:-:S03]  /*15070*/  LEA.HI.X.SX32 R5, R130, R2, 0x1, P6 ;  /* 0x0000000282057211 */ /* 0x004fc600030f0eff */
[----:B------:R1:W-:Y:S01]  /*15080*/  STL [R1+0x1734], R8 ;  /* 0x0017340801007387 */ /* 0x0003e20000100800 */
[----:B---3--:R-:W-:-:S03]  /*15090*/  IADD3 R7, P6, R170, R4, RZ ;  /* 0x00000004aa077210 */ /* 0x008fc60007fde0ff */
[----:B------:R2:W-:Y:S04]  /*150a0*/  STL [R1+0x1700], R5 ;  /* 0x0017000501007387 */ /* 0x0005e80000100800 */
[----:B------:R3:W-:Y:S01]  /*150b0*/  STL [R1+0x173c], R7 ;  /* 0x00173c0701007387 */ /* 0x0007e20000100800 */
[----:B-1----:R-:W-:Y:S02]  /*150c0*/  LEA.HI.X.SX32 R8, R133, R2, 0x1, P5 ;  /* 0x0000000285087211 */ /* 0x002fe400028f0eff */
[----:B--2---:R-:W-:-:S03]  /*150d0*/  IADD3 R5, P5, R168, R4, RZ ;  /* 0x00000004a8057210 */ /* 0x004fc60007fbe0ff */
[----:B------:R1:W-:Y:S01]  /*150e0*/  STL [R1+0x1708], R8 ;  /* 0x0017080801007387 */ /* 0x0003e20000100800 */
[----:B---3--:R-:W-:-:S03]  /*150f0*/  LEA.HI.X.SX32 R7, R135, R2, 0x1, P3 ;  /* 0x0000000287077211 */ /* 0x008fc600018f0eff */
[----:B------:R2:W-:Y:S01]  /*15100*/  STL [R1+0x1744], R5 ;  /* 0x0017440501007387 */ /* 0x0005e20000100800 */
[----:B------:R-:W-:-:S03]  /*15110*/  LEA.HI.X.SX32 R0, R0, R2, 0x1, P1 ;  /* 0x0000000200007211 */ /* 0x000fc600008f0eff */
[----:B------:R3:W-:Y:S01]  /*15120*/  STL [R1+0x1710], R7 ;  /* 0x0017100701007387 */ /* 0x0007e20000100800 */
[----:B-1----:R-:W-:Y:S02]  /*15130*/  IADD3 R8, P3, R18, R4, RZ ;  /* 0x0000000412087210 */ /* 0x002fe40007f7e0ff */
[----:B--2---:R-:W-:-:S03]  /*15140*/  LEA.HI.X.SX32 R5, R137, R2, 0x1, P2 ;  /* 0x0000000289057211 */ /* 0x004fc600010f0eff */
[----:B------:R-:W-:Y:S01]  /*15150*/  STL [R1+0x174c], R8 ;  /* 0x00174c0801007387 */ /* 0x000fe20000100800 */
[----:B---3--:R-:W-:-:S03]  /*15160*/  IADD3 R7, P2, R173, R4, RZ ;  /* 0x00000004ad077210 */ /* 0x008fc60007f5e0ff */
[----:B------:R1:W-:Y:S04]  /*15170*/  STL [R1+0x1718], R5 ;  /* 0x0017180501007387 */ /* 0x0003e80000100800 */
[----:B------:R2:W-:Y:S04]  /*15180*/  STL [R1+0x1754], R7 ;  /* 0x0017540701007387 */ /* 0x0005e80000100800 */
[----:B------:R3:W-:Y:S01]  /*15190*/  STL [R1+0x1720], R0 ;  /* 0x0017200001007387 */ /* 0x0007e20000100800 */
[----:B-1----:R-:W-:Y:S02]  /*151a0*/  IADD3 R5, P1, R171, R4, RZ ;  /* 0x00000004ab057210 */ /* 0x002fe40007f3e0ff */
[----:B--2---:R-:W-:-:S03]  /*151b0*/  LEA.HI.X.SX32 R7, R134, R2, 0x1, P0 ;  /* 0x0000000286077211 */ /* 0x004fc600000f0eff */
[----:B------:R1:W-:Y:S01]  /*151c0*/  STL [R1+0x175c], R5 ;  /* 0x00175c0501007387 */ /* 0x0003e20000100800 */
[----:B---3--:R-:W-:-:S03]  /*151d0*/  IADD3 R0, P0, R169, R4, RZ ;  /* 0x00000004a9007210 */ /* 0x008fc60007f1e0ff */
[----:B------:R2:W-:Y:S01]  /*151e0*/  STL [R1+0x1728], R7 ;  /* 0x0017280701007387 */ /* 0x0005e20000100800 */
[----:B-1----:R-:W-:-:S03]  /*151f0*/  LEA.HI.X.SX32 R5, R172, R2, 0x1, P4 ;  /* 0x00000002ac057211 */ /* 0x002fc600020f0eff */
[----:B------:R-:W3:Y:S04]  /*15200*/  LDL.LU R172, [R1+0x2d3c] ;  /* 0x002d3c0001ac7983 */ /* 0x000ee80000300800 */
[----:B------:R1:W-:Y:S01]  /*15210*/  STL [R1+0x1764], R0 ;  /* 0x0017640001007387 */ /* 0x0003e20000100800 */
[----:B--2---:R-:W-:-:S03]  /*15220*/  LEA.HI.X.SX32 R7, R170, R2, 0x1, P6 ;  /* 0x00000002aa077211 */ /* 0x004fc600030f0eff */
[----:B------:R2:W-:Y:S04]  /*15230*/  STL [R1+0x1730], R5 ;  /* 0x0017300501007387 */ /* 0x0005e80000100800 */
[----:B------:R-:W4:Y:S01]  /*15240*/  LDL.LU R170, [R1+0x2d38] ;  /* 0x002d380001aa7983 */ /* 0x000f220000300800 */
[----:B-1----:R-:W-:-:S05]  /*15250*/  IADD3 R0, P4, R19, R4, RZ ;  /* 0x0000000413007210 */ /* 0x002fca0007f9e0ff */
        /* <DEDUP_REMOVED lines=13> */
[----:B------:R-:W3:Y:S01]  /*15330*/  LDL.LU R173, [R1+0x2d2c] ;  /* 0x002d2c0001ad7983 */ /* 0x000ee20000300800 */
        /* <DEDUP_REMOVED lines=19> */
[----:B------:R0:W5:Y:S01]  /*15470*/  LDL.LU R10, [R1+0x2d1c] ;  /* 0x002d1c00010a7983 */ /* 0x0001620000300800 */
        /* <DEDUP_REMOVED lines=28> */
[----:B------:R2:W-:Y:S01]  /*15640*/  STL [R1+0x1798], R7 ;  /* 0x0017980701007387 */ /* 0x0005e20000100800 */
[----:B-1----:R-:W-:-:S05]  /*15650*/  IADD3 R0, P0, R234, R4, RZ ;  /* 0x00000004ea007210 */ /* 0x002fca0007f1e0ff */
[----:B------:R1:W-:Y:S01]  /*15660*/  STL [R1+0x17d4], R0 ;  /* 0x0017d40001007387 */ /* 0x0003e20000100800 */
[----:B--2---:R-:W-:Y:S02]  /*15670*/  LEA.HI.X.SX32 R7, R251, R2, 0x1, P6 ;  /* 0x00000002fb077211 */ /* 0x004fe400030f0eff */
[----:B------:R-:W2:Y:S01]  /*15680*/  LDC R251, c[0x0][0x238] ;  /* 0x00008e00fffb7b82 */ /* 0x000ea20000000800 */
[----:B------:R0:W-:Y:S01]  /*15690*/  STL [R1+0x17a0], R5 ;  /* 0x0017a00501007387 */ /* 0x0001e20000100800 */
[-C--:B-1----:R-:W-:Y:S02]  /*156a0*/  IADD3 R0, P4, R239, R4.reuse, RZ ;  /* 0x00000004ef007210 */ /* 0x082fe40007f9e0ff */
[----:B0-----:R-:W-:-:S03]  /*156b0*/  IADD3 R5, P6, R243, R4, RZ ;  /* 0x00000004f3057210 */ /* 0x001fc60007fde0ff */
[----:B------:R0:W-:Y:S04]  /*156c0*/  STL [R1+0x17dc], R0 ;  /* 0x0017dc0001007387 */ /* 0x0001e80000100800 */
[----:B------:R1:W-:Y:S01]  /*156d0*/  STL [R1+0x17a8], R7 ;  /* 0x0017a80701007387 */ /* 0x0003e20000100800 */
[----:B0-----:R-:W-:-:S03]  /*156e0*/  LEA.HI.X.SX32 R0, R249, R2, 0x1, P5 ;  /* 0x00000002f9007211 */ /* 0x001fc600028f0eff */
[----:B------:R0:W-:Y:S01]  /*156f0*/  STL [R1+0x17e4], R5 ;  /* 0x0017e40501007387 */ /* 0x0001e20000100800 */
[----:B------:R-:W2:Y:S01]  /*15700*/  LDC R249, c[0x0][0x238] ;  /* 0x00008e00fff97b82 */ /* 0x000ea20000000800 */
[----:B-1----:R-:W-:Y:S02]  /*15710*/  IADD3 R7, P5, R3, R4, RZ ;  /* 0x0000000403077210 */ /* 0x002fe40007fbe0ff */
[----:B------:R1:W-:Y:S01]  /*15720*/  STL [R1+0x17b0], R0 ;  /* 0x0017b00001007387 */ /* 0x0003e20000100800 */
[----:B0-----:R-:W-:-:S03]  /*15730*/  LEA.HI.X.SX32 R5, R247, R2, 0x1, P3 ;  /* 0x00000002f7057211 */ /* 0x001fc600018f0eff */
[----:B------:R0:W-:Y:S01]  /*15740*/  STL [R1+0x17ec], R7 ;  /* 0x0017ec0701007387 */ /* 0x0001e20000100800 */
[----:B------:R-:W2:Y:S01]  /*15750*/  LDC R247, c[0x0][0x238] ;  /* 0x00008e00fff77b82 */ /* 0x000ea20000000800 */
[----:B-1----:R-:W-:Y:S02]  /*15760*/  IADD3 R0, P3, R6, R4, RZ ;  /* 0x0000000406007210 */ /* 0x002fe40007f7e0ff */
[----:B------:R1:W-:Y:S04]  /*15770*/  STL [R1+0x17b8], R5 ;  /* 0x0017b80501007387 */ /* 0x0003e80000100800 */
[----:B------:R1:W-:Y:S01]  /*15780*/  STL [R1+0x17f4], R0 ;  /* 0x0017f40001007387 */ /* 0x0003e20000100800 */
[----:B0-----:R-:W-:Y:S01]  /*15790*/  LEA.HI.X.SX32 R7, R226, R2, 0x1, P2 ;  /* 0x00000002e2077211 */ /* 0x001fe200010f0eff */
[----:B------:R-:W0:Y:S01]  /*157a0*/  S2R R244, SR_TID.X ;  /* 0x0000000000f47919 */ /* 0x000e220000002100 */
[----:B------:R-:W2:Y:S01]  /*157b0*/  LDC R226, c[0x0][0x238] ;  /* 0x00008e00ffe27b82 */ /* 0x000ea20000000800 */
[----:B-1----:R-:W-:-:S02]  /*157c0*/  IADD3 R5, P2, R11, R4, RZ ;  /* 0x000000040b057210 */ /* 0x002fc40007f5e0ff */
[----:B------:R-:W-:Y:S01]  /*157d0*/  LEA.HI.X.SX32 R0, R230, R2, 0x1, P1 ;  /* 0x00000002e6007211 */ /* 0x000fe200008f0eff */
[----:B------:R1:W-:Y:S04]  /*157e0*/  STL [R1+0x17c0], R7 ;  /* 0x0017c00701007387 */ /* 0x0003e80000100800 */
[----:B------:R-:W2:Y:S01]  /*157f0*/  LDC R230, c[0x0][0x238] ;  /* 0x00008e00ffe67b82 */ /* 0x000ea20000000800 */
[----:B------:R1:W-:Y:S04]  /*15800*/  STL [R1+0x17fc], R5 ;  /* 0x0017fc0501007387 */ /* 0x0003e80000100800 */
[----:B------:R0:W-:Y:S01]  /*15810*/  STL [R1+0x17c8], R0 ;  /* 0x0017c80001007387 */ /* 0x0001e20000100800 */
[----:B-1----:R-:W-:-:S02]  /*15820*/  IADD3 R7, P1, R23, R4, RZ ;  /* 0x0000000417077210 */ /* 0x002fc40007f3e0ff */
[----:B------:R-:W-:-:S03]  /*15830*/  LEA.HI.X.SX32 R5, R234, R2, 0x1, P0 ;  /* 0x00000002ea057211 */ /* 0x000fc600000f0eff */
[----:B------:R1:W-:Y:S01]  /*15840*/  STL [R1+0x1804], R7 ;  /* 0x0018040701007387 */ /* 0x0003e20000100800 */
[----:B------:R-:W2:Y:S01]  /*15850*/  LDC R234, c[0x0][0x238] ;  /* 0x00008e00ffea7b82 */ /* 0x000ea20000000800 */
[----:B0-----:R-:W-:Y:S02]  /*15860*/  IADD3 R0, P0, R27, R4, RZ ;  /* 0x000000041b007210 */ /* 0x001fe40007f1e0ff */
[----:B------:R0:W-:Y:S04]  /*15870*/  STL [R1+0x17d0], R5 ;  /* 0x0017d00501007387 */ /* 0x0001e80000100800 */
[----:B------:R0:W-:Y:S01]  /*15880*/  STL [R1+0x180c], R0 ;  /* 0x00180c0001007387 */ /* 0x0001e20000100800 */
[----:B-1----:R-:W-:Y:S01]  /*15890*/  LEA.HI.X.SX32 R7, R239, R2, 0x1, P4 ;  /* 0x00000002ef077211 */ /* 0x002fe200020f0eff */
[----:B------:R-:W1:Y:S01]  /*158a0*/  S2R R134, SR_TID.X ;  /* 0x0000000000867919 */ /* 0x000e620000002100 */
[----:B------:R-:W-:Y:S01]  /*158b0*/  LOP3.LUT R244, R244, 0x7f, RZ, 0xc0, !PT ;  /* 0x0000007ff4f47812 */ /* 0x000fe200078ec0ff */
[----:B------:R-:W2:Y:S01]  /*158c0*/  LDC R239, c[0x0][0x238] ;  /* 0x00008e00ffef7b82 */ /* 0x000ea20000000800 */
[----:B0-----:R-:W-:-:S02]  /*158d0*/  IADD3 R5, P4, R31, R4, RZ ;  /* 0x000000041f057210 */ /* 0x001fc40007f9e0ff */
[----:B------:R-:W-:Y:S01]  /*158e0*/  LEA.HI.X.SX32 R0, R243, R2, 0x1, P6 ;  /* 0x00000002f3007211 */ /* 0x000fe200030f0eff */
[----:B------:R0:W-:Y:S04]  /*158f0*/  STL [R1+0x17d8], R7 ;  /* 0x0017d80701007387 */ /* 0x0001e80000100800 */
[----:B------:R-:W2:Y:S01]  /*15900*/  LDC R243, c[0x0][0x238] ;  /* 0x00008e00fff37b82 */ /* 0x000ea20000000800 */
[----:B------:R0:W-:Y:S04]  /*15910*/  STL [R1+0x1814], R5 ;  /* 0x0018140501007387 */ /* 0x0001e80000100800 */
[----:B------:R1:W-:Y:S01]  /*15920*/  STL [R1+0x17e0], R0 ;  /* 0x0017e00001007387 */ /* 0x0003e20000100800 */
[----:B0-----:R-:W-:-:S02]  /*15930*/  IADD3 R7, P6, R35, R4, RZ ;  /* 0x0000000423077210 */ /* 0x001fc40007fde0ff */
[-C--:B------:R-:W-:Y:S02]  /*15940*/  LEA.HI.X.SX32 R5, R3, R2.reuse, 0x1, P5 ;  /* 0x0000000203057211 */ /* 0x080fe400028f0eff */
[----:B------:R-:W-:Y:S02]  /*15950*/  LEA.HI.X.SX32 R3, R6, R2, 0x1, P3 ;  /* 0x0000000206037211 */ /* 0x000fe400018f0eff */
[-C--:B-1----:R-:W-:Y:S01]  /*15960*/  IADD3 R0, P5, R39, R4.reuse, RZ ;  /* 0x0000000427007210 */ /* 0x082fe20007fbe0ff */
[----:B------:R-:W-:Y:S04]  /*15970*/  STL [R1+0x181c], R7 ;  /* 0x00181c0701007387 */ /* 0x000fe80000100800 */
[----:B------:R0:W-:Y:S04]  /*15980*/  STL [R1+0x17e8], R5 ;  /* 0x0017e80501007387 */ /* 0x0001e80000100800 */
[----:B------:R1:W-:Y:S04]  /*15990*/  STL [R1+0x1824], R0 ;  /* 0x0018240001007387 */ /* 0x0003e80000100800 */
[----:B------:R1:W-:Y:S01]  /*159a0*/  STL [R1+0x17f0], R3 ;  /* 0x0017f00301007387 */ /* 0x0003e20000100800 */
[----:B0-----:R-:W-:-:S02]  /*159b0*/  IADD3 R5, P3, R43, R4, RZ ;  /* 0x000000042b057210 */ /* 0x001fc40007f7e0ff */
[----:B-1----:R-:W-:-:S03]  /*159c0*/  LEA.HI.X.SX32 R0, R11, R2, 0x1, P2 ;  /* 0x000000020b007211 */ /* 0x002fc600010f0eff */
[----:B------:R0:W-:Y:S01]  /*159d0*/  STL [R1+0x182c], R5 ;  /* 0x00182c0501007387 */ /* 0x0001e20000100800 */
[----:B------:R-:W1:Y:S01]  /*159e0*/  LDC R11, c[0x0][0x238] ;  /* 0x00008e00ff0b7b82 */ /* 0x000e620000000800 */
[----:B------:R-:W-:Y:S02]  /*159f0*/  IADD3 R3, P2, R47, R4, RZ ;  /* 0x000000042f037210 */ /* 0x000fe40007f5e0ff */
[----:B------:R2:W-:Y:S04]  /*15a00*/  STL [R1+0x17f8], R0 ;  /* 0x0017f80001007387 */ /* 0x0005e80000100800 */
[----:B------:R2:W-:Y:S01]  /*15a10*/  STL [R1+0x1834], R3 ;  /* 0x0018340301007387 */ /* 0x0005e20000100800 */
[----:B0-----:R-:W-:Y:S02]  /*15a20*/  LEA.HI.X.SX32 R5, R23, R2, 0x1, P1 ;  /* 0x0000000217057211 */ /* 0x001fe400008f0eff */
[----:B------:R-:W0:Y:S01]  /*15a30*/  LDC R23, c[0x0][0x238] ;  /* 0x00008e00ff177b82 */ /* 0x000e220000000800 */
[----:B--2---:R-:W-:-:S02]  /*15a40*/  IADD3 R0, P1, R51, R4, RZ ;  /* 0x0000000433007210 */ /* 0x004fc40007f3e0ff */
[----:B------:R2:W-:Y:S01]  /*15a50*/  STL [R1+0x1800], R5 ;  /* 0x0018000501007387 */ /* 0x0005e20000100800 */
[----:B------:R-:W-:-:S03]  /*15a60*/  LEA.HI.X.SX32 R3, R27, R2, 0x1, P0 ;  /* 0x000000021b037211 */ /* 0x000fc600000f0eff */
[----:B------:R2:W-:Y:S01]  /*15a70*/  STL [R1+0x183c], R0 ;  /* 0x00183c0001007387 */ /* 0x0005e20000100800 */
[----:B------:R-:W3:Y:S03]  /*15a80*/  LDC R27, c[0x0][0x238] ;  /* 0x00008e00ff1b7b82 */ /* 0x000ee60000000800 */
[----:B------:R2:W-:Y:S02]  /*15a90*/  STL [R1+0x1808], R3 ;  /* 0x0018080301007387 */ /* 0x0005e40000100800 */
[----:B--2---:R-:W-:Y:S02]  /*15aa0*/  IADD3 R5, P0, R55, R4, RZ ;  /* 0x0000000437057210 */ /* 0x004fe40007f1e0ff */
[----:B------:R-:W-:-:S03]  /*15ab0*/  LEA.HI.X.SX32 R0, R31, R2, 0x1, P4 ;  /* 0x000000021f007211 */ /* 0x000fc600020f0eff */
[----:B------:R2:W-:Y:S01]  /*15ac0*/  STL [R1+0x2844], R5 ;  /* 0x0028440501007387 */ /* 0x0005e20000100800 */
[----:B------:R-:W3:Y:S01]  /*15ad0*/  LDC R31, c[0x0][0x238] ;  /* 0x00008e00ff1f7b82 */ /* 0x000ee20000000800 */
[----:B------:R-:W-:Y:S02]  /*15ae0*/  IADD3 R3, P4, R59, R4, RZ ;  /* 0x000000043b037210 */ /* 0x000fe40007f9e0ff */
[----:B------:R1:W-:Y:S04]  /*15af0*/  STL [R1+0x1810], R0 ;  /* 0x0018100001007387 */ /* 0x0003e80000100800 */
[----:B------:R1:W-:Y:S01]  /*15b00*/  STL [R1+0x284c], R3 ;  /* 0x00284c0301007387 */ /* 0x0003e20000100800 */
[----:B--2---:R-:W-:Y:S02]  /*15b10*/  LEA.HI.X.SX32 R5, R35, R2, 0x1, P6 ;  /* 0x0000000223057211 */ /* 0x004fe400030f0eff */
[----:B------:R-:W2:Y:S01]  /*15b20*/  LDC R35, c[0x0][0x238] ;  /* 0x00008e00ff237b82 */ /* 0x000ea20000000800 */
[----:B-1----:R-:W-:-:S02]  /*15b30*/  IADD3 R0, P6, R63, R4, RZ ;  /* 0x000000043f007210 */ /* 0x002fc40007fde0ff */
[----:B------:R1:W-:Y:S01]  /*15b40*/  STL [R1+0x1818], R5 ;  /* 0x0018180501007387 */ /* 0x0003e20000100800 */
[----:B------:R-:W-:-:S03]  /*15b50*/  LEA.HI.X.SX32 R3, R39, R2, 0x1, P5 ;  /* 0x0000000227037211 */ /* 0x000fc600028f0eff */
[----:B------:R0:W-:Y:S01]  /*15b60*/  STL [R1+0x2854], R0 ;  /* 0x0028540001007387 */ /* 0x0001e20000100800 */
[----:B------:R-:W2:Y:S03]  /*15b70*/  LDC R39, c[0x0][0x238] ;  /* 0x00008e00ff277b82 */ /* 0x000ea60000000800 */
[----:B------:R0:W-:Y:S01]  /*15b80*/  STL [R1+0x1820], R3 ;  /* 0x0018200301007387 */ /* 0x0001e20000100800 */
[----:B-1----:R-:W-:Y:S02]  /*15b90*/  IADD3 R5, P5, R67, R4, RZ ;  /* 0x0000000443057210 */ /* 0x002fe40007fbe0ff */
[----:B0-----:R-:W-:-:S03]  /*15ba0*/  LEA.HI.X.SX32 R0, R43, R2, 0x1, P3 ;  /* 0x000000022b007211 */ /* 0x001fc600018f0eff */
[----:B------:R0:W-:Y:S01]  /*15bb0*/  STL [R1+0x285c], R5 ;  /* 0x00285c0501007387 */ /* 0x0001e20000100800 */
[----:B------:R-:W1:Y:S01]  /*15bc0*/  LDC R43, c[0x0][0x238] ;  /* 0x00008e00ff2b7b82 */ /* 0x000e620000000800 */
[----:B------:R-:W-:Y:S02]  /*15bd0*/  IADD3 R3, P3, R71, R4, RZ ;  /* 0x0000000447037210 */ /* 0x000fe40007f7e0ff */
[----:B------:R3:W-:Y:S04]  /*15be0*/  STL [R1+0x1828], R0 ;  /* 0x0018280001007387 */ /* 0x0007e80000100800 */
[----:B------:R4:W-:Y:S01]  /*15bf0*/  STL [R1+0x2864], R3 ;  /* 0x0028640301007387 */ /* 0x0009e20000100800 */
[----:B0-----:R-:W-:Y:S02]  /*15c00*/  LEA.HI.X.SX32 R5, R47, R2, 0x1, P2 ;  /* 0x000000022f057211 */ /* 0x001fe400010f0eff */
[----:B------:R-:W0:Y:S01]  /*15c10*/  LDC R47, c[0x0][0x238] ;  /* 0x00008e00ff2f7b82 */ /* 0x000e220000000800 */
[----:B---3--:R-:W-:-:S02]  /*15c20*/  IADD3 R0, P2, R75, R4, RZ ;  /* 0x000000044b007210 */ /* 0x008fc40007f5e0ff */
[----:B------:R3:W-:Y:S01]  /*15c30*/  STL [R1+0x1830], R5 ;  /* 0x0018300501007387 */ /* 0x0007e20000100800 */
[----:B----4-:R-:W-:-:S03]  /*15c40*/  LEA.HI.X.SX32 R3, R51, R2, 0x1, P1 ;  /* 0x0000000233037211 */ /* 0x010fc600008f0eff */
[----:B------:R4:W-:Y:S01]  /*15c50*/  STL [R1+0x286c], R0 ;  /* 0x00286c0001007387 */ /* 0x0009e20000100800 */
[----:B------:R-:W0:Y:S03]  /*15c60*/  LDC R51, c[0x0][0x238] ;  /* 0x00008e00ff337b82 */ /* 0x000e260000000800 */
[----:B------:R2:W-:Y:S01]  /*15c70*/  STL [R1+0x1838], R3 ;  /* 0x0018380301007387 */ /* 0x0005e20000100800 */
[----:B---3--:R-:W-:Y:S02]  /*15c80*/  IADD3 R5, P1, R79, R4, RZ ;  /* 0x000000044f057210 */ /* 0x008fe40007f3e0ff */
[----:B----4-:R-:W-:-:S03]  /*15c90*/  LEA.HI.X.SX32 R0, R55, R2, 0x1, P0 ;  /* 0x0000000237007211 */ /* 0x010fc600000f0eff */
[----:B------:R3:W-:Y:S01]  /*15ca0*/  STL [R1+0x2874], R5 ;  /* 0x0028740501007387 */ /* 0x0007e20000100800 */
[----:B--2---:R-:W-:-:S03]  /*15cb0*/  IADD3 R3, P0, R83, R4, RZ ;  /* 0x0000000453037210 */ /* 0x004fc60007f1e0ff */
[----:B------:R2:W-:Y:S04]  /*15cc0*/  STL [R1+0x1840], R0 ;  /* 0x0018400001007387 */ /* 0x0005e80000100800 */
[----:B------:R4:W-:Y:S01]  /*15cd0*/  STL [R1+0x287c], R3 ;  /* 0x00287c0301007387 */ /* 0x0009e20000100800 */
[----:B---3--:R-:W-:Y:S02]  /*15ce0*/  LEA.HI.X.SX32 R5, R59, R2, 0x1, P4 ;  /* 0x000000023b057211 */ /* 0x008fe400020f0eff */
[----:B--2---:R-:W-:-:S03]  /*15cf0*/  IADD3 R0, P4, R87, R4, RZ ;  /* 0x0000000457007210 */ /* 0x004fc60007f9e0ff */
[----:B------:R2:W-:Y:S01]  /*15d00*/  STL [R1+0x2848], R5 ;  /* 0x0028480501007387 */ /* 0x0005e20000100800 */
[----:B----4-:R-:W-:-:S03]  /*15d10*/  LEA.HI.X.SX32 R3, R63, R2, 0x1, P6 ;  /* 0x000000023f037211 */ /* 0x010fc600030f0eff */
[----:B------:R3:W-:Y:S04]  /*15d20*/  STL [R1+0x2884], R0 ;  /* 0x0028840001007387 */ /* 0x0007e80000100800 */
[----:B------:R4:W-:Y:S01]  /*15d30*/  STL [R1+0x2850], R3 ;  /* 0x0028500301007387 */ /* 0x0009e20000100800 */
[----:B--2---:R-:W-:Y:S02]  /*15d40*/  IADD3 R5, P6, R91, R4, RZ ;  /* 0x000000045b057210 */ /* 0x004fe40007fde0ff */
[----:B---3--:R-:W-:-:S03]  /*15d50*/  LEA.HI.X.SX32 R0, R67, R2, 0x1, P5 ;  /* 0x0000000243007211 */ /* 0x008fc600028f0eff */
[----:B------:R2:W-:Y:S01]  /*15d60*/  STL [R1+0x288c], R5 ;  /* 0x00288c0501007387 */ /* 0x0005e20000100800 */
[----:B----4-:R-:W-:-:S03]  /*15d70*/  IADD3 R3, P5, R95, R4, RZ ;  /* 0x000000045f037210 */ /* 0x010fc60007fbe0ff */
[----:B------:R3:W-:Y:S04]  /*15d80*/  STL [R1+0x2858], R0 ;  /* 0x0028580001007387 */ /* 0x0007e80000100800 */
[----:B------:R4:W-:Y:S01]  /*15d90*/  STL [R1+0x2894], R3 ;  /* 0x0028940301007387 */ /* 0x0009e20000100800 */
[----:B--2---:R-:W-:Y:S02]  /*15da0*/  LEA.HI.X.SX32 R5, R71, R2, 0x1, P3 ;  /* 0x0000000247057211 */ /* 0x004fe400018f0eff */
[----:B---3--:R-:W-:-:S03]  /*15db0*/  IADD3 R0, P3, R99, R4, RZ ;  /* 0x0000000463007210 */ /* 0x008fc60007f7e0ff */
        /* <DEDUP_REMOVED lines=74> */
[----:B------:R3:W-:Y:S01]  /*16260*/  STL [R1+0x292c], R0 ;  /* 0x00292c0001007387 */ /* 0x0007e20000100800 */
[----:B------:R-:W4:Y:S03]  /*16270*/  LDC R145, c[0x0][0x238] ;  /* 0x00008e00ff917b82 */ /* 0x000f260000000800 */
[----:B------:R1:W-:Y:S01]  /*16280*/  STL [R1+0x28f8], R3 ;  /* 0x0028f80301007387 */ /* 0x0003e20000100800 */
[----:B--2---:R-:W-:Y:S02]  /*16290*/  IADD3 R5, P6, R159, R4, RZ ;  /* 0x000000049f057210 */ /* 0x004fe40007fde0ff */
[----:B---3--:R-:W-:-:S03]  /*162a0*/  LEA.HI.X.SX32 R0, R147, R2, 0x1, P5 ;  /* 0x0000000293007211 */ /* 0x008fc600028f0eff */
[----:B------:R2:W-:Y:S01]  /*162b0*/  STL [R1+0x2934], R5 ;  /* 0x0029340501007387 */ /* 0x0005e20000100800 */
[----:B------:R-:W3:Y:S01]  /*162c0*/  LDC R147, c[0x0][0x238] ;  /* 0x00008e00ff937b82 */ /* 0x000ee20000000800 */
[----:B-1----:R-:W-:Y:S02]  /*162d0*/  IADD3 R3, P5, R161, R4, RZ ;  /* 0x00000004a1037210 */ /* 0x002fe40007fbe0ff */
[----:B------:R1:W-:Y:S04]  /*162e0*/  STL [R1+0x2900], R0 ;  /* 0x0029000001007387 */ /* 0x0003e80000100800 */
[----:B------:R0:W-:Y:S01]  /*162f0*/  STL [R1+0x293c], R3 ;  /* 0x00293c0301007387 */ /* 0x0001e20000100800 */
[----:B--2---:R-:W-:Y:S02]  /*16300*/  LEA.HI.X.SX32 R5, R149, R2, 0x1, P3 ;  /* 0x0000000295057211 */ /* 0x004fe400018f0eff */
[----:B------:R-:W2:Y:S01]  /*16310*/  LDC R149, c[0x0][0x238] ;  /* 0x00008e00ff957b82 */ /* 0x000ea20000000800 */
[----:B-1----:R-:W-:-:S02]  /*16320*/  IADD3 R0, P3, R163, R4, RZ ;  /* 0x00000004a3007210 */ /* 0x002fc40007f7e0ff */
[----:B------:R1:W-:Y:S01]  /*16330*/  STL [R1+0x2908], R5 ;  /* 0x0029080501007387 */ /* 0x0003e20000100800 */
[----:B0-----:R-:W-:-:S03]  /*16340*/  LEA.HI.X.SX32 R3, R151, R2, 0x1, P2 ;  /* 0x0000000297037211 */ /* 0x001fc600010f0eff */
[----:B------:R0:W-:Y:S01]  /*16350*/  STL [R1+0x2944], R0 ;  /* 0x0029440001007387 */ /* 0x0001e20000100800 */
[----:B------:R-:W2:Y:S03]  /*16360*/  LDC R151, c[0x0][0x238] ;  /* 0x00008e00ff977b82 */ /* 0x000ea60000000800 */
[----:B------:R4:W-:Y:S01]  /*16370*/  STL [R1+0x2910], R3 ;  /* 0x0029100301007387 */ /* 0x0009e20000100800 */
[----:B-1----:R-:W-:Y:S02]  /*16380*/  IADD3 R5, P2, R165, R4, RZ ;  /* 0x00000004a5057210 */ /* 0x002fe40007f5e0ff */
[----:B0-----:R-:W-:-:S03]  /*16390*/  LEA.HI.X.SX32 R0, R153, R2, 0x1, P1 ;  /* 0x0000000299007211 */ /* 0x001fc600008f0eff */
[----:B------:R0:W-:Y:S01]  /*163a0*/  STL [R1+0x294c], R5 ;  /* 0x00294c0501007387 */ /* 0x0001e20000100800 */
[----:B------:R-:W1:Y:S01]  /*163b0*/  LDC R153, c[0x0][0x238] ;  /* 0x00008e00ff997b82 */ /* 0x000e620000000800 */
[----:B----4-:R-:W-:Y:S02]  /*163c0*/  IADD3 R3, P1, R167, R4, RZ ;  /* 0x00000004a7037210 */ /* 0x010fe40007f3e0ff */
[----:B------:R4:W-:Y:S04]  /*163d0*/  STL [R1+0x2918], R0 ;  /* 0x0029180001007387 */ /* 0x0009e80000100800 */
[----:B------:R3:W-:Y:S01]  /*163e0*/  STL [R1+0x2954], R3 ;  /* 0x0029540301007387 */ /* 0x0007e20000100800 */
[----:B0-----:R-:W-:Y:S02]  /*163f0*/  LEA.HI.X.SX32 R5, R155, R2, 0x1, P0 ;  /* 0x000000029b057211 */ /* 0x001fe400000f0eff */
[----:B----4-:R-:W-:-:S03]  /*16400*/  IADD3 R0, P0, R37, R4, RZ ;  /* 0x0000000425007210 */ /* 0x010fc60007f1e0ff */
[----:B------:R0:W-:Y:S01]  /*16410*/  STL [R1+0x2920], R5 ;  /* 0x0029200501007387 */ /* 0x0001e20000100800 */
[----:B---3--:R-:W-:-:S03]  /*16420*/  LEA.HI.X.SX32 R3, R157, R2, 0x1, P4 ;  /* 0x000000029d037211 */ /* 0x008fc600020f0eff */
[----:B------:R3:W-:Y:S04]  /*16430*/  STL [R1+0x295c], R0 ;  /* 0x00295c0001007387 */ /* 0x0007e80000100800 */
[----:B------:R4:W-:Y:S01]  /*16440*/  STL [R1+0x2928], R3 ;  /* 0x0029280301007387 */ /* 0x0009e20000100800 */
[----:B0-----:R-:W-:Y:S02]  /*16450*/  IADD3 R5, P4, R41, R4, RZ ;  /* 0x0000000429057210 */ /* 0x001fe40007f9e0ff */
[----:B---3--:R-:W-:-:S03]  /*16460*/  LEA.HI.X.SX32 R0, R159, R2, 0x1, P6 ;  /* 0x000000029f007211 */ /* 0x008fc600030f0eff */
[----:B------:R0:W-:Y:S01]  /*16470*/  STL [R1+0x2964], R5 ;  /* 0x0029640501007387 */ /* 0x0001e20000100800 */
[----:B----4-:R-:W-:-:S03]  /*16480*/  IADD3 R3, P6, R45, R4, RZ ;  /* 0x000000042d037210 */ /* 0x010fc60007fde0ff */
[----:B------:R3:W-:Y:S04]  /*16490*/  STL [R1+0x2930], R0 ;  /* 0x0029300001007387 */ /* 0x0007e80000100800 */
[----:B------:R4:W-:Y:S01]  /*164a0*/  STL [R1+0x296c], R3 ;  /* 0x00296c0301007387 */ /* 0x0009e20000100800 */
[----:B0-----:R-:W-:Y:S02]  /*164b0*/  LEA.HI.X.SX32 R5, R161, R2, 0x1, P5 ;  /* 0x00000002a1057211 */ /* 0x001fe400028f0eff */
[----:B---3--:R-:W-:-:S03]  /*164c0*/  IADD3 R0, P5, R175, R4, RZ ;  /* 0x00000004af007210 */ /* 0x008fc60007fbe0ff */
[----:B------:R0:W-:Y:S01]  /*164d0*/  STL [R1+0x2938], R5 ;  /* 0x0029380501007387 */ /* 0x0001e20000100800 */
[----:B----4-:R-:W-:-:S03]  /*164e0*/  LEA.HI.X.SX32 R3, R163, R2, 0x1, P3 ;  /* 0x00000002a3037211 */ /* 0x010fc600018f0eff */
[----:B------:R3:W-:Y:S01]  /*164f0*/  STL [R1+0x2974], R0 ;  /* 0x0029740001007387 */ /* 0x0007e20000100800 */
[----:B------:R-:W4:Y:S03]  /*16500*/  LDC R163, c[0x0][0x238] ;  /* 0x00008e00ffa37b82 */ /* 0x000f260000000800 */
[----:B------:R2:W-:Y:S01]  /*16510*/  STL [R1+0x2940], R3 ;  /* 0x0029400301007387 */ /* 0x0005e20000100800 */
[----:B0-----:R-:W-:Y:S02]  /*16520*/  IADD3 R5, P3, R177, R4, RZ ;  /* 0x00000004b1057210 */ /* 0x001fe40007f7e0ff */
[----:B---3--:R-:W-:-:S03]  /*16530*/  LEA.HI.X.SX32 R0, R165, R2, 0x1, P2 ;  /* 0x00000002a5007211 */ /* 0x008fc600010f0eff */
[----:B------:R0:W-:Y:S01]  /*16540*/  STL [R1+0x297c], R5 ;  /* 0x00297c0501007387 */ /* 0x0001e20000100800 */
[----:B------:R-:W3:Y:S01]  /*16550*/  LDC R165, c[0x0][0x238] ;  /* 0x00008e00ffa57b82 */ /* 0x000ee20000000800 */
[----:B--2---:R-:W-:Y:S02]  /*16560*/  IADD3 R3, P2, R179, R4, RZ ;  /* 0x00000004b3037210 */ /* 0x004fe40007f5e0ff */
[----:B------:R2:W-:Y:S04]  /*16570*/  STL [R1+0x2948], R0 ;  /* 0x0029480001007387 */ /* 0x0005e80000100800 */
[----:B------:R1:W-:Y:S01]  /*16580*/  STL [R1+0x2984], R3 ;  /* 0x0029840301007387 */ /* 0x0003e20000100800 */
[----:B0-----:R-:W-:Y:S02]  /*16590*/  LEA.HI.X.SX32 R5, R167, R2, 0x1, P1 ;  /* 0x00000002a7057211 */ /* 0x001fe400008f0eff */
[----:B------:R-:W0:Y:S01]  /*165a0*/  LDC R167, c[0x0][0x238] ;  /* 0x00008e00ffa77b82 */ /* 0x000e220000000800 */
[----:B--2---:R-:W-:-:S02]  /*165b0*/  IADD3 R0, P1, R181, R4, RZ ;  /* 0x00000004b5007210 */ /* 0x004fc40007f3e0ff */
[----:B------:R2:W-:Y:S01]  /*165c0*/  STL [R1+0x2950], R5 ;  /* 0x0029500501007387 */ /* 0x0005e20000100800 */
[----:B-1----:R-:W-:-:S03]  /*165d0*/  LEA.HI.X.SX32 R3, R37, R2, 0x1, P0 ;  /* 0x0000000225037211 */ /* 0x002fc600000f0eff */
[----:B------:R1:W-:Y:S01]  /*165e0*/  STL [R1+0x298c], R0 ;  /* 0x00298c0001007387 */ /* 0x0003e20000100800 */
[----:B------:R-:W4:Y:S03]  /*165f0*/  LDC R37, c[0x0][0x238] ;  /* 0x00008e00ff257b82 */ /* 0x000f260000000800 */
[----:B------:R1:W-:Y:S01]  /*16600*/  STL [R1+0x2958], R3 ;  /* 0x0029580301007387 */ /* 0x0003e20000100800 */
[----:B--2---:R-:W-:Y:S02]  /*16610*/  IADD3 R5, P0, R183, R4, RZ ;  /* 0x00000004b7057210 */ /* 0x004fe40007f1e0ff */
[----:B-1----:R-:W-:-:S03]  /*16620*/  LEA.HI.X.SX32 R0, R41, R2, 0x1, P4 ;  /* 0x0000000229007211 */ /* 0x002fc600020f0eff */
[----:B------:R1:W-:Y:S01]  /*16630*/  STL [R1+0x2994], R5 ;  /* 0x0029940501007387 */ /* 0x0003e20000100800 */
[----:B------:R-:W2:Y:S01]  /*16640*/  LDC R41, c[0x0][0x238] ;  /* 0x00008e00ff297b82 */ /* 0x000ea20000000800 */
[----:B------:R-:W-:Y:S02]  /*16650*/  IADD3 R3, P4, R185, R4, RZ ;  /* 0x00000004b9037210 */ /* 0x000fe40007f9e0ff */
[----:B------:R3:W-:Y:S04]  /*16660*/  STL [R1+0x2960], R0 ;  /* 0x0029600001007387 */ /* 0x0007e80000100800 */
[----:B------:R3:W-:Y:S01]  /*16670*/  STL [R1+0x299c], R3 ;  /* 0x00299c0301007387 */ /* 0x0007e20000100800 */
[----:B-1----:R-:W-:Y:S02]  /*16680*/  LEA.HI.X.SX32 R5, R45, R2, 0x1, P6 ;  /* 0x000000022d057211 */ /* 0x002fe400030f0eff */
[----:B------:R-:W1:Y:S01]  /*16690*/  LDC R45, c[0x0][0x238] ;  /* 0x00008e00ff2d7b82 */ /* 0x000e620000000800 */
[----:B---3--:R-:W-:-:S02]  /*166a0*/  IADD3 R0, P6, R187, R4, RZ ;  /* 0x00000004bb007210 */ /* 0x008fc40007fde0ff */
[----:B------:R3:W-:Y:S01]  /*166b0*/  STL [R1+0x2968], R5 ;  /* 0x0029680501007387 */ /* 0x0007e20000100800 */
[----:B------:R-:W-:-:S03]  /*166c0*/  LEA.HI.X.SX32 R3, R175, R2, 0x1, P5 ;  /* 0x00000002af037211 */ /* 0x000fc600028f0eff */
[----:B------:R0:W-:Y:S01]  /*166d0*/  STL [R1+0x29a4], R0 ;  /* 0x0029a40001007387 */ /* 0x0001e20000100800 */
[----:B------:R-:W1:Y:S03]  /*166e0*/  LDC R175, c[0x0][0x238] ;  /* 0x00008e00ffaf7b82 */ /* 0x000e660000000800 */
[----:B------:R4:W-:Y:S01]  /*166f0*/  STL [R1+0x2970], R3 ;  /* 0x0029700301007387 */ /* 0x0009e20000100800 */
[----:B---3--:R-:W-:Y:S02]  /*16700*/  IADD3 R5, P5, R189, R4, RZ ;  /* 0x00000004bd057210 */ /* 0x008fe40007fbe0ff */
[----:B0-----:R-:W-:-:S03]  /*16710*/  LEA.HI.X.SX32 R0, R177, R2, 0x1, P3 ;  /* 0x00000002b1007211 */ /* 0x001fc600018f0eff */
        /* <DEDUP_REMOVED lines=36> */
[----:B------:R-:W0:Y:S03]  /*16960*/  LDC R193, c[0x0][0x238] ;  /* 0x00008e00ffc17b82 */ /* 0x000e260000000800 */
[----:B------:R4:W-:Y:S01]  /*16970*/  STL [R1+0x29b8], R3 ;  /* 0x0029b80301007387 */ /* 0x0009e20000100800 */
[----:B--2---:R-:W-:Y:S02]  /*16980*/  IADD3 R5, P2, R207, R4, RZ ;  /* 0x00000004cf057210 */ /* 0x004fe40007f5e0ff */
[----:B-1----:R-:W-:-:S03]  /*16990*/  LEA.HI.X.SX32 R0, R195, R2, 0x1, P1 ;  /* 0x00000002c3007211 */ /* 0x002fc600008f0eff */
[----:B------:R1:W-:Y:S01]  /*169a0*/  STL [R1+0x29f4], R5 ;  /* 0x0029f40501007387 */ /* 0x0003e20000100800 */
[----:B----4-:R-:W-:-:S03]  /*169b0*/  IADD3 R3, P1, R209, R4, RZ ;  /* 0x00000004d1037210 */ /* 0x010fc60007f3e0ff */
[----:B------:R2:W-:Y:S04]  /*169c0*/  STL [R1+0x29c0], R0 ;  /* 0x0029c00001007387 */ /* 0x0005e80000100800 */
[----:B------:R4:W-:Y:S01]  /*169d0*/  STL [R1+0x29fc], R3 ;  /* 0x0029fc0301007387 */ /* 0x0009e20000100800 */
[----:B-1----:R-:W-:Y:S02]  /*169e0*/  LEA.HI.X.SX32 R5, R197, R2, 0x1, P0 ;  /* 0x00000002c5057211 */ /* 0x002fe400000f0eff */
[----:B--2---:R-:W-:-:S03]  /*169f0*/  IADD3 R0, P0, R211, R4, RZ ;  /* 0x00000004d3007210 */ /* 0x004fc60007f1e0ff */
[----:B------:R1:W-:Y:S01]  /*16a00*/  STL [R1+0x29c8], R5 ;  /* 0x0029c80501007387 */ /* 0x0003e20000100800 */
[----:B----4-:R-:W-:-:S03]  /*16a10*/  LEA.HI.X.SX32 R3, R199, R2, 0x1, P4 ;  /* 0x00000002c7037211 */ /* 0x010fc600020f0eff */
[----:B------:R2:W-:Y:S04]  /*16a20*/  STL [R1+0x2a04], R0 ;  /* 0x002a040001007387 */ /* 0x0005e80000100800 */
[----:B------:R4:W-:Y:S01]  /*16a30*/  STL [R1+0x29d0], R3 ;  /* 0x0029d00301007387 */ /* 0x0009e20000100800 */
[----:B-1----:R-:W-:Y:S02]  /*16a40*/  IADD3 R5, P4, R213, R4, RZ ;  /* 0x00000004d5057210 */ /* 0x002fe40007f9e0ff */
[----:B--2---:R-:W-:-:S03]  /*16a50*/  LEA.HI.X.SX32 R0, R201, R2, 0x1, P6 ;  /* 0x00000002c9007211 */ /* 0x004fc600030f0eff */
        /* <DEDUP_REMOVED lines=8> */
[----:B------:R2:W-:Y:S01]  /*16ae0*/  STL [R1+0x2a1c], R0 ;  /* 0x002a1c0001007387 */ /* 0x0005e20000100800 */
[----:B------:R-:W4:Y:S03]  /*16af0*/  LDC R205, c[0x0][0x238] ;  /* 0x00008e00ffcd7b82 */ /* 0x000f260000000800 */
[----:B------:R3:W-:Y:S01]  /*16b00*/  STL [R1+0x29e8], R3 ;  /* 0x0029e80301007387 */ /* 0x0007e20000100800 */
[----:B-1----:R-:W-:Y:S02]  /*16b10*/  IADD3 R5, P3, R219, R4, RZ ;  /* 0x00000004db057210 */ /* 0x002fe40007f7e0ff */
[----:B--2---:R-:W-:-:S03]  /*16b20*/  LEA.HI.X.SX32 R0, R207, R2, 0x1, P2 ;  /* 0x00000002cf007211 */ /* 0x004fc600010f0eff */
[----:B------:R1:W-:Y:S01]  /*16b30*/  STL [R1+0x2a24], R5 ;  /* 0x002a240501007387 */ /* 0x0003e20000100800 */
[----:B------:R-:W2:Y:S01]  /*16b40*/  LDC R207, c[0x0][0x238] ;  /* 0x00008e00ffcf7b82 */ /* 0x000ea20000000800 */
[----:B---3--:R-:W-:Y:S02]  /*16b50*/  IADD3 R3, P2, R221, R4, RZ ;  /* 0x00000004dd037210 */ /* 0x008fe40007f5e0ff */
[----:B------:R3:W-:Y:S04]  /*16b60*/  STL [R1+0x29f0], R0 ;  /* 0x0029f00001007387 */ /* 0x0007e80000100800 */
[----:B------:R0:W-:Y:S01]  /*16b70*/  STL [R1+0x2a2c], R3 ;  /* 0x002a2c0301007387 */ /* 0x0001e20000100800 */
[----:B-1----:R-:W-:Y:S02]  /*16b80*/  LEA.HI.X.SX32 R5, R209, R2, 0x1, P1 ;  /* 0x00000002d1057211 */ /* 0x002fe400008f0eff */
[----:B------:R-:W1:Y:S01]  /*16b90*/  LDC R209, c[0x0][0x238] ;  /* 0x00008e00ffd17b82 */ /* 0x000e620000000800 */
[----:B---3--:R-:W-:-:S02]  /*16ba0*/  IADD3 R0, P1, R223, R4, RZ ;  /* 0x00000004df007210 */ /* 0x008fc40007f3e0ff */
[----:B------:R3:W-:Y:S01]  /*16bb0*/  STL [R1+0x29f8], R5 ;  /* 0x0029f80501007387 */ /* 0x0007e20000100800 */
[----:B0-----:R-:W-:-:S03]  /*16bc0*/  LEA.HI.X.SX32 R3, R211, R2, 0x1, P0 ;  /* 0x00000002d3037211 */ /* 0x001fc600000f0eff */
        /* <DEDUP_REMOVED lines=31> */
[----:B--2---:R-:W-:-:S03]  /*16dc0*/  IADD3 R3, P0, R240, R4, RZ ;  /* 0x00000004f0037210 */ /* 0x004fc60007f1e0ff */
[----:B------:R2:W-:Y:S04]  /*16dd0*/  STL [R1+0x2a38], R0 ;  /* 0x002a380001007387 */ /* 0x0005e80000100800 */
[----:B------:R3:W-:Y:S01]  /*16de0*/  STL [R1+0x2a74], R3 ;  /* 0x002a740301007387 */ /* 0x0007e20000100800 */
[----:B0-----:R-:W-:Y:S02]  /*16df0*/  LEA.HI.X.SX32 R5, R227, R2, 0x1, P4 ;  /* 0x00000002e3057211 */ /* 0x001fe400020f0eff */
[----:B--2---:R-:W-:-:S03]  /*16e00*/  IADD3 R0, P4, R242, R4, RZ ;  /* 0x00000004f2007210 */ /* 0x004fc60007f9e0ff */
[----:B------:R0:W-:Y:S01]  /*16e10*/  STL [R1+0x2a40], R5 ;  /* 0x002a400501007387 */ /* 0x0001e20000100800 */
[----:B---3--:R-:W-:-:S03]  /*16e20*/  LEA.HI.X.SX32 R3, R229, R2, 0x1, P6 ;  /* 0x00000002e5037211 */ /* 0x008fc600030f0eff */
[----:B------:R2:W-:Y:S01]  /*16e30*/  STL [R1+0x2a7c], R0 ;  /* 0x002a7c0001007387 */ /* 0x0005e20000100800 */
[----:B------:R-:W3:Y:S03]  /*16e40*/  LDC R229, c[0x0][0x238] ;  /* 0x00008e00ffe57b82 */ /* 0x000ee60000000800 */
[----:B------:R1:W-:Y:S01]  /*16e50*/  STL [R1+0x2a48], R3 ;  /* 0x002a480301007387 */ /* 0x0003e20000100800 */
[----:B0-----:R-:W-:Y:S02]  /*16e60*/  IADD3 R5, P6, R245, R4, RZ ;  /* 0x00000004f5057210 */ /* 0x001fe40007fde0ff */
[----:B--2---:R-:W-:-:S03]  /*16e70*/  LEA.HI.X.SX32 R0, R231, R2, 0x1, P5 ;  /* 0x00000002e7007211 */ /* 0x004fc600028f0eff */
[----:B------:R0:W-:Y:S01]  /*16e80*/  STL [R1+0x2a84], R5 ;  /* 0x002a840501007387 */ /* 0x0001e20000100800 */
[----:B------:R-:W2:Y:S01]  /*16e90*/  LDC R231, c[0x0][0x238] ;  /* 0x00008e00ffe77b82 */ /* 0x000ea20000000800 */
[----:B-1----:R-:W-:Y:S02]  /*16ea0*/  IADD3 R3, P5, R69, R4, RZ ;  /* 0x0000000445037210 */ /* 0x002fe40007fbe0ff */
[----:B------:R1:W-:Y:S04]  /*16eb0*/  STL [R1+0x2a50], R0 ;  /* 0x002a500001007387 */ /* 0x0003e80000100800 */
[----:B------:R4:W-:Y:S01]  /*16ec0*/  STL [R1+0x2a8c], R3 ;  /* 0x002a8c0301007387 */ /* 0x0009e20000100800 */
[----:B0-----:R-:W-:Y:S02]  /*16ed0*/  LEA.HI.X.SX32 R5, R233, R2, 0x1, P3 ;  /* 0x00000002e9057211 */ /* 0x001fe400018f0eff */
[----:B------:R-:W0:Y:S01]  /*16ee0*/  LDC R233, c[0x0][0x238] ;  /* 0x00008e00ffe97b82 */ /* 0x000e220000000800 */
[----:B-1----:R-:W-:-:S02]  /*16ef0*/  IADD3 R0, P3, R73, R4, RZ ;  /* 0x0000000449007210 */ /* 0x002fc40007f7e0ff */
[----:B------:R1:W-:Y:S01]  /*16f00*/  STL [R1+0x2a58], R5 ;  /* 0x002a580501007387 */ /* 0x0003e20000100800 */
[----:B----4-:R-:W-:-:S03]  /*16f10*/  LEA.HI.X.SX32 R3, R235, R2, 0x1, P2 ;  /* 0x00000002eb037211 */ /* 0x010fc600010f0eff */
[----:B------:R4:W-:Y:S01]  /*16f20*/  STL [R1+0x2a94], R0 ;  /* 0x002a940001007387 */ /* 0x0009e20000100800 */
[----:B------:R-:W0:Y:S03]  /*16f30*/  LDC R235, c[0x0][0x238] ;  /* 0x00008e00ffeb7b82 */ /* 0x000e260000000800 */
[----:B------:R3:W-:Y:S01]  /*16f40*/  STL [R1+0x2a60], R3 ;  /* 0x002a600301007387 */ /* 0x0007e20000100800 */
[----:B-1----:R-:W-:Y:S02]  /*16f50*/  IADD3 R5, P2, R77, R4, RZ ;  /* 0x000000044d057210 */ /* 0x002fe40007f5e0ff */
[----:B----4-:R-:W-:-:S03]  /*16f60*/  LEA.HI.X.SX32 R0, R238, R2, 0x1, P1 ;  /* 0x00000002ee007211 */ /* 0x010fc600008f0eff */
[----:B------:R1:W-:Y:S01]  /*16f70*/  STL [R1+0x2a9c], R5 ;  /* 0x002a9c0501007387 */ /* 0x0003e20000100800 */
[----:B------:R-:W4:Y:S01]  /*16f80*/  LDC R238, c[0x0][0x238] ;  /* 0x00008e00ffee7b82 */ /* 0x000f220000000800 */
[----:B---3--:R-:W-:Y:S02]  /*16f90*/  IADD3 R3, P1, R81, R4, RZ ;  /* 0x0000000451037210 */ /* 0x008fe40007f3e0ff */
[----:B------:R3:W-:Y:S04]  /*16fa0*/  STL [R1+0x2a68], R0 ;  /* 0x002a680001007387 */ /* 0x0007e80000100800 */
[----:B------:R2:W-:Y:S01]  /*16fb0*/  STL [R1+0x2aa4], R3 ;  /* 0x002aa40301007387 */ /* 0x0005e20000100800 */
[----:B-1----:R-:W-:Y:S02]  /*16fc0*/  LEA.HI.X.SX32 R5, R240, R2, 0x1, P0 ;  /* 0x00000002f0057211 */ /* 0x002fe400000f0eff */
[----:B------:R-:W1:Y:S01]  /*16fd0*/  LDC R240, c[0x0][0x238] ;  /* 0x00008e00fff07b82 */ /* 0x000e620000000800 */
[----:B---3--:R-:W-:-:S02]  /*16fe0*/  IADD3 R0, P0, R85, R4, RZ ;  /* 0x0000000455007210 */ /* 0x008fc40007f1e0ff */
[----:B------:R3:W-:Y:S01]  /*16ff0*/  STL [R1+0x2a70], R5 ;  /* 0x002a700501007387 */ /* 0x0007e20000100800 */
[----:B--2---:R-:W-:-:S03]  /*17000*/  LEA.HI.X.SX32 R3, R242, R2, 0x1, P4 ;  /* 0x00000002f2037211 */ /* 0x004fc600020f0eff */
[----:B------:R2:W-:Y:S01]  /*17010*/  STL [R1+0x2aac], R0 ;  /* 0x002aac0001007387 */ /* 0x0005e20000100800 */
[----:B------:R-:W1:Y:S03]  /*17020*/  LDC R242, c[0x0][0x238] ;  /* 0x00008e00fff27b82 */ /* 0x000e660000000800 */
[----:B------:R0:W-:Y:S01]  /*17030*/  STL [R1+0x2a78], R3 ;  /* 0x002a780301007387 */ /* 0x0001e20000100800 */
[----:B---3--:R-:W-:Y:S02]  /*17040*/  IADD3 R5, P4, R89, R4, RZ ;  /* 0x0000000459057210 */ /* 0x008fe40007f9e0ff */
[----:B--2---:R-:W-:-:S03]  /*17050*/  LEA.HI.X.SX32 R0, R245, R2, 0x1, P6 ;  /* 0x00000002f5007211 */ /* 0x004fc600030f0eff */
[----:B------:R2:W-:Y:S01]  /*17060*/  STL [R1+0x2ab4], R5 ;  /* 0x002ab40501007387 */ /* 0x0005e20000100800 */
[----:B------:R-:W3:Y:S01]  /*17070*/  LDC R245, c[0x0][0x238] ;  /* 0x00008e00fff57b82 */ /* 0x000ee20000000800 */
[----:B0-----:R-:W-:Y:S02]  /*17080*/  IADD3 R3, P6, R93, R4, RZ ;  /* 0x000000045d037210 */ /* 0x001fe40007fde0ff */
[----:B------:R0:W-:Y:S04]  /*17090*/  STL [R1+0x2a80], R0 ;  /* 0x002a800001007387 */ /* 0x0001e80000100800 */
[----:B------:R4:W-:Y:S01]  /*170a0*/  STL [R1+0x2abc], R3 ;  /* 0x002abc0301007387 */ /* 0x0009e20000100800 */
[----:B--2---:R-:W-:Y:S02]  /*170b0*/  LEA.HI.X.SX32 R5, R69, R2, 0x1, P5 ;  /* 0x0000000245057211 */ /* 0x004fe400028f0eff */
[----:B0-----:R-:W-:-:S03]  /*170c0*/  IADD3 R0, P5, R97, R4, RZ ;  /* 0x0000000461007210 */ /* 0x001fc60007fbe0ff */
[----:B------:R0:W-:Y:S01]  /*170d0*/  STL [R1+0x2a88], R5 ;  /* 0x002a880501007387 */ /* 0x0001e20000100800 */
[----:B----4-:R-:W-:-:S03]  /*170e0*/  LEA.HI.X.SX32 R3, R73, R2, 0x1, P3 ;  /* 0x0000000249037211 */ /* 0x010fc600018f0eff */
[----:B------:R2:W-:Y:S04]  /*170f0*/  STL [R1+0x2ac4], R0 ;  /* 0x002ac40001007387 */ /* 0x0005e80000100800 */
[----:B------:R4:W-:Y:S01]  /*17100*/  STL [R1+0x2a90], R3 ;  /* 0x002a900301007387 */ /* 0x0009e20000100800 */
[----:B0-----:R-:W-:Y:S02]  /*17110*/  IADD3 R5, P3, R101, R4, RZ ;  /* 0x0000000465057210 */ /* 0x001fe40007f7e0ff */
[----:B--2---:R-:W-:-:S03]  /*17120*/  LEA.HI.X.SX32 R0, R77, R2, 0x1, P2 ;  /* 0x000000024d007211 */ /* 0x004fc600010f0eff */
[----:B------:R0:W-:Y:S01]  /*17130*/  STL [R1+0x2acc], R5 ;  /* 0x002acc0501007387 */ /* 0x0001e20000100800 */
[----:B----4-:R-:W-:-:S03]  /*17140*/  IADD3 R3, P2, R105, R4, RZ ;  /* 0x0000000469037210 */ /* 0x010fc60007f5e0ff */
[----:B------:R2:W-:Y:S04]  /*17150*/  STL [R1+0x2a98], R0 ;  /* 0x002a980001007387 */ /* 0x0005e80000100800 */
[----:B------:R4:W-:Y:S01]  /*17160*/  STL [R1+0x2ad4], R3 ;  /* 0x002ad40301007387 */ /* 0x0009e20000100800 */
[----:B0-----:R-:W-:Y:S02]  /*17170*/  LEA.HI.X.SX32 R5, R81, R2, 0x1, P1 ;  /* 0x0000000251057211 */ /* 0x001fe400008f0eff */
[----:B--2---:R-:W-:-:S03]  /*17180*/  IADD3 R0, P1, R109, R4, RZ ;  /* 0x000000046d007210 */ /* 0x004fc60007f3e0ff */
        /* <DEDUP_REMOVED lines=59> */
[----:B------:R-:W0:Y:S01]  /*17540*/  LDC R142, c[0x0][0x238] ;  /* 0x00008e00ff8e7b82 */ /* 0x000e220000000800 */
[----:B--2---:R-:W-:Y:S02]  /*17550*/  IADD3 R0, P0, R156, R4, RZ ;  /* 0x000000049c007210 */ /* 0x004fe40007f1e0ff */
[----:B------:R2:W-:Y:S01]  /*17560*/  STL [R1+0x2b18], R5 ;  /* 0x002b180501007387 */ /* 0x0005e20000100800 */
[----:B----4-:R-:W-:-:S03]  /*17570*/  LEA.HI.X.SX32 R3, R144, R2, 0x1, P4 ;  /* 0x0000000290037211 */ /* 0x010fc600020f0eff */
[----:B------:R4:W-:Y:S04]  /*17580*/  STL [R1+0x2b54], R0 ;  /* 0x002b540001007387 */ /* 0x0009e80000100800 */
[----:B------:R1:W-:Y:S01]  /*17590*/  STL [R1+0x2b20], R3 ;  /* 0x002b200301007387 */ /* 0x0003e20000100800 */
[----:B--2---:R-:W-:Y:S02]  /*175a0*/  IADD3 R5, P4, R158, R4, RZ ;  /* 0x000000049e057210 */ /* 0x004fe40007f9e0ff */
[----:B----4-:R-:W-:-:S03]  /*175b0*/  LEA.HI.X.SX32 R0, R146, R2, 0x1, P6 ;  /* 0x0000000292007211 */ /* 0x010fc600030f0eff */
[----:B------:R2:W-:Y:S01]  /*175c0*/  STL [R1+0x2b5c], R5 ;  /* 0x002b5c0501007387 */ /* 0x0005e20000100800 */
[----:B-1----:R-:W-:-:S03]  /*175d0*/  IADD3 R3, P6, R160, R4, RZ ;  /* 0x00000004a0037210 */ /* 0x002fc60007fde0ff */
[----:B------:R1:W-:Y:S04]  /*175e0*/  STL [R1+0x2b28], R0 ;  /* 0x002b280001007387 */ /* 0x0003e80000100800 */
[----:B------:R4:W-:Y:S01]  /*175f0*/  STL [R1+0x2b64], R3 ;  /* 0x002b640301007387 */ /* 0x0009e20000100800 */
[----:B--2---:R-:W-:Y:S02]  /*17600*/  LEA.HI.X.SX32 R5, R148, R2, 0x1, P5 ;  /* 0x0000000294057211 */ /* 0x004fe400028f0eff */
[----:B-1----:R-:W-:-:S03]  /*17610*/  IADD3 R0, P5, R162, R4, RZ ;  /* 0x00000004a2007210 */ /* 0x002fc60007fbe0ff */
        /* <DEDUP_REMOVED lines=29> */
[----:B------:R0:W-:Y:S04]  /*177f0*/  STL [R1+0x2b9c], R0 ;  /* 0x002b9c0001007387 */ /* 0x0001e80000100800 */
        /* <DEDUP_REMOVED lines=20> */
[----:B------:R-:W0:Y:S01]  /*17940*/  LDC R178, c[0x0][0x238] ;  /* 0x00008e00ffb27b82 */ /* 0x000e220000000800 */
[----:B---3--:R-:W-:Y:S02]  /*17950*/  IADD3 R0, P4, R192, R4, RZ ;  /* 0x00000004c0007210 */ /* 0x008fe40007f9e0ff */
        /* <DEDUP_REMOVED lines=8> */
[----:B------:R-:W4:Y:S01]  /*179e0*/  LDC R182, c[0x0][0x238] ;  /* 0x00008e00ffb67b82 */ /* 0x000f220000000800 */
[----:B--2---:R-:W-:Y:S02]  /*179f0*/  IADD3 R3, P5, R196, R4, RZ ;  /* 0x00000004c4037210 */ /* 0x004fe40007fbe0ff */
[----:B------:R2:W-:Y:S04]  /*17a00*/  STL [R1+0x2ba0], R0 ;  /* 0x002ba00001007387 */ /* 0x0005e80000100800 */
[----:B------:R1:W-:Y:S01]  /*17a10*/  STL [R1+0x2bdc], R3 ;  /* 0x002bdc0301007387 */ /* 0x0003e20000100800 */
[----:B---3--:R-:W-:Y:S02]  /*17a20*/  LEA.HI.X.SX32 R5, R184, R2, 0x1, P3 ;  /* 0x00000002b8057211 */ /* 0x008fe400018f0eff */
[----:B------:R-:W3:Y:S01]  /*17a30*/  LDC R184, c[0x0][0x238] ;  /* 0x00008e00ffb87b82 */ /* 0x000ee20000000800 */
[----:B--2---:R-:W-:-:S02]  /*17a40*/  IADD3 R0, P3, R198, R4, RZ ;  /* 0x00000004c6007210 */ /* 0x004fc40007f7e0ff */
[----:B------:R2:W-:Y:S01]  /*17a50*/  STL [R1+0x2ba8], R5 ;  /* 0x002ba80501007387 */ /* 0x0005e20000100800 */
[----:B-1----:R-:W-:-:S03]  /*17a60*/  LEA.HI.X.SX32 R3, R186, R2, 0x1, P2 ;  /* 0x00000002ba037211 */ /* 0x002fc600010f0eff */
[----:B------:R1:W-:Y:S04]  /*17a70*/  STL [R1+0x2be4], R0 ;  /* 0x002be40001007387 */ /* 0x0003e80000100800 */
[----:B------:R0:W-:Y:S01]  /*17a80*/  STL [R1+0x2bb0], R3 ;  /* 0x002bb00301007387 */ /* 0x0001e20000100800 */
[----:B--2---:R-:W-:Y:S02]  /*17a90*/  IADD3 R5, P2, R200, R4, RZ ;  /* 0x00000004c8057210 */ /* 0x004fe40007f5e0ff */
[----:B-1----:R-:W-:-:S03]  /*17aa0*/  LEA.HI.X.SX32 R0, R188, R2, 0x1, P1 ;  /* 0x00000002bc007211 */ /* 0x002fc600008f0eff */
[----:B------:R1:W-:Y:S01]  /*17ab0*/  STL [R1+0x2bec], R5 ;  /* 0x002bec0501007387 */ /* 0x0003e20000100800 */
[----:B0-----:R-:W-:-:S03]  /*17ac0*/  IADD3 R3, P1, R202, R4, RZ ;  /* 0x00000004ca037210 */ /* 0x001fc60007f3e0ff */
[----:B------:R0:W-:Y:S04]  /*17ad0*/  STL [R1+0x2bb8], R0 ;  /* 0x002bb80001007387 */ /* 0x0001e80000100800 */
[----:B------:R2:W-:Y:S01]  /*17ae0*/  STL [R1+0x2bf4], R3 ;  /* 0x002bf40301007387 */ /* 0x0005e20000100800 */
[----:B-1----:R-:W-:Y:S02]  /*17af0*/  LEA.HI.X.SX32 R5, R190, R2, 0x1, P0 ;  /* 0x00000002be057211 */ /* 0x002fe400000f0eff */
[----:B0-----:R-:W-:-:S03]  /*17b00*/  IADD3 R0, P0, R204, R4, RZ ;  /* 0x00000004cc007210 */ /* 0x001fc60007f1e0ff */
[----:B------:R0:W-:Y:S01]  /*17b10*/  STL [R1+0x2bc0], R5 ;  /* 0x002bc00501007387 */ /* 0x0001e20000100800 */
[----:B--2---:R-:W-:-:S03]  /*17b20*/  LEA.HI.X.SX32 R3, R192, R2, 0x1, P4 ;  /* 0x00000002c0037211 */ /* 0x004fc600020f0eff */
[----:B------:R1:W-:Y:S04]  /*17b30*/  STL [R1+0x2bfc], R0 ;  /* 0x002bfc0001007387 */ /* 0x0003e80000100800 */
[----:B------:R2:W-:Y:S01]  /*17b40*/  STL [R1+0x2bc8], R3 ;  /* 0x002bc80301007387 */ /* 0x0005e20000100800 */
[----:B0-----:R-:W-:Y:S02]  /*17b50*/  IADD3 R5, P4, R206, R4, RZ ;  /* 0x00000004ce057210 */ /* 0x001fe40007f9e0ff */
[----:B-1----:R-:W-:-:S03]  /*17b60*/  LEA.HI.X.SX32 R0, R194, R2, 0x1, P6 ;  /* 0x00000002c2007211 */ /* 0x002fc600030f0eff */
[----:B------:R0:W-:Y:S01]  /*17b70*/  STL [R1+0x2c04], R5 ;  /* 0x002c040501007387 */ /* 0x0001e20000100800 */
[----:B--2---:R-:W-:-:S03]  /*17b80*/  IADD3 R3, P6, R208, R4, RZ ;  /* 0x00000004d0037210 */ /* 0x004fc60007fde0ff */
[----:B------:R1:W-:Y:S04]  /*17b90*/  STL [R1+0x2bd0], R0 ;  /* 0x002bd00001007387 */ /* 0x0003e80000100800 */
[----:B------:R2:W-:Y:S01]  /*17ba0*/  STL [R1+0x2c0c], R3 ;  /* 0x002c0c0301007387 */ /* 0x0005e20000100800 */
[----:B0-----:R-:W-:Y:S02]  /*17bb0*/  LEA.HI.X.SX32 R5, R196, R2, 0x1, P5 ;  /* 0x00000002c4057211 */ /* 0x001fe400028f0eff */
[----:B------:R-:W0:Y:S01]  /*17bc0*/  LDC R196, c[0x0][0x238] ;  /* 0x00008e00ffc47b82 */ /* 0x000e220000000800 */
[----:B-1----:R-:W-:Y:S02]  /*17bd0*/  IADD3 R0, P5, R210, R4, RZ ;  /* 0x00000004d2007210 */ /* 0x002fe40007fbe0ff */
[----:B------:R1:W-:Y:S01]  /*17be0*/  STL [R1+0x2bd8], R5 ;  /* 0x002bd80501007387 */ /* 0x0003e20000100800 */
[----:B--2---:R-:W-:-:S03]  /*17bf0*/  LEA.HI.X.SX32 R3, R198, R2, 0x1, P3 ;  /* 0x00000002c6037211 */ /* 0x004fc600018f0eff */
[----:B------:R2:W-:Y:S01]  /*17c00*/  STL [R1+0x2c14], R0 ;  /* 0x002c140001007387 */ /* 0x0005e20000100800 */
[----:B------:R-:W0:Y:S03]  /*17c10*/  LDC R198, c[0x0][0x238] ;  /* 0x00008e00ffc67b82 */ /* 0x000e260000000800 */
[----:B------:R4:W-:Y:S01]  /*17c20*/  STL [R1+0x2be0], R3 ;  /* 0x002be00301007387 */ /* 0x0009e20000100800 */
[----:B-1----:R-:W-:Y:S02]  /*17c30*/  IADD3 R5, P3, R212, R4, RZ ;  /* 0x00000004d4057210 */ /* 0x002fe40007f7e0ff */
[----:B--2---:R-:W-:-:S03]  /*17c40*/  LEA.HI.X.SX32 R0, R200, R2, 0x1, P2 ;  /* 0x00000002c8007211 */ /* 0x004fc600010f0eff */
[----:B------:R1:W-:Y:S01]  /*17c50*/  STL [R1+0x2c1c], R5 ;  /* 0x002c1c0501007387 */ /* 0x0003e20000100800 */
[----:B------:R-:W2:Y:S01]  /*17c60*/  LDC R200, c[0x0][0x238] ;  /* 0x00008e00ffc87b82 */ /* 0x000ea20000000800 */
[----:B----4-:R-:W-:Y:S02]  /*17c70*/  IADD3 R3, P2, R214, R4, RZ ;  /* 0x00000004d6037210 */ /* 0x010fe40007f5e0ff */
[----:B------:R4:W-:Y:S04]  /*17c80*/  STL [R1+0x2be8], R0 ;  /* 0x002be80001007387 */ /* 0x0009e80000100800 */
[----:B------:R3:W-:Y:S01]  /*17c90*/  STL [R1+0x2c24], R3 ;  /* 0x002c240301007387 */ /* 0x0007e20000100800 */
[----:B-1----:R-:W-:Y:S02]  /*17ca0*/  LEA.HI.X.SX32 R5, R202, R2, 0x1, P1 ;  /* 0x00000002ca057211 */ /* 0x002fe400008f0eff */
[----:B------:R-:W1:Y:S01]  /*17cb0*/  LDC R202, c[0x0][0x238] ;  /* 0x00008e00ffca7b82 */ /* 0x000e620000000800 */
[----:B----4-:R-:W-:-:S02]  /*17cc0*/  IADD3 R0, P1, R216, R4, RZ ;  /* 0x00000004d8007210 */ /* 0x010fc40007f3e0ff */
[----:B------:R4:W-:Y:S01]  /*17cd0*/  STL [R1+0x2bf0], R5 ;  /* 0x002bf00501007387 */ /* 0x0009e20000100800 */
[----:B---3--:R-:W-:-:S03]  /*17ce0*/  LEA.HI.X.SX32 R3, R204, R2, 0x1, P0 ;  /* 0x00000002cc037211 */ /* 0x008fc600000f0eff */
[----:B------:R3:W-:Y:S04]  /*17cf0*/  STL [R1+0x2c2c], R0 ;  /* 0x002c2c0001007387 */ /* 0x0007e80000100800 */
[----:B------:R0:W-:Y:S01]  /*17d00*/  STL [R1+0x2bf8], R3 ;  /* 0x002bf80301007387 */ /* 0x0001e20000100800 */
[----:B----4-:R-:W-:Y:S02]  /*17d10*/  IADD3 R5, P0, R218, R4, RZ ;  /* 0x00000004da057210 */ /* 0x010fe40007f1e0ff */
[----:B---3--:R-:W-:-:S03]  /*17d20*/  LEA.HI.X.SX32 R0, R206, R2, 0x1, P4 ;  /* 0x00000002ce007211 */ /* 0x008fc600020f0eff */
[----:B------:R3:W-:Y:S01]  /*17d30*/  STL [R1+0x2c34], R5 ;  /* 0x002c340501007387 */ /* 0x0007e20000100800 */
[----:B0-----:R-:W-:-:S03]  /*17d40*/  IADD3 R3, P4, R220, R4, RZ ;  /* 0x00000004dc037210 */ /* 0x001fc60007f9e0ff */
[----:B------:R0:W-:Y:S04]  /*17d50*/  STL [R1+0x2c00], R0 ;  /* 0x002c000001007387 */ /* 0x0001e80000100800 */
[----:B------:R4:W-:Y:S01]  /*17d60*/  STL [R1+0x2c3c], R3 ;  /* 0x002c3c0301007387 */ /* 0x0009e20000100800 */
[----:B---3--:R-:W-:Y:S02]  /*17d70*/  LEA.HI.X.SX32 R5, R208, R2, 0x1, P6 ;  /* 0x00000002d0057211 */ /* 0x008fe400030f0eff */
[----:B0-----:R-:W-:-:S03]  /*17d80*/  IADD3 R0, P6, R120, R4, RZ ;  /* 0x0000000478007210 */ /* 0x001fc60007fde0ff */
        /* <DEDUP_REMOVED lines=53> */
[----:B------:R-:W-:Y:S01]  /*180e0*/  STL [R1+0x2c68], R5 ;  /* 0x002c680501007387 */ /* 0x000fe20000100800 */
[----:B--2---:R-:W-:-:S03]  /*180f0*/  LEA.HI.X.SX32 R3, R248, R2, 0x1, P4 ;  /* 0x00000002f8037211 */ /* 0x004fc600020f0eff */
[----:B------:R1:W-:Y:S01]  /*18100*/  STL [R1+0x283c], R0 ;  /* 0x00283c0001007387 */ /* 0x0003e20000100800 */
[-C--:B------:R-:W-:Y:S01]  /*18110*/  LEA.HI.X.SX32 R4, R132, R2.reuse, 0x1, P6 ;  /* 0x0000000284047211 */ /* 0x080fe200030f0eff */
[----:B------:R-:W2:Y:S02]  /*18120*/  LDC R248, c[0x0][0x238] ;  /* 0x00008e00fff87b82 */ /* 0x000ea40000000800 */
[----:B------:R4:W-:Y:S01]  /*18130*/  STL [R1+0x2840], R3 ;  /* 0x0028400301007387 */ /* 0x0009e20000100800 */
[----:B-1----:R-:W-:-:S03]  /*18140*/  LEA.HI.X.SX32 R0, R232, R2, 0x1, P5 ;  /* 0x00000002e8007211 */ /* 0x002fc600028f0eff */
[----:B------:R-:W-:Y:S02]  /*18150*/  STL [R1+0x1844], R4 ;  /* 0x0018440401007387 */ /* 0x000fe40000100800 */
[----:B------:R-:W1:Y:S01]  /*18160*/  LDC R232, c[0x0][0x238] ;  /* 0x00008e00ffe87b82 */ /* 0x000e620000000800 */
[-C--:B----4-:R-:W-:Y:S01]  /*18170*/  LEA.HI.X.SX32 R3, R237, R2.reuse, 0x1, P3 ;  /* 0x00000002ed037211 */ /* 0x090fe200018f0eff */
[----:B------:R4:W-:Y:S04]  /*18180*/  STL [R1+0x1848], R0 ;  /* 0x0018480001007387 */ /* 0x0009e80000100800 */
[----:B------:R3:W-:Y:S02]  /*18190*/  STL [R1+0x184c], R3 ;  /* 0x00184c0301007387 */ /* 0x0007e40000100800 */
[----:B------:R-:W2:Y:S01]  /*181a0*/  LDC R237, c[0x0][0x238] ;  /* 0x00008e00ffed7b82 */ /* 0x000ea20000000800 */
[----:B----4-:R-:W-:-:S07]  /*181b0*/  LEA.HI.X.SX32 R0, R241, R2, 0x1, P2 ;  /* 0x00000002f1007211 */ /* 0x010fce00010f0eff */
[----:B------:R-:W4:Y:S01]  /*181c0*/  LDC R241, c[0x0][0x238] ;  /* 0x00008e00fff17b82 */ /* 0x000f220000000800 */
[-C--:B---3--:R-:W-:Y:S02]  /*181d0*/  LEA.HI.X.SX32 R3, R246, R2.reuse, 0x1, P1 ;  /* 0x00000002f6037211 */ /* 0x088fe400008f0eff */
[----:B------:R-:W-:Y:S01]  /*181e0*/  LEA.HI.X.SX32 R2, R138, R2, 0x1, P0 ;  /* 0x000000028a027211 */ /* 0x000fe200000f0eff */
[----:B------:R3:W-:Y:S04]  /*181f0*/  STL [R1+0x1850], R0 ;  /* 0x0018500001007387 */ /* 0x0007e80000100800 */
[----:B------:R-:W-:Y:S01]  /*18200*/  STL [R1+0x2838], R3 ;  /* 0x0028380301007387 */ /* 0x000fe20000100800 */
[----:B------:R-:W4:Y:S03]  /*18210*/  LDC R246, c[0x0][0x238] ;  /* 0x00008e00fff67b82 */ /* 0x000f260000000800 */
[----:B------:R0:W-:Y:S01]  /*18220*/  STL [R1+0x1854], R2 ;  /* 0x0018540201007387 */ /* 0x0001e20000100800 */
[----:B---3--:R-:W-:-:S05]  /*18230*/  IMAD.SHL.U32 R0, R134, 0x10, RZ ;  /* 0x0000001086007824 */ /* 0x008fca00078e00ff */
[----:B------:R3:W-:Y:S01]  /*18240*/  STL [R1+0x2cac], R0 ;  /* 0x002cac0001007387 */ /* 0x0007e20000100800 */
[----:B0-----:R-:W-:-:S03]  /*18250*/  IMAD.IADD R2, R244, 0x1, R236 ;  /* 0x00000001f4027824 */ /* 0x001fc600078e02ec */
[----:B------:R-:W-:Y:S04]  /*18260*/  STL [R1+0x13f4], RZ ;  /* 0x0013f4ff01007387 */ /* 0x000fe80000100800 */
[----:B------:R0:W-:Y:S04]  /*18270*/  STL [R1+0x2ca4], R2 ;  /* 0x002ca40201007387 */ /* 0x0001e80000100800 */
[----:B------:R-:W-:Y:S04]  /*18280*/  STL [R1+0xc00], RZ ;  /* 0x000c00ff01007387 */ /* 0x000fe80000100800 */
        /* <DEDUP_REMOVED lines=767> */
[----:B------:R-:W-:Y:S04]  /*1b280*/  STL [R1], RZ ;  /* 0x000000ff01007387 */ /* 0x000fe80000100800 */
        /* <DEDUP_REMOVED lines=99> */
[----:B------:R-:W-:Y:S01]  /*1b8c0*/  STL [R1+0x190], RZ ;  /* 0x000190ff01007387 */ /* 0x000fe20000100800 */
[----:B------:R-:W-:-:S02]  /*1b8d0*/  LOP3.LUT R9, R244, 0x10, RZ, 0x3c, !PT ;  /* 0x00000010f4097812 */ /* 0x000fc400078e3cff */
[C---:B------:R-:W-:Y:S02]  /*1b8e0*/  LOP3.LUT R8, R244.reuse, 0x20, RZ, 0x3c, !PT ;  /* 0x00000020f4087812 */ /* 0x040fe400078e3cff */
[C---:B------:R-:W-:Y:S02]  /*1b8f0*/  LOP3.LUT R7, R244.reuse, 0x30, RZ, 0x3c, !PT ;  /* 0x00000030f4077812 */ /* 0x040fe400078e3cff */
[C---:B------:R-:W-:Y:S02]  /*1b900*/  LOP3.LUT R6, R244.reuse, 0x40, RZ, 0x3c, !PT ;  /* 0x00000040f4067812 */ /* 0x040fe400078e3cff */
[C---:B------:R-:W-:Y:S02]  /*1b910*/  LOP3.LUT R5, R244.reuse, 0x50, RZ, 0x3c, !PT ;  /* 0x00000050f4057812 */ /* 0x040fe400078e3cff */
[C---:B------:R-:W-:Y:S02]  /*1b920*/  LOP3.LUT R4, R244.reuse, 0x60, RZ, 0x3c, !PT ;  /* 0x00000060f4047812 */ /* 0x040fe400078e3cff */
[----:B------:R-:W-:Y:S01]  /*1b930*/  LOP3.LUT R3, R244, 0x70, RZ, 0x3c, !PT ;  /* 0x00000070f4037812 */ /* 0x000fe200078e3cff */
[----:B------:R-:W1:Y:S01]  /*1b940*/  LDC R137, c[0x0][0x230] ;  /* 0x00008c00ff897b82 */ /* 0x000e620000000800 */
[----:B---3--:R-:W-:Y:S01]  /*1b950*/  LOP3.LUT R0, R0, 0x70, RZ, 0xc0, !PT ;  /* 0x0000007000007812 */ /* 0x008fe200078ec0ff */
[----:B------:R-:W-:Y:S01]  /*1b960*/  IMAD R24, R24, 0x1d, RZ ;  /* 0x0000001d18187824 */ /* 0x000fe200078e02ff */
[----:B------:R-:W-:Y:S01]  /*1b970*/  UIADD3.64 UR14, UR4, 0x1fe, URZ ;  /* 0x000001fe040e7897 */ /* 0x000fe2000fffe03f */
[----:B------:R-:W-:Y:S01]  /*1b980*/  IMAD R12, R12, 0x22, RZ ;  /* 0x000000220c0c7824 */ /* 0x000fe200078e02ff */
[----:B------:R-:W-:Y:S01]  /*1b990*/  UIADD3.64 UR10, UR4, 0x200, URZ ;  /* 0x00000200040a7897 */ /* 0x000fe2000fffe03f */
[----:B------:R-:W-:Y:S01]  /*1b9a0*/  IMAD R0, R244, 0x80, R0 ;  /* 0x00000080f4007824 */ /* 0x000fe200078e0200 */
[----:B------:R-:W-:Y:S01]  /*1b9b0*/  SHF.R.S32.HI R179, RZ, 0x1f, R24 ;  /* 0x0000001fffb37819 */ /* 0x000fe20000011418 */
[----:B------:R-:W3:Y:S01]  /*1b9c0*/  LDC R134, c[0x0][0x23c] ;  /* 0x00008f00ff867b82 */ /* 0x000ee20000000800 */
[C---:B------:R-:W-:Y:S01]  /*1b9d0*/  IMAD R64, R11.reuse, 0x7f, RZ ;  /* 0x0000007f0b407824 */ /* 0x040fe200078e02ff */
[----:B------:R-:W-:Y:S01]  /*1b9e0*/  SHF.R.S32.HI R164, RZ, 0x1f, R12 ;  /* 0x0000001fffa47819 */ /* 0x000fe2000001140c */
[C---:B------:R-:W-:Y:S01]  /*1b9f0*/  IMAD R66, R11.reuse, 0x7e, RZ ;  /* 0x0000007e0b427824 */ /* 0x040fe200078e02ff */
[----:B------:R-:W-:Y:S01]  /*1ba00*/  LOP3.LUT R12, R0, 0x20, RZ, 0x3c, !PT ;  /* 0x00000020000c7812 */ /* 0x000fe200078e3cff */
[C---:B------:R-:W-:Y:S01]  /*1ba10*/  IMAD R68, R11.reuse, 0x7d, RZ ;  /* 0x0000007d0b447824 */ /* 0x040fe200078e02ff */
[----:B------:R-:W-:Y:S01]  /*1ba20*/  UIADD3.64 UR14, UR4, 0x202, URZ ;  /* 0x00000202040e7897 */ /* 0x000fe2000fffe03f */
        /* <DEDUP_REMOVED lines=8> */
[----:B------:R-:W-:Y:S01]  /*1bab0*/  IMAD R79, R11, 0x78, RZ ;  /* 0x000000780b4f7824 */ /* 0x000fe200078e02ff */
[----:B------:R-:W-:Y:S01]  /*1bac0*/  UIADD3.64 UR10, UR4, 0x404, URZ ;  /* 0x00000404040a7897 */ /* 0x000fe2000fffe03f */
[----:B-1----:R-:W-:Y:S01]  /*1bad0*/  VIADD R137, R137, 0x7f ;  /* 0x0000007f89897836 */ /* 0x002fe20000000000 */
[----:B------:R-:W-:Y:S01]  /*1bae0*/  UIADD3.64 UR14, UR4, 0x5fe, URZ ;  /* 0x000005fe040e7897 */ /* 0x000fe2000fffe03f */
[C---:B------:R-:W-:Y:S01]  /*1baf0*/  IMAD R81, R11.reuse, 0x77, RZ ;  /* 0x000000770b517824 */ /* 0x040fe200078e02ff */
[----:B------:R-:W-:Y:S01]  /*1bb00*/  UIADD3.64 UR10, UR4, 0x600, URZ ;  /* 0x00000600040a7897 */ /* 0x000fe2000fffe03f */
[C---:B------:R-:W-:Y:S01]  /*1bb10*/  IMAD R84, R11.reuse, 0x76, RZ ;  /* 0x000000760b547824 */ /* 0x040fe200078e02ff */
[----:B------:R-:W-:Y:S01]  /*1bb20*/  UIADD3.64 UR14, UR4, 0x602, URZ ;  /* 0x00000602040e7897 */ /* 0x000fe2000fffe03f */
[C---:B------:R-:W-:Y:S01]  /*1bb30*/  IMAD R86, R11.reuse, 0x75, RZ ;  /* 0x000000750b567824 */ /* 0x040fe200078e02ff */
[----:B------:R-:W-:Y:S01]  /*1bb40*/  UIADD3.64 UR10, UR4, 0x604, URZ ;  /* 0x00000604040a7897 */ /* 0x000fe2000fffe03f */
[----:B---3--:R-:W-:Y:S01]  /*1bb50*/  IMAD.SHL.U32 R13, R134, 0x80, RZ ;  /* 0x00000080860d7824 */ /* 0x008fe200078e00ff */
[----:B------:R-:W-:Y:S01]  /*1bb60*/  SHF.R.S32.HI R134, RZ, 0x1f, R137 ;  /* 0x0000001fff867819 */ /* 0x000fe20000011489 */
[C---:B------:R-:W-:Y:S01]  /*1bb70*/  IMAD R88, R11.reuse, 0x74, RZ ;  /* 0x000000740b587824 */ /* 0x040fe200078e02ff */
[----:B------:R-:W-:Y:S01]  /*1bb80*/  UIADD3.64 UR14, UR4, 0x7fe, URZ ;  /* 0x000007fe040e7897 */ /* 0x000fe2000fffe03f */
[C---:B------:R-:W-:Y:S01]  /*1bb90*/  IMAD R90, R11.reuse, 0x73, RZ ;  /* 0x000000730b5a7824 */ /* 0x040fe200078e02ff */
[----:B------:R-:W-:Y:S01]  /*1bba0*/  LEA.HI R134, R134, R137, RZ, 0x7 ;  /* 0x0000008986867211 */ /* 0x000fe200078f38ff */
        /* <DEDUP_REMOVED lines=21> */
[----:B------:R-:W-:Y:S01]  /*1bd00*/  UMOV UR19, 0x40000040 ;  /* 0x4000004000137882 */ /* 0x000fe20000000000 */
        /* <DEDUP_REMOVED lines=9> */
[----:B------:R-:W-:Y:S01]  /*1bda0*/  SHF.R.S32.HI R52, RZ, 0x1f, R122 ;  /* 0x0000001fff347819 */ /* 0x000fe2000001147a */
        /* <DEDUP_REMOVED lines=10> */
[C---:B0-----:R-:W-:Y:S01]  /*1be50*/  IMAD.SHL.U32 R2, R11.reuse, 0x80, RZ ;  /* 0x000000800b027824 */ /* 0x041fe200078e00ff */
[----:B------:R-:W-:Y:S01]  /*1be60*/  SHF.R.S32.HI R58, RZ, 0x1f, R136 ;  /* 0x0000001fff3a7819 */ /* 0x000fe20000011488 */
[----:B------:R-:W-:Y:S01]  /*1be70*/  IMAD R140, R11, 0x5d, RZ ;  /* 0x0000005d0b8c7824 */ /* 0x000fe200078e02ff */
[----:B------:R-:W-:Y:S01]  /*1be80*/  SHF.R.S32.HI R11, RZ, 0x7, R134 ;  /* 0x00000007ff0b7819 */ /* 0x000fe20000011486 */
[----:B------:R-:W-:Y:S01]  /*1be90*/  IMAD.IADD R24, R236, 0x1, R0 ;  /* 0x00000001ec187824 */ /* 0x000fe200078e0200 */
[----:B------:R-:W-:Y:S01]  /*1bea0*/  LOP3.LUT R11, R0, 0x10, RZ, 0x3c, !PT ;  /* 0x00000010000b7812 */ /* 0x000fe200078e3cff */
[----:B------:R-:W-:Y:S01]  /*1beb0*/  IMAD R20, R20, 0x21, RZ ;  /* 0x0000002114147824 */ /* 0x000fe200078e02ff */
[----:B------:R-:W-:Y:S01]  /*1bec0*/  SHF.R.S32.HI R59, RZ, 0x1f, R138 ;  /* 0x0000001fff3b7819 */ /* 0x000fe2000001148a */
[----:B------:R-:W-:Y:S01]  /*1bed0*/  IMAD.SHL.U32 R21, R21, 0x20, RZ ;  /* 0x0000002015157824 */ /* 0x000fe200078e00ff */
[----:B------:R0:W-:Y:S01]  /*1bee0*/  STL [R1+0x14a4], R24 ;  /* 0x0014a41801007387 */ /* 0x0001e20000100800 */
[----:B------:R-:W-:Y:S01]  /*1bef0*/  IMAD R22, R22, 0x1f, RZ ;  /* 0x0000001f16167824 */ /* 0x000fe200078e02ff */
[----:B------:R-:W-:Y:S01]  /*1bf00*/  SHF.R.S32.HI R166, RZ, 0x1f, R20 ;  /* 0x0000001fffa67819 */ /* 0x000fe20000011414 */
[----:B------:R-:W-:Y:S01]  /*1bf10*/  IMAD R23, R23, 0x1e, RZ ;  /* 0x0000001e17177824 */ /* 0x000fe200078e02ff */
[----:B------:R-:W-:Y:S01]  /*1bf20*/  SHF.R.S32.HI R174, RZ, 0x1f, R21 ;  /* 0x0000001fffae7819 */ /* 0x000fe20000011415 */
[----:B------:R-:W-:Y:S01]  /*1bf30*/  IMAD R183, R26, 0x1b, RZ ;  /* 0x0000001b1ab77824 */ /* 0x000fe200078e02ff */
[C---:B------:R-:W-:Y:S01]  /*1bf40*/  LOP3.LUT R20, R0.reuse, 0x30, RZ, 0x3c, !PT ;  /* 0x0000003000147812 */ /* 0x040fe200078e3cff */
[----:B------:R-:W-:Y:S01]  /*1bf50*/  IMAD R185, R27, 0x1a, RZ ;  /* 0x0000001a1bb97824 */ /* 0x000fe200078e02ff */
[----:B------:R-:W-:Y:S01]  /*1bf60*/  LOP3.LUT R21, R0, 0x40, RZ, 0x3c, !PT ;  /* 0x0000004000157812 */ /* 0x000fe200078e3cff */
[----:B------:R-:W-:Y:S01]  /*1bf70*/  IMAD R186, R28, 0x19, RZ ;  /* 0x000000191cba7824 */ /* 0x000fe200078e02ff */
[----:B------:R-:W-:Y:S01]  /*1bf80*/  SHF.R.S32.HI R176, RZ, 0x1f, R22 ;  /* 0x0000001fffb07819 */ /* 0x000fe20000011416 */
[C---:B0-----:R-:W-:Y:S01]  /*1bf90*/  IMAD.IADD R24, R236.reuse, 0x1, R11 ;  /* 0x00000001ec187824 */ /* 0x041fe200078e020b */
[----:B------:R-:W-:Y:S01]  /*1bfa0*/  SHF.R.S32.HI R177, RZ, 0x1f, R23 ;  /* 0x0000001fffb17819 */ /* 0x000fe20000011417 */
[----:B------:R-:W-:Y:S01]  /*1bfb0*/  IMAD.IADD R11, R236, 0x1, R12 ;  /* 0x00000001ec0b7824 */ /* 0x000fe200078e020c */
[----:B------:R-:W-:Y:S01]  /*1bfc0*/  LOP3.LUT R22, R0, 0x50, RZ, 0x3c, !PT ;  /* 0x0000005000167812 */ /* 0x000fe200078e3cff */
[----:B------:R-:W-:Y:S01]  /*1bfd0*/  IMAD.IADD R12, R236, 0x1, R20 ;  /* 0x00000001ec0c7824 */ /* 0x000fe200078e0214 */
[----:B------:R-:W-:Y:S01]  /*1bfe0*/  STL [R1+0x14a0], R24 ;  /* 0x0014a01801007387 */ /* 0x000fe20000100800 */
[C---:B------:R-:W-:Y:S01]  /*1bff0*/  LOP3.LUT R23, R0.reuse, 0x60, RZ, 0x3c, !PT ;  /* 0x0000006000177812 */ /* 0x040fe200078e3cff */
[----:B------:R-:W-:Y:S01]  /*1c000*/  IMAD R188, R29, 0x18, RZ ;  /* 0x000000181dbc7824 */ /* 0x000fe200078e02ff */
[----:B------:R-:W-:Y:S01]  /*1c010*/  LOP3.LUT R0, R0, 0x70, RZ, 0x3c, !PT ;  /* 0x0000007000007812 */ /* 0x000fe200078e3cff */
[----:B------:R0:W-:Y:S01]  /*1c020*/  STL [R1+0x149c], R11 ;  /* 0x00149c0b01007387 */ /* 0x0001e20000100800 */
[----:B------:R-:W-:Y:S01]  /*1c030*/  SHF.R.S32.HI R26, RZ, 0x1f, R64 ;  /* 0x0000001fff1a7819 */ /* 0x000fe20000011440 */
[----:B------:R-:W-:Y:S01]  /*1c040*/  IMAD R190, R30, 0x17, RZ ;  /* 0x000000171ebe7824 */ /* 0x000fe200078e02ff */
[----:B------:R-:W-:Y:S01]  /*1c050*/  SHF.R.S32.HI R27, RZ, 0x1f, R66 ;  /* 0x0000001fff1b7819 */ /* 0x000fe20000011442 */
[----:B------:R1:W-:Y:S01]  /*1c060*/  STL [R1+0x1498], R12 ;  /* 0x0014980c01007387 */ /* 0x0003e20000100800 */
[----:B------:R-:W-:Y:S01]  /*1c070*/  IMAD.IADD R0, R236, 0x1, R0 ;  /* 0x00000001ec007824 */ /* 0x000fe200078e0200 */
[----:B------:R-:W-:Y:S01]  /*1c080*/  SHF.R.S32.HI R28, RZ, 0x1f, R68 ;  /* 0x0000001fff1c7819 */ /* 0x000fe20000011444 */
[----:B------:R-:W-:Y:S01]  /*1c090*/  IMAD R192, R31, 0x16, RZ ;  /* 0x000000161fc07824 */ /* 0x000fe200078e02ff */
[----:B------:R-:W-:Y:S01]  /*1c0a0*/  SHF.R.S32.HI R29, RZ, 0x1f, R70 ;  /* 0x0000001fff1d7819 */ /* 0x000fe20000011446 */
[----:B------:R-:W-:Y:S01]  /*1c0b0*/  IMAD R194, R32, 0x15, RZ ;  /* 0x0000001520c27824 */ /* 0x000fe200078e02ff */
[----:B------:R-:W-:Y:S01]  /*1c0c0*/  SHF.R.S32.HI R30, RZ, 0x1f, R72 ;  /* 0x0000001fff1e7819 */ /* 0x000fe20000011448 */
[C---:B0-----:R-:W-:Y:S01]  /*1c0d0*/  IMAD.IADD R11, R236.reuse, 0x1, R21 ;  /* 0x00000001ec0b7824 */ /* 0x041fe200078e0215 */
[----:B------:R-:W-:Y:S01]  /*1c0e0*/  SHF.R.S32.HI R31, RZ, 0x1f, R75 ;  /* 0x0000001fff1f7819 */ /* 0x000fe2000001144b */
[----:B------:R-:W-:Y:S01]  /*1c0f0*/  IMAD R195, R33, 0x14, RZ ;  /* 0x0000001421c37824 */ /* 0x000fe200078e02ff */
[----:B------:R-:W-:Y:S01]  /*1c100*/  SHF.R.S32.HI R32, RZ, 0x1f, R77 ;  /* 0x0000001fff207819 */ /* 0x000fe2000001144d */
[----:B-1----:R-:W-:Y:S01]  /*1c110*/  IMAD.IADD R12, R236, 0x1, R22 ;  /* 0x00000001ec0c7824 */ /* 0x002fe200078e0216 */
[----:B------:R0:W-:Y:S01]  /*1c120*/  STL [R1+0x1494], R11 ;  /* 0x0014940b01007387 */ /* 0x0001e20000100800 */
[----:B------:R-:W-:Y:S01]  /*1c130*/  SHF.R.S32.HI R33, RZ, 0x1f, R79 ;  /* 0x0000001fff217819 */ /* 0x000fe2000001144f */
[----:B------:R-:W-:Y:S01]  /*1c140*/  IMAD R197, R34, 0x13, RZ ;  /* 0x0000001322c57824 */ /* 0x000fe200078e02ff */
[----:B------:R-:W-:Y:S01]  /*1c150*/  SHF.R.S32.HI R34, RZ, 0x1f, R81 ;  /* 0x0000001fff227819 */ /* 0x000fe20000011451 */
[----:B------:R1:W-:Y:S01]  /*1c160*/  STL [R1+0x1490], R12 ;  /* 0x0014900c01007387 */ /* 0x0003e20000100800 */
[----:B------:R-:W-:Y:S01]  /*1c170*/  IMAD R199, R35, 0x12, RZ ;  /* 0x0000001223c77824 */ /* 0x000fe200078e02ff */
[----:B------:R-:W-:Y:S01]  /*1c180*/  SHF.R.S32.HI R35, RZ, 0x1f, R84 ;  /* 0x0000001fff237819 */ /* 0x000fe20000011454 */
[----:B------:R-:W-:Y:S01]  /*1c190*/  IMAD R201, R36, 0x11, RZ ;  /* 0x0000001124c97824 */ /* 0x000fe200078e02ff */
[----:B------:R-:W-:Y:S01]  /*1c1a0*/  SHF.R.S32.HI R36, RZ, 0x1f, R86 ;  /* 0x0000001fff247819 */ /* 0x000fe20000011456 */
[----:B------:R-:W-:Y:S01]  /*1c1b0*/  IMAD.SHL.U32 R203, R37, 0x10, RZ ;  /* 0x0000001025cb7824 */ /* 0x000fe200078e00ff */
[----:B------:R-:W-:Y:S01]  /*1c1c0*/  SHF.R.S32.HI R37, RZ, 0x1f, R88 ;  /* 0x0000001fff257819 */ /* 0x000fe20000011458 */
[----:B0-----:R-:W-:Y:S01]  /*1c1d0*/  IMAD.IADD R11, R236, 0x1, R23 ;  /* 0x00000001ec0b7824 */ /* 0x001fe200078e0217 */
[----:B------:R-:W-:Y:S01]  /*1c1e0*/  SHF.R.S32.HI R60, RZ, 0x1f, R140 ;  /* 0x0000001fff3c7819 */ /* 0x000fe2000001148c */
[----:B------:R-:W-:Y:S01]  /*1c1f0*/  IMAD R204, R38, 0xf, RZ ;  /* 0x0000000f26cc7824 */ /* 0x000fe200078e02ff */
[----:B-1----:R-:W-:Y:S01]  /*1c200*/  IADD3 R12, P2, R64, R171, RZ ;  /* 0x000000ab400c7210 */ /* 0x002fe20007f5e0ff */
[----:B------:R-:W-:Y:S01]  /*1c210*/  IMAD R206, R39, 0xe, RZ ;  /* 0x0000000e27ce7824 */ /* 0x000fe200078e02ff */
[----:B------:R0:W-:Y:S01]  /*1c220*/  STL [R1+0x148c], R11 ;  /* 0x00148c0b01007387 */ /* 0x0001e20000100800 */
[----:B------:R-:W-:Y:S01]  /*1c230*/  SHF.R.S32.HI R38, RZ, 0x1f, R90 ;  /* 0x0000001fff267819 */ /* 0x000fe2000001145a */
[----:B------:R-:W-:Y:S01]  /*1c240*/  IMAD R208, R40, 0xd, RZ ;  /* 0x0000000d28d07824 */ /* 0x000fe200078e02ff */
[----:B------:R-:W-:Y:S01]  /*1c250*/  SHF.R.S32.HI R39, RZ, 0x1f, R93 ;  /* 0x0000001fff277819 */ /* 0x000fe2000001145d */
[----:B------:R1:W-:Y:S01]  /*1c260*/  STL [R1+0x1488], R0 ;  /* 0x0014880001007387 */ /* 0x0003e20000100800 */
[----:B------:R-:W-:Y:S01]  /*1c270*/  SHF.R.S32.HI R40, RZ, 0x1f, R95 ;  /* 0x0000001fff287819 */ /* 0x000fe2000001145f */
[----:B------:R-:W-:Y:S01]  /*1c280*/  IMAD R210, R41, 0xc, RZ ;  /* 0x0000000c29d27824 */ /* 0x000fe200078e02ff */
[----:B------:R-:W-:Y:S01]  /*1c290*/  SHF.R.S32.HI R41, RZ, 0x1f, R97 ;  /* 0x0000001fff297819 */ /* 0x000fe20000011461 */
[----:B------:R-:W-:Y:S01]  /*1c2a0*/  IMAD R212, R42, 0xb, RZ ;  /* 0x0000000b2ad47824 */ /* 0x000fe200078e02ff */
[----:B------:R-:W-:Y:S01]  /*1c2b0*/  SHF.R.S32.HI R42, RZ, 0x1f, R100 ;  /* 0x0000001fff2a7819 */ /* 0x000fe20000011464 */
[----:B------:R-:W-:Y:S01]  /*1c2c0*/  IMAD R213, R43, 0xa, RZ ;  /* 0x0000000a2bd57824 */ /* 0x000fe200078e02ff */
[----:B0-----:R-:W-:Y:S01]  /*1c2d0*/  IADD3 R11, P3, R64, R173, RZ ;  /* 0x000000ad400b7210 */ /* 0x001fe20007f7e0ff */
[----:B------:R-:W-:Y:S01]  /*1c2e0*/  IMAD R215, R44, 0x9, RZ ;  /* 0x000000092cd77824 */ /* 0x000fe200078e02ff */
[----:B------:R-:W-:Y:S01]  /*1c2f0*/  SHF.R.S32.HI R43, RZ, 0x1f, R102 ;  /* 0x0000001fff2b7819 */ /* 0x000fe20000011466 */
[----:B------:R-:W-:Y:S01]  /*1c300*/  IMAD.SHL.U32 R217, R45, 0x8, RZ ;  /* 0x000000082dd97824 */ /* 0x000fe200078e00ff */
[----:B-1----:R-:W-:Y:S01]  /*1c310*/  IADD3 R0, P1, R64, R169, RZ ;  /* 0x000000a940007210 */ /* 0x002fe20007f3e0ff */
        /* <DEDUP_REMOVED lines=8> */
[----:B------:R3:W-:Y:S01]  /*1c3a0*/  STL [R1+0x186c], R0 ;  /* 0x00186c0001007387 */ /* 0x0007e20000100800 */
[----:B------:R-:W-:Y:S01]  /*1c3b0*/  IMAD R222, R48, 0x5, RZ ;  /* 0x0000000530de7824 */ /* 0x000fe200078e02ff */
[----:B0-----:R-:W-:Y:S01]  /*1c3c0*/  IADD3 R11, P0, R64, R19, RZ ;  /* 0x00000013400b7210 */ /* 0x001fe20007f1e0ff */
[----:B------:R-:W-:Y:S01]  /*1c3d0*/  IMAD.SHL.U32 R224, R49, 0x4, RZ ;  /* 0x0000000431e07824 */ /* 0x000fe200078e00ff */
[----:B------:R-:W-:Y:S01]  /*1c3e0*/  SHF.R.S32.HI R48, RZ, 0x1f, R113 ;  /* 0x0000001fff307819 */ /* 0x000fe20000011471 */
[----:B------:R-:W-:Y:S01]  /*1c3f0*/  IMAD R225, R50, 0x3, RZ ;  /* 0x0000000332e17824 */ /* 0x000fe200078e02ff */
[C---:B-1----:R-:W-:Y:S01]  /*1c400*/  IADD3 R12, P4, R66.reuse, R173, RZ ;  /* 0x000000ad420c7210 */ /* 0x042fe20007f9e0ff */
[----:B------:R0:W-:Y:S01]  /*1c410*/  STL [R1+0x1874], R11 ;  /* 0x0018740b01007387 */ /* 0x0001e20000100800 */
[----:B------:R-:W-:Y:S01]  /*1c420*/  SHF.R.S32.HI R49, RZ, 0x1f, R115 ;  /* 0x0000001fff317819 */ /* 0x000fe20000011473 */
[----:B------:R-:W-:Y:S01]  /*1c430*/  IMAD.SHL.U32 R227, R51, 0x2, RZ ;  /* 0x0000000233e37824 */ /* 0x000fe200078e00ff */
[----:B---3--:R-:W-:Y:S01]  /*1c440*/  IADD3 R0, P6, R66, R171, RZ ;  /* 0x000000ab42007210 */ /* 0x008fe20007fde0ff */
[----:B------:R1:W-:Y:S01]  /*1c450*/  STL [R1+0x187c], R12 ;  /* 0x00187c0c01007387 */ /* 0x0003e20000100800 */
[----:B------:R-:W-:Y:S01]  /*1c460*/  SHF.R.S32.HI R50, RZ, 0x1f, R118 ;  /* 0x0000001fff327819 */ /* 0x000fe20000011476 */
[----:B------:R-:W-:Y:S01]  /*1c470*/  IMAD R142, R142, 0x5c, RZ ;  /* 0x0000005c8e8e7824 */ /* 0x000fe200078e02ff */
[----:B------:R-:W-:Y:S01]  /*1c480*/  SHF.R.S32.HI R51, RZ, 0x1f, R120 ;  /* 0x0000001fff337819 */ /* 0x000fe20000011478 */
[----:B------:R3:W-:Y:S01]  /*1c490*/  STL [R1+0x1884], R0 ;  /* 0x0018840001007387 */ /* 0x0007e20000100800 */
[----:B------:R-:W-:Y:S01]  /*1c4a0*/  IMAD R145, R145, 0x5b, RZ ;  /* 0x0000005b91917824 */ /* 0x000fe200078e02ff */
[----:B0-----:R-:W-:Y:S01]  /*1c4b0*/  IADD3 R11, P5, R66, R169, RZ ;  /* 0x000000a9420b7210 */ /* 0x001fe20007fbe0ff */
[----:B------:R-:W-:Y:S01]  /*1c4c0*/  IMAD R147, R147, 0x5a, RZ ;  /* 0x0000005a93937824 */ /* 0x000fe200078e02ff */
[----:B------:R-:W-:Y:S01]  /*1c4d0*/  SHF.R.S32.HI R61, RZ, 0x1f, R142 ;  /* 0x0000001fff3d7819 */ /* 0x000fe2000001148e */
[----:B------:R-:W-:Y:S01]  /*1c4e0*/  IMAD R149, R149, 0x59, RZ ;  /* 0x0000005995957824 */ /* 0x000fe200078e02ff */
[----:B------:R-:W-:Y:S01]  /*1c4f0*/  SHF.R.S32.HI R62, RZ, 0x1f, R145 ;  /* 0x0000001fff3e7819 */ /* 0x000fe20000011491 */
[----:B-1----:R-:W-:Y:S01]  /*1c500*/  IMAD.X R12, R26, 0x1, R172, P3 ;  /* 0x000000011a0c7824 */ /* 0x002fe200018e06ac */
[----:B------:R0:W-:Y:S01]  /*1c510*/  STL [R1+0x188c], R11 ;  /* 0x00188c0b01007387 */ /* 0x0001e20000100800 */
[----:B------:R-:W-:Y:S01]  /*1c520*/  SHF.R.S32.HI R63, RZ, 0x1f, R147 ;  /* 0x0000001fff3f7819 */ /* 0x000fe20000011493 */
[----:B------:R-:W-:Y:S01]  /*1c530*/  IMAD R151, R151, 0x58, RZ ;  /* 0x0000005897977824 */ /* 0x000fe200078e02ff */
[----:B---3--:R-:W-:Y:S01]  /*1c540*/  IADD3 R0, P3, R66, R19, RZ ;  /* 0x0000001342007210 */ /* 0x008fe20007f7e0ff */
[----:B------:R1:W-:Y:S01]  /*1c550*/  STL [R1+0x1858], R12 ;  /* 0x0018580c01007387 */ /* 0x0003e20000100800 */
[----:B------:R-:W-:Y:S01]  /*1c560*/  SHF.R.S32.HI R65, RZ, 0x1f, R149 ;  /* 0x0000001fff417819 */ /* 0x000fe20000011495 */
[----:B------:R-:W-:Y:S01]  /*1c570*/  IMAD R153, R153, 0x57, RZ ;  /* 0x0000005799997824 */ /* 0x000fe200078e02ff */
[----:B------:R-:W-:Y:S01]  /*1c580*/  SHF.R.S32.HI R67, RZ, 0x1f, R151 ;  /* 0x0000001fff437819 */ /* 0x000fe20000011497 */
[----:B------:R3:W-:Y:S01]  /*1c590*/  STL [R1+0x1894], R0 ;  /* 0x0018940001007387 */ /* 0x0007e20000100800 */
[----:B------:R-:W-:Y:S01]  /*1c5a0*/  IMAD R156, R156, 0x56, RZ ;  /* 0x000000569c9c7824 */ /* 0x000fe200078e02ff */
[----:B------:R-:W-:Y:S01]  /*1c5b0*/  SHF.R.S32.HI R183, RZ, 0x1f, R183 ;  /* 0x0000001fffb77819 */ /* 0x000fe200000114b7 */
[----:B0-----:R-:W-:Y:S01]  /*1c5c0*/  IMAD.X R11, R26, 0x1, R170, P2 ;  /* 0x000000011a0b7824 */ /* 0x001fe200010e06aa */
[----:B------:R-:W-:Y:S01]  /*1c5d0*/  SHF.R.S32.HI R69, RZ, 0x1f, R153 ;  /* 0x0000001fff457819 */ /* 0x000fe20000011499 */
[----:B------:R-:W-:Y:S01]  /*1c5e0*/  IMAD R158, R158, 0x55, RZ ;  /* 0x000000559e9e7824 */ /* 0x000fe200078e02ff */
[----:B-1----:R-:W-:Y:S01]  /*1c5f0*/  IADD3 R12, P2, R68, R173, RZ ;  /* 0x000000ad440c7210 */ /* 0x002fe20007f5e0ff */
[----:B------:R-:W-:Y:S01]  /*1c600*/  IMAD R160, R160, 0x54, RZ ;  /* 0x00000054a0a07824 */ /* 0x000fe200078e02ff */
[----:B------:R0:W-:Y:S01]  /*1c610*/  STL [R1+0x1860], R11 ;  /* 0x0018600b01007387 */ /* 0x0001e20000100800 */
[----:B------:R-:W-:Y:S01]  /*1c620*/  SHF.R.S32.HI R71, RZ, 0x1f, R156 ;  /* 0x0000001fff477819 */ /* 0x000fe2000001149c */
[----:B---3--:R-:W-:Y:S01]  /*1c630*/  IMAD.X R0, R26, 0x1, R168, P1 ;  /* 0x000000011a007824 */ /* 0x008fe200008e06a8 */
[----:B------:R-:W-:Y:S01]  /*1c640*/  SHF.R.S32.HI R73, RZ, 0x1f, R158 ;  /* 0x0000001fff497819 */ /* 0x000fe2000001149e */
[----:B------:R1:W-:Y:S01]  /*1c650*/  STL [R1+0x189c], R12 ;  /* 0x00189c0c01007387 */ /* 0x0003e20000100800 */
[----:B------:R-:W-:Y:S01]  /*1c660*/  IMAD R163, R163, 0x53, RZ ;  /* 0x00000053a3a37824 */ /* 0x000fe200078e02ff */
[----:B------:R-:W-:Y:S01]  /*1c670*/  SHF.R.S32.HI R74, RZ, 0x1f, R160 ;  /* 0x0000001fff4a7819 */ /* 0x000fe200000114a0 */
[----:B------:R-:W-:Y:S01]  /*1c680*/  IMAD R165, R165, 0x52, RZ ;  /* 0x00000052a5a57824 */ /* 0x000fe200078e02ff */
        /* <DEDUP_REMOVED lines=17> */
[----:B------:R-:W-:Y:S01]  /*1c7a0*/  SHF.R.S32.HI R85, RZ, 0x1f, R180 ;  /* 0x0000001fff557819 */ /* 0x000fe200000114b4 */
[----:B0-----:R-:W-:Y:S01]  /*1c7b0*/  IMAD.X R11, R27, 0x1, R172, P4 ;  /* 0x000000011b0b7824 */ /* 0x001fe200020e06ac */
[----:B------:R-:W-:Y:S01]  /*1c7c0*/  SHF.R.S32.HI R87, RZ, 0x1f, R182 ;  /* 0x0000001fff577819 */ /* 0x000fe200000114b6 */
[----:B------:R-:W-:Y:S01]  /*1c7d0*/  IMAD R184, R184, 0x4c, RZ ;  /* 0x0000004cb8b87824 */ /* 0x000fe200078e02ff */
[----:B------:R-:W-:Y:S01]  /*1c7e0*/  SHF.R.S32.HI R185, RZ, 0x1f, R185 ;  /* 0x0000001fffb97819 */ /* 0x000fe200000114b9 */
[----:B------:R-:W-:Y:S01]  /*1c7f0*/  IMAD R187, R187, 0x4b, RZ ;  /* 0x0000004bbbbb7824 */ /* 0x000fe200078e02ff */
[----:B-1----:R-:W-:Y:S01]  /*1c800*/  IADD3 R12, P4, R68, R19, RZ ;  /* 0x00000013440c7210 */ /* 0x002fe20007f9e0ff */
        /* <DEDUP_REMOVED lines=15> */
[C---:B-1----:R-:W-:Y:S01]  /*1c900*/  IMAD.X R12, R27.reuse, 0x1, R168, P5 ;  /* 0x000000011b0c7824 */ /* 0x042fe200028e06a8 */
        /* <DEDUP_REMOVED lines=23> */
[----:B------:R-:W-:Y:S01]  /*1ca80*/  IMAD.SHL.U32 R211, R211, 0x40, RZ ;  /* 0x00000040d3d37824 */ /* 0x000fe200078e00ff */
        /* <DEDUP_REMOVED lines=52> */
[----:B--2---:R-:W-:Y:S01]  /*1cdd0*/  IMAD R237, R237, 0x31, RZ ;  /* 0x00000031eded7824 */ /* 0x004fe200078e02ff */
        /* <DEDUP_REMOVED lines=12> */
[----:B----4-:R-:W-:Y:S01]  /*1cea0*/  IMAD R241, R241, 0x2d, RZ ;  /* 0x0000002df1f17824 */ /* 0x010fe200078e02ff */
        /* <DEDUP_REMOVED lines=9> */
[----:B--2---:R-:W-:Y:S01]  /*1cf40*/  IADD3 R0, P2, R75, R169, RZ ;  /* 0x000000a94b007210 */ /* 0x004fe20007f5e0ff */
        /* <DEDUP_REMOVED lines=14> */
[----:B--2---:R-:W-:Y:S01]  /*1d030*/  IMAD.X R0, R30, 0x1, R170, P0 ;  /* 0x000000011e007824 */ /* 0x004fe200000e06aa */
        /* <DEDUP_REMOVED lines=15> */
[C---:B------:R-:W-:Y:S01]  /*1d130*/  IMAD.IADD R9, R236.reuse, 0x1, R9 ;  /* 0x00000001ec097824 */ /* 0x040fe200078e0209 */
[C---:B--2---:R-:W-:Y:S01]  /*1d140*/  IADD3 R0, P4, R77.reuse, R171, RZ ;  /* 0x000000ab4d007210 */ /* 0x044fe20007f9e0ff */
[----:B------:R1:W-:Y:S01]  /*1d150*/  STL [R1+0x18e8], R12 ;  /* 0x0018e80c01007387 */ /* 0x0003e20000100800 */
[----:B------:R-:W-:Y:S01]  /*1d160*/  SHF.R.S32.HI R162, RZ, 0x1f, R252 ;  /* 0x0000001fffa27819 */ /* 0x000fe200000114fc */
[----:B------:R-:W-:Y:S01]  /*1d170*/  IMAD.IADD R8, R236, 0x1, R8 ;  /* 0x00000001ec087824 */ /* 0x000fe200078e0208 */
[----:B------:R-:W-:Y:S01]  /*1d180*/  SHF.R.S32.HI R181, RZ, 0x1f, R25 ;  /* 0x0000001fffb57819 */ /* 0x000fe20000011419 */
[----:B------:R2:W-:Y:S01]  /*1d190*/  STL [R1+0x1924], R0 ;  /* 0x0019240001007387 */ /* 0x0005e20000100800 */
[----:B------:R-:W-:Y:S01]  /*1d1a0*/  SHF.R.S32.HI R203, RZ, 0x1f, R203 ;  /* 0x0000001fffcb7819 */ /* 0x000fe200000114cb */
[----:B0-----:R-:W-:Y:S01]  /*1d1b0*/  IMAD.X R11, R30, 0x1, R18, P6 ;  /* 0x000000011e0b7824 */ /* 0x001fe200030e0612 */
[----:B------:R-:W-:Y:S01]  /*1d1c0*/  SHF.R.S32.HI R204, RZ, 0x1f, R204 ;  /* 0x0000001fffcc7819 */ /* 0x000fe200000114cc */
[C---:B------:R-:W-:Y:S01]  /*1d1d0*/  IMAD.IADD R7, R236.reuse, 0x1, R7 ;  /* 0x00000001ec077824 */ /* 0x040fe200078e0207 */
[----:B------:R-:W-:Y:S01]  /*1d1e0*/  SHF.R.S32.HI R206, RZ, 0x1f, R206 ;  /* 0x0000001fffce7819 */ /* 0x000fe200000114ce */
[C---:B------:R-:W-:Y:S01]  /*1d1f0*/  IMAD.IADD R6, R236.reuse, 0x1, R6 ;  /* 0x00000001ec067824 */ /* 0x040fe200078e0206 */
[----:B-1----:R-:W-:Y:S01]  /*1d200*/  IADD3 R12, P6, R77, R169, RZ ;  /* 0x000000a94d0c7210 */ /* 0x002fe20007fde0ff */
[----:B------:R0:W-:Y:S01]  /*1d210*/  STL [R1+0x18f0], R11 ;  /* 0x0018f00b01007387 */ /* 0x0001e20000100800 */
[----:B------:R-:W-:Y:S01]  /*1d220*/  SHF.R.S32.HI R208, RZ, 0x1f, R208 ;  /* 0x0000001fffd07819 */ /* 0x000fe200000114d0 */
[----:B--2---:R-:W-:Y:S01]  /*1d230*/  IMAD.X R0, R31, 0x1, R172, P5 ;  /* 0x000000011f007824 */ /* 0x004fe200028e06ac */
[----:B------:R-:W-:Y:S01]  /*1d240*/  SHF.R.S32.HI R210, RZ, 0x1f, R210 ;  /* 0x0000001fffd27819 */ /* 0x000fe200000114d2 */
[----:B------:R1:W-:Y:S01]  /*1d250*/  STL [R1+0x192c], R12 ;  /* 0x00192c0c01007387 */ /* 0x0003e20000100800 */
[----:B------:R-:W-:Y:S01]  /*1d260*/  SHF.R.S32.HI R212, RZ, 0x1f, R212 ;  /* 0x0000001fffd47819 */ /* 0x000fe200000114d4 */
[C---:B------:R-:W-:Y:S01]  /*1d270*/  IMAD.IADD R5, R236.reuse, 0x1, R5 ;  /* 0x00000001ec057824 */ /* 0x040fe200078e0205 */
[----:B------:R-:W-:Y:S01]  /*1d280*/  SHF.R.S32.HI R213, RZ, 0x1f, R213 ;  /* 0x0000001fffd57819 */ /* 0x000fe200000114d5 */
[----:B------:R2:W-:Y:S01]  /*1d290*/  STL [R1+0x18f8], R0 ;  /* 0x0018f80001007387 */ /* 0x0005e20000100800 */
[----:B------:R-:W-:Y:S01]  /*1d2a0*/  SHF.R.S32.HI R215, RZ, 0x1f, R215 ;  /* 0x0000001fffd77819 */ /* 0x000fe200000114d7 */
[C---:B------:R-:W-:Y:S01]  /*1d2b0*/  IMAD.IADD R4, R236.reuse, 0x1, R4 ;  /* 0x00000001ec047824 */ /* 0x040fe200078e0204 */
[----:B0-----:R-:W-:Y:S01]  /*1d2c0*/  IADD3 R11, P5, R77, R19, RZ ;  /* 0x000000134d0b7210 */ /* 0x001fe20007fbe0ff */
[----:B------:R-:W-:Y:S01]  /*1d2d0*/  IMAD.IADD R3, R236, 0x1, R3 ;  /* 0x00000001ec037824 */ /* 0x000fe200078e0203 */
[----:B------:R-:W-:Y:S01]  /*1d2e0*/  SHF.R.S32.HI R217, RZ, 0x1f, R217 ;  /* 0x0000001fffd97819 */ /* 0x000fe200000114d9 */
[----:B-1----:R-:W-:Y:S01]  /*1d2f0*/  IMAD.X R12, R31, 0x1, R170, P3 ;  /* 0x000000011f0c7824 */ /* 0x002fe200018e06aa */
[----:B------:R-:W-:Y:S01]  /*1d300*/  SHF.R.S32.HI R219, RZ, 0x1f, R219 ;  /* 0x0000001fffdb7819 */ /* 0x000fe200000114db */
[----:B------:R0:W-:Y:S01]  /*1d310*/  STL [R1+0x1934], R11 ;  /* 0x0019340b01007387 */ /* 0x0001e20000100800 */
[----:B------:R-:W-:-:S02]  /*1d320*/  SHF.R.S32.HI R221, RZ, 0x1f, R221 ;  /* 0x0000001fffdd7819 */ /* 0x000fc400000114dd */
[----:B------:R-:W-:Y:S02]  /*1d330*/  CS2R R24, SRZ ;  /* 0x0000000000187805 */ /* 0x000fe4000001ff00 */
[----:B--2---:R-:W-:Y:S01]  /*1d340*/  IADD3 R0, P3, R79, R173, RZ ;  /* 0x000000ad4f007210 */ /* 0x004fe20007f7e0ff */
[----:B------:R1:W-:Y:S01]  /*1d350*/  STL [R1+0x1900], R12 ;  /* 0x0019000c01007387 */ /* 0x0003e20000100800 */
[----:B------:R-:W-:Y:S02]  /*1d360*/  SHF.R.S32.HI R222, RZ, 0x1f, R222 ;  /* 0x0000001fffde7819 */ /* 0x000fe400000114de */
[----:B------:R-:W-:Y:S02]  /*1d370*/  CS2R R26, SRZ ;  /* 0x00000000001a7805 */ /* 0x000fe4000001ff00 */
[----:B------:R-:W-:Y:S01]  /*1d380*/  SHF.R.S32.HI R224, RZ, 0x1f, R224 ;  /* 0x0000001fffe07819 */ /* 0x000fe200000114e0 */
[----:B------:R2:W-:Y:S01]  /*1d390*/  STL [R1+0x193c], R0 ;  /* 0x00193c0001007387 */ /* 0x0005e20000100800 */
[----:B------:R-:W-:Y:S01]  /*1d3a0*/  SHF.R.S32.HI R225, RZ, 0x1f, R225 ;  /* 0x0000001fffe17819 */ /* 0x000fe200000114e1 */
[----:B0-----:R-:W-:Y:S01]  /*1d3b0*/  IMAD.X R11, R31, 0x1, R168, P2 ;  /* 0x000000011f0b7824 */ /* 0x001fe200010e06a8 */
[----:B------:R-:W-:-:S02]  /*1d3c0*/  SHF.R.S32.HI R227, RZ, 0x1f, R227 ;  /* 0x0000001fffe37819 */ /* 0x000fc400000114e3 */
[----:B------:R-:W-:Y:S01]  /*1d3d0*/  CS2R R28, SRZ ;  /* 0x00000000001c7805 */ /* 0x000fe2000001ff00 */
[----:B------:R-:W-:Y:S01]  /*1d3e0*/  UIADD3.64 UR48, UR4, 0xe00, URZ ;  /* 0x00000e0004307897 */ /* 0x000fe2000fffe03f */
[----:B-1----:R-:W-:Y:S01]  /*1d3f0*/  IADD3 R12, P2, R79, R171, RZ ;  /* 0x000000ab4f0c7210 */ /* 0x002fe20007f5e0ff */
[----:B------:R0:W-:Y:S01]  /*1d400*/  STL [R1+0x1908], R11 ;  /* 0x0019080b01007387 */ /* 0x0001e20000100800 */
[----:B------:R-:W-:Y:S01]  /*1d410*/  UIADD3.64 UR52, UR4, 0xe02, URZ ;  /* 0x00000e0204347897 */ /* 0x000fe2000fffe03f */
[----:B--2---:R-:W-:Y:S02]  /*1d420*/  IMAD.X R0, R31, 0x1, R18, P1 ;  /* 0x000000011f007824 */ /* 0x004fe400008e0612 */
[----:B------:R1:W-:Y:S01]  /*1d430*/  STL [R1+0x1944], R12 ;  /* 0x0019440c01007387 */ /* 0x0003e20000100800 */
[----:B------:R-:W-:Y:S01]  /*1d440*/  CS2R R30, SRZ ;  /* 0x00000000001e7805 */ /* 0x000fe2000001ff00 */
[----:B------:R-:W-:Y:S02]  /*1d450*/  UIADD3.64 UR56, UR4, 0xe04, URZ ;  /* 0x00000e0404387897 */ /* 0x000fe4000fffe03f */
[----:B------:R2:W-:Y:S01]  /*1d460*/  STL [R1+0x1910], R0 ;  /* 0x0019100001007387 */ /* 0x0005e20000100800 */
[----:B------:R-:W-:Y:S01]  /*1d470*/  UIADD3.64 UR10, UR6, 0x2, URZ ;  /* 0x00000002060a7897 */ /* 0x000fe2000fffe03f */
[----:B0-----:R-:W-:Y:S01]  /*1d480*/  IADD3 R11, P1, R79, R169, RZ ;  /* 0x000000a94f0b7210 */ /* 0x001fe20007f3e0ff */
[----:B------:R-:W-:Y:S01]  /*1d490*/  UIADD3.64 UR14, UR6, 0x4, URZ ;  /* 0x00000004060e7897 */ /* 0x000fe2000fffe03f */
[----:B-1----:R-:W-:-:S03]  /*1d4a0*/  IMAD.X R12, R32, 0x1, R172, P0 ;  /* 0x00000001200c7824 */ /* 0x002fc600000e06ac */
[----:B------:R0:W-:Y:S01]  /*1d4b0*/  STL [R1+0x194c], R11 ;  /* 0x00194c0b01007387 */ /* 0x0001e20000100800 */
[----:B--2---:R-:W-:-:S03]  /*1d4c0*/  IADD3 R0, P0, R79, R19, RZ ;  /* 0x000000134f007210 */ /* 0x004fc60007f1e0ff */
[----:B------:R1:W-:Y:S04]  /*1d4d0*/  STL [R1+0x1918], R12 ;  /* 0x0019180c01007387 */ /* 0x0003e80000100800 */
[----:B------:R2:W-:Y:S01]  /*1d4e0*/  STL [R1+0x1954], R0 ;  /* 0x0019540001007387 */ /* 0x0005e20000100800 */
[----:B0-----:R-:W-:Y:S01]  /*1d4f0*/  IMAD.X R11, R32, 0x1, R170, P4 ;  /* 0x00000001200b7824 */ /* 0x001fe200020e06aa */
[----:B-1----:R-:W-:-:S04]  /*1d500*/  IADD3 R12, P4, R81, R173, RZ ;  /* 0x000000ad510c7210 */ /* 0x002fc80007f9e0ff */
[----:B------:R0:W-:Y:S01]  /*1d510*/  STL [R1+0x1920], R11 ;  /* 0x0019200b01007387 */ /* 0x0001e20000100800 */
[----:B--2---:R-:W-:-:S03]  /*1d520*/  IMAD.X R0, R32, 0x1, R168, P6 ;  /* 0x0000000120007824 */ /* 0x004fc600030e06a8 */
[----:B------:R1:W-:Y:S04]  /*1d530*/  STL [R1+0x195c], R12 ;  /* 0x00195c0c01007387 */ /* 0x0003e80000100800 */
[----:B------:R2:W-:Y:S01]  /*1d540*/  STL [R1+0x1928], R0 ;  /* 0x0019280001007387 */ /* 0x0005e20000100800 */
[----:B0-----:R-:W-:Y:S01]  /*1d550*/  IADD3 R11, P6, R81, R171, RZ ;  /* 0x000000ab510b7210 */ /* 0x001fe20007fde0ff */
[----:B-1----:R-:W-:-:S04]  /*1d560*/  IMAD.X R12, R32, 0x1, R18, P5 ;  /* 0x00000001200c7824 */ /* 0x002fc800028e0612 */
        /* <DEDUP_REMOVED lines=17> */
[----:B------:R-:W-:Y:S02]  /*1d680*/  CS2R R32, SRZ ;  /* 0x0000000000207805 */ /* 0x000fe4000001ff00 */
[----:B-1----:R-:W-:Y:S02]  /*1d690*/  IADD3 R12, P0, R84, R169, RZ ;  /* 0x000000a9540c7210 */ /* 0x002fe40007f1e0ff */
        /* <DEDUP_REMOVED lines=31> */
[----:B------:R-:W-:Y:S02]  /*1d890*/  CS2R R34, SRZ ;  /* 0x0000000000227805 */ /* 0x000fe4000001ff00 */
[----:B--2---:R-:W-:Y:S01]  /*1d8a0*/  IADD3 R0, P4, R88, R169, RZ ;  /* 0x000000a958007210 */ /* 0x004fe20007f9e0ff */
        /* <DEDUP_REMOVED lines=30> */
[----:B------:R1:W-:Y:S01]  /*1da90*/  STL [R1+0x1a04], R12 ;  /* 0x001a040c01007387 */ /* 0x0003e20000100800 */
[----:B------:R-:W-:-:S03]  /*1daa0*/  CS2R R36, SRZ ;  /* 0x0000000000247805 */ /* 0x000fc6000001ff00 */
        /* <DEDUP_REMOVED lines=165> */
[C---:B--2---:R-:W-:Y:S01]  /*1e500*/  IADD3 R0, P0, R115.reuse, R169, RZ ;  /* 0x000000a973007210 */ /* 0x044fe20007f1e0ff */
        /* <DEDUP_REMOVED lines=1134> */
[----:B------:R-:W-:Y:S02]  /*22bf0*/  IMAD.X R20, R161, 0x1, R172, P3 ;  /* 0x00000001a1147824 */ /* 0x000fe400018e06ac */
        /* <DEDUP_REMOVED lines=24> */
[----:B0-----:R-:W0:Y:S03]  /*22d80*/  LDC R11, c[0x0][0x238] ;  /* 0x00008e00ff0b7b82 */ /* 0x001e260000000800 */
[----:B------:R-:W-:Y:S01]  /*22d90*/  STL [R1+0x23b8], R20 ;  /* 0x0023b81401007387 */ /* 0x000fe20000100800 */
[----:B-1----:R-:W-:Y:S01]  /*22da0*/  IMAD.X R12, R161, 0x1, R170, P2 ;  /* 0x00000001a10c7824 */ /* 0x002fe200010e06aa */
[----:B--2---:R-:W-:-:S05]  /*22db0*/  IADD3 R0, P3, R252, R19, RZ ;  /* 0x00000013fc007210 */ /* 0x004fca0007f7e0ff */
[----:B------:R1:W-:Y:S04]  /*22dc0*/  STL [R1+0x23f4], R0 ;  /* 0x0023f40001007387 */ /* 0x0003e80000100800 */
[----:B------:R2:W-:Y:S01]  /*22dd0*/  STL [R1+0x23c0], R12 ;  /* 0x0023c00c01007387 */ /* 0x0005e20000100800 */
[----:B-1----:R-:W-:Y:S02]  /*22de0*/  IMAD.X R0, R161, 0x1, R168, P1 ;  /* 0x00000001a1007824 */ /* 0x002fe400008e06a8 */
[----:B0-----:R-:W-:-:S05]  /*22df0*/  IMAD R11, R11, 0x22, RZ ;  /* 0x000000220b0b7824 */ /* 0x001fca00078e02ff */
[C---:B------:R-:W-:Y:S02]  /*22e00*/  IADD3 R20, P2, R11.reuse, R173, RZ ;  /* 0x000000ad0b147210 */ /* 0x040fe40007f5e0ff */
[----:B--2---:R-:W-:-:S03]  /*22e10*/  IADD3 R12, P1, R11, R171, RZ ;  /* 0x000000ab0b0c7210 */ /* 0x004fc60007f3e0ff */
[----:B------:R0:W-:Y:S04]  /*22e20*/  STL [R1+0x23fc], R20 ;  /* 0x0023fc1401007387 */ /* 0x0001e80000100800 */
[----:B------:R1:W-:Y:S04]  /*22e30*/  STL [R1+0x23c8], R0 ;  /* 0x0023c80001007387 */ /* 0x0003e80000100800 */
[----:B------:R2:W-:Y:S01]  /*22e40*/  STL [R1+0x2404], R12 ;  /* 0x0024040c01007387 */ /* 0x0005e20000100800 */
[----:B0-----:R-:W-:Y:S01]  /*22e50*/  IMAD.X R20, R161, 0x1, R18, P0 ;  /* 0x00000001a1147824 */ /* 0x001fe200000e0612 */
[----:B-1----:R-:W-:-:S04]  /*22e60*/  IADD3 R0, P0, R11, R169, RZ ;  /* 0x000000a90b007210 */ /* 0x002fc80007f1e0ff */
[----:B------:R0:W-:Y:S01]  /*22e70*/  STL [R1+0x23d0], R20 ;  /* 0x0023d01401007387 */ /* 0x0001e20000100800 */
[----:B--2---:R-:W1:Y:S03]  /*22e80*/  LDC R12, c[0x0][0x238] ;  /* 0x00008e00ff0c7b82 */ /* 0x004e660000000800 */
[----:B------:R2:W-:Y:S01]  /*22e90*/  STL [R1+0x240c], R0 ;  /* 0x00240c0001007387 */ /* 0x0005e20000100800 */
[C---:B0-----:R-:W-:Y:S01]  /*22ea0*/  IMAD.X R20, R162.reuse, 0x1, R172, P4 ;  /* 0x00000001a2147824 */ /* 0x041fe200020e06ac */
[----:B--2---:R-:W-:Y:S01]  /*22eb0*/  IADD3 R0, P4, R11, R19, RZ ;  /* 0x000000130b007210 */ /* 0x004fe20007f9e0ff */
[----:B------:R-:W-:-:S03]  /*22ec0*/  IMAD.X R11, R162, 0x1, R170, P6 ;  /* 0x00000001a20b7824 */ /* 0x000fc600030e06aa */
[----:B------:R-:W-:Y:S04]  /*22ed0*/  STL [R1+0x23d8], R20 ;  /* 0x0023d81401007387 */ /* 0x000fe80000100800 */
[----:B------:R0:W-:Y:S04]  /*22ee0*/  STL [R1+0x2414], R0 ;  /* 0x0024140001007387 */ /* 0x0001e80000100800 */
[----:B------:R2:W-:Y:S01]  /*22ef0*/  STL [R1+0x23e0], R11 ;  /* 0x0023e00b01007387 */ /* 0x0005e20000100800 */
[----:B-1----:R-:W-:Y:S02]  /*22f00*/  IMAD R12, R12, 0x21, RZ ;  /* 0x000000210c0c7824 */ /* 0x002fe400078e02ff */
[----:B0-----:R-:W-:-:S03]  /*22f10*/  IMAD.X R0, R162, 0x1, R168, P5 ;  /* 0x00000001a2007824 */ /* 0x001fc600028e06a8 */
        /* <DEDUP_REMOVED lines=10> */
[----:B0-----:R-:W-:Y:S01]  /*22fc0*/  IMAD.X R20, R164, 0x1, R172, P2 ;  /* 0x00000001a4147824 */ /* 0x001fe200010e06ac */
[----:B--2---:R-:W-:Y:S01]  /*22fd0*/  IADD3 R0, P2, R12, R19, RZ ;  /* 0x000000130c007210 */ /* 0x004fe20007f5e0ff */
[----:B------:R-:W-:-:S03]  /*22fe0*/  IMAD.X R12, R164, 0x1, R170, P1 ;  /* 0x00000001a40c7824 */ /* 0x000fc600008e06aa */
[----:B------:R-:W-:Y:S04]  /*22ff0*/  STL [R1+0x23f8], R20 ;  /* 0x0023f81401007387 */ /* 0x000fe80000100800 */
[----:B------:R0:W-:Y:S04]  /*23000*/  STL [R1+0x2434], R0 ;  /* 0x0024340001007387 */ /* 0x0001e80000100800 */
[----:B------:R2:W-:Y:S01]  /*23010*/  STL [R1+0x2400], R12 ;  /* 0x0024000c01007387 */ /* 0x0005e20000100800 */
[----:B-1----:R-:W-:Y:S02]  /*23020*/  IMAD.SHL.U32 R11, R11, 0x20, RZ ;  /* 0x000000200b0b7824 */ /* 0x002fe400078e00ff */
        /* <DEDUP_REMOVED lines=507> */
[----:B------:R0:W-:Y:S01]  /*24fe0*/  STL [R1+0x27bc], R20 ;  /* 0x0027bc1401007387 */ /* 0x0001e20000100800 */
[----:B------:R-:W-:-:S03]  /*24ff0*/  IMAD.X R21, R224, 0x1, R172, P1 ;  /* 0x00000001e0157824 */ /* 0x000fc600008e06ac */
        /* <DEDUP_REMOVED lines=24> */
[----:B------:R2:W-:Y:S04]  /*25180*/  STL [R1+0x27ec], R0 ;  /* 0x0027ec0001007387 */ /* 0x0005e80000100800 */
[----:B------:R-:W-:Y:S01]  /*25190*/  STL [R1+0x27b8], R21 ;  /* 0x0027b81501007387 */ /* 0x000fe20000100800 */
[----:B0-----:R-:W-:Y:S01]  /*251a0*/  IADD3 R20, P1, R12, R19, RZ ;  /* 0x000000130c147210 */ /* 0x001fe20007f3e0ff */
[----:B--2---:R-:W-:-:S04]  /*251b0*/  IMAD.X R0, R224, 0x1, R170, P0 ;  /* 0x00000001e0007824 */ /* 0x004fc800000e06aa */
[----:B------:R0:W-:Y:S04]  /*251c0*/  STL [R1+0x27f4], R20 ;  /* 0x0027f41401007387 */ /* 0x0001e80000100800 */
[----:B------:R2:W-:Y:S01]  /*251d0*/  STL [R1+0x27c0], R0 ;  /* 0x0027c00001007387 */ /* 0x0005e20000100800 */
[----:B0-----:R-:W-:Y:S02]  /*251e0*/  IMAD.X R20, R224, 0x1, R168, P4 ;  /* 0x00000001e0147824 */ /* 0x001fe400020e06a8 */
[----:B-1----:R-:W-:-:S05]  /*251f0*/  IMAD.SHL.U32 R11, R11, 0x2, RZ ;  /* 0x000000020b0b7824 */ /* 0x002fca00078e00ff */
        /* <DEDUP_REMOVED lines=11> */
[----:B0-----:R-:W0:Y:S01]  /*252b0*/  LDC R12, c[0x0][0x238] ;  /* 0x00008e00ff0c7b82 */ /* 0x001e220000000800 */
[----:B-1----:R-:W-:-:S07]  /*252c0*/  IADD3 R20, P5, R11, R19, RZ ;  /* 0x000000130b147210 */ /* 0x002fce0007fbe0ff */
[----:B------:R-:W1:Y:S01]  /*252d0*/  LDC R11, c[0x0][0x238] ;  /* 0x00008e00ff0b7b82 */ /* 0x000e620000000800 */
[----:B--2---:R-:W-:Y:S01]  /*252e0*/  IMAD.X R0, R225, 0x1, R170, P3 ;  /* 0x00000001e1007824 */ /* 0x004fe200018e06aa */
[----:B------:R0:W-:Y:S04]  /*252f0*/  STL [R1+0x2814], R20 ;  /* 0x0028141401007387 */ /* 0x0001e80000100800 */
[----:B------:R2:W-:Y:S01]  /*25300*/  STL [R1+0x27e0], R0 ;  /* 0x0027e00001007387 */ /* 0x0005e20000100800 */
[----:B0-----:R-:W-:Y:S01]  /*25310*/  IADD3 R20, P3, R173, R12, RZ ;  /* 0x0000000cad147210 */ /* 0x001fe20007f7e0ff */
[----:B--2---:R-:W-:Y:S01]  /*25320*/  IMAD.X R0, R225, 0x1, R168, P2 ;  /* 0x00000001e1007824 */ /* 0x004fe200010e06a8 */
[----:B------:R-:W0:Y:S03]  /*25330*/  LDC R12, c[0x0][0x238] ;  /* 0x00008e00ff0c7b82 */ /* 0x000e260000000800 */
[----:B------:R1:W-:Y:S04]  /*25340*/  STL [R1+0x281c], R20 ;  /* 0x00281c1401007387 */ /* 0x0003e80000100800 */
[----:B------:R2:W-:Y:S01]  /*25350*/  STL [R1+0x27e8], R0 ;  /* 0x0027e80001007387 */ /* 0x0005e20000100800 */
[----:B-1----:R-:W-:-:S02]  /*25360*/  IADD3 R20, P2, R171, R11, RZ ;  /* 0x0000000bab147210 */ /* 0x002fc40007f5e0ff */
[----:B------:R-:W1:Y:S01]  /*25370*/  LDC R11, c[0x0][0x238] ;  /* 0x00008e00ff0b7b82 */ /* 0x000e620000000800 */
[----:B--2---:R-:W-:Y:S02]  /*25380*/  IMAD.X R0, R225, 0x1, R18, P1 ;  /* 0x00000001e1007824 */ /* 0x004fe400008e0612 */
[----:B------:R0:W-:Y:S04]  /*25390*/  STL [R1+0x2824], R20 ;  /* 0x0028241401007387 */ /* 0x0001e80000100800 */
[----:B------:R1:W-:Y:S01]  /*253a0*/  STL [R1+0x27f0], R0 ;  /* 0x0027f00001007387 */ /* 0x0003e20000100800 */
[----:B0-----:R-:W-:Y:S01]  /*253b0*/  IADD3 R20, P1, R169, R12, RZ ;  /* 0x0000000ca9147210 */ /* 0x001fe20007f3e0ff */
[----:B------:R-:W-:-:S04]  /*253c0*/  IMAD.X R12, R227, 0x1, R172, P0 ;  /* 0x00000001e30c7824 */ /* 0x000fc800000e06ac */
[----:B------:R0:W-:Y:S04]  /*253d0*/  STL [R1+0x282c], R20 ;  /* 0x00282c1401007387 */ /* 0x0001e80000100800 */
[----:B------:R2:W-:Y:S01]  /*253e0*/  STL [R1+0x27f8], R12 ;  /* 0x0027f80c01007387 */ /* 0x0005e20000100800 */
[----:B-1----:R-:W-:Y:S02]  /*253f0*/  IADD3 R0, P0, R19, R11, RZ ;  /* 0x0000000b13007210 */ /* 0x002fe40007f1e0ff */
[----:B------:R-:W1:Y:S01]  /*25400*/  LDC R11, c[0x0][0x238] ;  /* 0x00008e00ff0b7b82 */ /* 0x000e620000000800 */
[C---:B0-----:R-:W-:Y:S02]  /*25410*/  IMAD.X R20, R227.reuse, 0x1, R168, P6 ;  /* 0x00000001e3147824 */ /* 0x041fe400030e06a8 */
[----:B------:R0:W-:Y:S01]  /*25420*/  STL [R1+0x2834], R0 ;  /* 0x0028340001007387 */ /* 0x0001e20000100800 */
[----:B--2---:R-:W-:-:S02]  /*25430*/  IMAD.X R12, R227, 0x1, R18, P5 ;  /* 0x00000001e30c7824 */ /* 0x004fc400028e0612 */
[----:B0-----:R-:W-:-:S05]  /*25440*/  IMAD.X R0, R227, 0x1, R170, P4 ;  /* 0x00000001e3007824 */ /* 0x001fca00020e06aa */
[----:B------:R0:W-:Y:S04]  /*25450*/  STL [R1+0x2800], R0 ;  /* 0x0028000001007387 */ /* 0x0001e80000100800 */
[----:B------:R2:W-:Y:S01]  /*25460*/  STL [R1+0x2808], R20 ;  /* 0x0028081401007387 */ /* 0x0005e20000100800 */
[----:B-1----:R-:W-:-:S03]  /*25470*/  SHF.R.S32.HI R11, RZ, 0x1f, R11 ;  /* 0x0000001fff0b7819 */ /* 0x002fc6000001140b */
[----:B------:R1:W-:Y:S02]  /*25480*/  STL [R1+0x2810], R12 ;  /* 0x0028100c01007387 */ /* 0x0003e40000100800 */
[C---:B0-----:R-:W-:Y:S02]  /*25490*/  IMAD.X R0, R11.reuse, 0x1, R172, P3 ;  /* 0x000000010b007824 */ /* 0x041fe400018e06ac */
[----:B--2---:R-:W-:-:S03]  /*254a0*/  IMAD.X R20, R11, 0x1, R170, P2 ;  /* 0x000000010b147824 */ /* 0x004fc600010e06aa */
[----:B------:R0:W-:Y:S01]  /*254b0*/  STL [R1+0x2818], R0 ;  /* 0x0028180001007387 */ /* 0x0001e20000100800 */
[----:B-1----:R-:W-:-:S03]  /*254c0*/  IMAD.X R12, R11, 0x1, R168, P1 ;  /* 0x000000010b0c7824 */ /* 0x002fc600008e06a8 */
[----:B------:R-:W-:Y:S04]  /*254d0*/  STL [R1+0x2820], R20 ;  /* 0x0028201401007387 */ /* 0x000fe80000100800 */
[----:B------:R1:W-:Y:S01]  /*254e0*/  STL [R1+0x2828], R12 ;  /* 0x0028280c01007387 */ /* 0x0003e20000100800 */
[----:B0-----:R-:W-:-:S03]  /*254f0*/  IMAD.X R0, R11, 0x1, R18, P0 ;  /* 0x000000010b007824 */ /* 0x001fc600000e0612 */
[----:B------:R-:W-:Y:S04]  /*25500*/  STL [R1+0x194], RZ ;  /* 0x000194ff01007387 */ /* 0x000fe80000100800 */
[----:B------:R0:W-:Y:S01]  /*25510*/  STL [R1+0x2830], R0 ;  /* 0x0028300001007387 */ /* 0x0001e20000100800 */
[----:B-1----:R-:W-:-:S03]  /*25520*/  SHF.R.S32.HI R12, RZ, 0x1f, R13 ;  /* 0x0000001fff0c7819 */ /* 0x002fc6000001140d */
[----:B------:R1:W-:Y:S04]  /*25530*/  STL [R1+0x198], RZ ;  /* 0x000198ff01007387 */ /* 0x0003e80000100800 */
[----:B------:R1:W-:Y:S01]  /*25540*/  STL [R1+0x19c], RZ ;  /* 0x00019cff01007387 */ /* 0x0003e20000100800 */
[----:B0-----:R-:W-:-:S03]  /*25550*/  SHF.R.S32.HI R0, RZ, 0x1f, R2 ;  /* 0x0000001fff007819 */ /* 0x001fc60000011402 */
        /* <DEDUP_REMOVED lines=23> */
[----:B------:R1:W-:Y:S02]  /*256d0*/  STL [R1+0x1fc], RZ ;  /* 0x0001fcff01007387 */ /* 0x0003e40000100800 */
.L_x_2:
[----:B-----5:R-:W-:Y:S01]  /*256e0*/  STL [R1+0x3640], R9 ;  /* 0x0036400901007387 */ /* 0x020fe20000100800 */
[----:B0-----:R-:W0:Y:S03]  /*256f0*/  LDC R11, c[0x0][0x230] ;  /* 0x00008c00ff0b7b82 */ /* 0x001e260000000800 */
[----:B------:R-:W-:Y:S04]  /*25700*/  STL [R1+0x3998], R9 ;  /* 0x0039980901007387 */ /* 0x000fe80000100800 */
        /* <DEDUP_REMOVED lines=267> */
[----:B------:R2:W-:Y:S04]  /*267c0*/  STL.64 [R1+0x2f88], R150 ;  /* 0x002f889601007387 */ /* 0x0005e80000100a00 */
[----:B--2---:R-:W2:Y:S04]  /*267d0*/  LDL.LU R150, [R1+0x2834] ;  /* 0x0028340001967983 */ /* 0x004ea80000300800 */
[----:B------:R-:W0:Y:S04]  /*267e0*/  LDL.LU R151, [R1+0x13f4] ;  /* 0x0013f40001977983 */ /* 0x000e280000300800 */
[----:B------:R3:W-:Y:S04]  /*267f0*/  STL.64 [R1+0x2f80], R148 ;  /* 0x002f809401007387 */ /* 0x0007e80000100a00 */
[----:B---3--:R-:W3:Y:S04]  /*26800*/  LDL.LU R148, [R1+0x281c] ;  /* 0x00281c0001947983 */ /* 0x008ee80000300800 */
[----:B------:R-:W4:Y:S04]  /*26810*/  LDL.LU R149, [R1+0x2824] ;  /* 0x0028240001957983 */ /* 0x000f280000300800 */
[----:B------:R1:W-:Y:S04]  /*26820*/  STL.64 [R1+0x2f78], R146 ;  /* 0x002f789201007387 */ /* 0x0003e80000100a00 */
[----:B-1----:R-:W3:Y:S04]  /*26830*/  LDL.LU R147, [R1+0x2814] ;  /* 0x0028140001937983 */ /* 0x002ee80000300800 */
[----:B------:R-:W-:Y:S04]  /*26840*/  STL.64 [R1+0x2f70], R144 ;  /* 0x002f709001007387 */ /* 0x000fe80000100a00 */
[----:B------:R-:W-:Y:S04]  /*26850*/  STL.64 [R1+0x2f68], R142 ;  /* 0x002f688e01007387 */ /* 0x000fe80000100a00 */
[----:B------:R-:W-:Y:S04]  /*26860*/  STL.64 [R1+0x2f60], R140 ;  /* 0x002f608c01007387 */ /* 0x000fe80000100a00 */
[----:B------:R-:W-:Y:S04]  /*26870*/  STL [R1+0x3960], R140 ;  /* 0x0039608c01007387 */ /* 0x000fe80000100800 */
[----:B------:R-:W-:Y:S04]  /*26880*/  STL [R1+0x3964], R140 ;  /* 0x0039648c01007387 */ /* 0x000fe80000100800 */
[----:B------:R-:W-:Y:S04]  /*26890*/  STL [R1+0x3968], R140 ;  /* 0x0039688c01007387 */ /* 0x000fe80000100800 */
[----:B------:R-:W-:Y:S04]  /*268a0*/  STL [R1+0x396c], R140 ;  /* 0x00396c8c01007387 */ /* 0x000fe80000100800 */
[----:B------:R-:W-:Y:S04]  /*268b0*/  STL.64 [R1+0x2f58], R138 ;  /* 0x002f588a01007387 */ /* 0x000fe80000100a00 */
[----:B------:R-:W-:Y:S04]  /*268c0*/  STL [R1+0x3950], R139 ;  /* 0x0039508b01007387 */ /* 0x000fe80000100800 */
[----:B------:R-:W-:Y:S04]  /*268d0*/  STL [R1+0x3954], R139 ;  /* 0x0039548b01007387 */ /* 0x000fe80000100800 */
[----:B------:R-:W-:Y:S04]  /*268e0*/  STL [R1+0x3958], R139 ;  /* 0x0039588b01007387 */ /* 0x000fe80000100800 */
[----:B------:R-:W-:Y:S04]  /*268f0*/  STL [R1+0x395c], R139 ;  /* 0x00395c8b01007387 */ /* 0x000fe80000100800 */
        /* <DEDUP_REMOVED lines=120> */
[----:B------:R-:W-:Y:S04]  /*27080*/  STL [R1+0x3938], R55 ;  /* 0x0039383701007387 */ /* 0x000fe80000100800 */
[----:B------:R-:W-:Y:S04]  /*27090*/  STL.64 [R1+0x2e00], R52 ;  /* 0x002e003401007387 */ /* 0x000fe80000100a00 */
[----:B------:R-:W-:Y:S04]  /*270a0*/  STL.64 [R1+0x2df8], R50 ;  /* 0x002df83201007387 */ /* 0x000fe80000100a00 */
[----:B------:R-:W-:Y:S04]  /*270b0*/  STL.64 [R1+0x2df0], R48 ;  /* 0x002df03001007387 */ /* 0x000fe80000100a00 */
[----:B------:R1:W-:Y:S04]  /*270c0*/  STL.64 [R1+0x2de8], R46 ;  /* 0x002de82e01007387 */ /* 0x0003e80000100a00 */
[----:B-1----:R-:W4:Y:S01]  /*270d0*/  LDL R46, [R1+0x2830] ;  /* 0x00283000012e7983 */ /* 0x002f220000100800 */
[----:B0-----:R-:W-:-:S03]  /*270e0*/  IMAD R11, R151, -0x80, R11 ;  /* 0xffffff80970b7824 */ /* 0x001fc600078e020b */
[----:B------:R-:W-:Y:S02]  /*270f0*/  STL.64 [R1+0x2de0], R44 ;  /* 0x002de02c01007387 */ /* 0x000fe40000100a00 */
[----:B------:R-:W-:Y:S02]  /*27100*/  ISETP.GT.AND P0, PT, R11, RZ, PT ;  /* 0x000000ff0b00720c */ /* 0x000fe40003f04270 */
[----:B------:R-:W-:Y:S01]  /*27110*/  STL.64 [R1+0x2dd8], R42 ;  /* 0x002dd82a01007387 */ /* 0x000fe20000100a00 */
[----:B------:R-:W-:-:S03]  /*27120*/  PRMT R133, RZ, 0x7610, R133 ;  /* 0x00007610ff857816 */ /* 0x000fc60000000085 */
[----:B------:R-:W-:Y:S04]  /*27130*/  STL.64 [R1+0x2dd0], R40 ;  /* 0x002dd02801007387 */ /* 0x000fe80000100a00 */
[----:B------:R-:W-:Y:S04]  /*27140*/  STL.64 [R1+0x2dc8], R38 ;  /* 0x002dc82601007387 */ /* 0x000fe80000100a00 */
[----:B------:R-:W-:Y:S01]  /*27150*/  STL.64 [R1+0x2dc0], R36 ;  /* 0x002dc02401007387 */ /* 0x000fe20000100a00 */
[----:B------:R-:W-:Y:S02]  /*27160*/  @P0 IMAD.MOV.U32 R20, RZ, RZ, R19 ;  /* 0x000000ffff140224 */ /* 0x000fe400078e0013 */
[----:B------:R-:W-:Y:S01]  /*27170*/  @P0 IMAD.MOV.U32 R21, RZ, RZ, R18 ;  /* 0x000000ffff150224 */ /* 0x000fe200078e0012 */
[----:B------:R-:W-:Y:S04]  /*27180*/  STL.64 [R1+0x2db8], R34 ;  /* 0x002db82201007387 */ /* 0x000fe80000100a00 */
[----:B------:R-:W-:Y:S04]  /*27190*/  STL.64 [R1+0x2db0], R32 ;  /* 0x002db02001007387 */ /* 0x000fe80000100a00 */
[----:B------:R-:W-:Y:S01]  /*271a0*/  STL.64 [R1+0x2da8], R30 ;  /* 0x002da81e01007387 */ /* 0x000fe20000100a00 */
[----:B------:R-:W-:-:S03]  /*271b0*/  PRMT R61, RZ, 0x7610, R61 ;  /* 0x00007610ff3d7816 */ /* 0x000fc6000000003d */
[----:B------:R-:W-:Y:S04]  /*271c0*/  STL.64 [R1+0x2da0], R28 ;  /* 0x002da01c01007387 */ /* 0x000fe80000100a00 */
[----:B------:R-:W-:Y:S01]  /*271d0*/  STL.64 [R1+0x2d98], R26 ;  /* 0x002d981a01007387 */ /* 0x000fe20000100a00 */
[----:B------:R-:W-:-:S03]  /*271e0*/  MOV R146, UR49 ;  /* 0x0000003100927c02 */ /* 0x000fc60008000f00 */
[----:B------:R-:W-:Y:S01]  /*271f0*/  STL.64 [R1+0x2d90], R24 ;  /* 0x002d901801007387 */ /* 0x000fe20000100a00 */
[----:B------:R-:W-:-:S03]  /*27200*/  MOV R145, UR48 ;  /* 0x0000003000917c02 */ /* 0x000fc60008000f00 */
[----:B------:R-:W3:Y:S01]  /*27210*/  LDL.LU R13, [R1+0x1880] ;  /* 0x00188000010d7983 */ /* 0x000ee20000300800 */
[----:B------:R-:W-:Y:S02]  /*27220*/  MOV R144, UR53 ;  /* 0x0000003500907c02 */ /* 0x000fe40008000f00 */
[----:B------:R-:W-:Y:S01]  /*27230*/  MOV R143, UR52 ;  /* 0x00000034008f7c02 */ /* 0x000fe20008000f00 */
[----:B------:R0:W3:Y:S01]  /*27240*/  @P0 LDG.E.U8 R133, desc[UR60][R20.64] ;  /* 0x0000003c14850981 */ /* 0x0000e2000c1e1100 */
[----:B------:R-:W-:Y:S02]  /*27250*/  MOV R142, UR57 ;  /* 0x00000039008e7c02 */ /* 0x000fe40008000f00 */
[----:B------:R-:W-:Y:S01]  /*27260*/  ISETP.GT.AND P1, PT, R11, 0x1, PT ;  /* 0x000000010b00780c */ /* 0x000fe20003f24270 */
[----:B------:R-:W-:Y:S01]  /*27270*/  STL [R1+0x2d1c], R236 ;  /* 0x002d1cec01007387 */ /* 0x000fe20000100800 */
[----:B------:R-:W-:-:S03]  /*27280*/  MOV R141, UR56 ;  /* 0x00000038008d7c02 */ /* 0x000fc60008000f00 */
[----:B-----5:R-:W-:Y:S01]  /*27290*/  STL [R1+0x2d18], R17 ;  /* 0x002d181101007387 */ /* 0x020fe20000100800 */
[----:B0-----:R-:W-:Y:S02]  /*272a0*/  @P0 IMAD.MOV.U32 R20, RZ, RZ, R169 ;  /* 0x000000ffff140224 */ /* 0x001fe400078e00a9 */
[----:B------:R-:W-:Y:S01]  /*272b0*/  @P0 IMAD.MOV.U32 R21, RZ, RZ, R168 ;  /* 0x000000ffff150224 */ /* 0x000fe200078e00a8 */
[----:B------:R-:W-:Y:S01]  /*272c0*/  STL [R1+0x2d14], R16 ;  /* 0x002d141001007387 */ /* 0x000fe20000100800 */
[----:B------:R-:W-:-:S03]  /*272d0*/  PRMT R75, RZ, 0x7610, R75 ;  /* 0x00007610ff4b7816 */ /* 0x000fc6000000004b */
[----:B------:R-:W-:Y:S04]  /*272e0*/  STL [R1+0x2d10], R15 ;  /* 0x002d100f01007387 */ /* 0x000fe80000100800 */
[----:B------:R-:W-:Y:S04]  /*272f0*/  STL [R1+0x2d0c], R14 ;  /* 0x002d0c0e01007387 */ /* 0x000fe80000100800 */
[----:B------:R-:W-:Y:S04]  /*27300*/  STL [R1+0x2d08], R10 ;  /* 0x002d080a01007387 */ /* 0x000fe80000100800 */
[----:B------:R0:W3:Y:S04]  /*27310*/  @P0 LDG.E.U8 R61, desc[UR60][R20.64] ;  /* 0x0000003c143d0981 */ /* 0x0000e8000c1e1100 */
[----:B------:R-:W-:Y:S04]  /*27320*/  STL [R1+0x3644], R146 ;  /* 0x0036449201007387 */ /* 0x000fe80000100800 */
[----:B------:R-:W-:Y:S01]  /*27330*/  STL [R1+0x3648], R145 ;  /* 0x0036489101007387 */ /* 0x000fe20000100800 */
[----:B0-----:R-:W-:-:S02]  /*27340*/  @P0 IMAD.MOV.U32 R20, RZ, RZ, R171 ;  /* 0x000000ffff140224 */ /* 0x001fc400078e00ab */
        /* <DEDUP_REMOVED lines=11> */
[----:B------:R0:W-:Y:S01]  /*27400*/  STL [R1+0x2d84], R18 ;  /* 0x002d841201007387 */ /* 0x0001e20000100800 */
[----:B------:R-:W-:-:S03]  /*27410*/  PRMT R57, RZ, 0x7610, R57 ;  /* 0x00007610ff397816 */ /* 0x000fc60000000039 */
[----:B------:R2:W3:Y:S04]  /*27420*/  @P0 LDG.E.U8 R91, desc[UR60][R20.64] ;  /* 0x0000003c145b0981 */ /* 0x0004e8000c1e1100 */
[----:B0-----:R-:W3:Y:S04]  /*27430*/  LDL.LU R18, [R1+0x282c] ;  /* 0x00282c0001127983 */ /* 0x001ee80000300800 */
[----:B------:R-:W-:Y:S01]  /*27440*/  STL [R1+0x3664], R169 ;  /* 0x003664a901007387 */ /* 0x000fe20000100800 */
[----:B--2---:R-:W-:-:S03]  /*27450*/  @P1 IMAD.MOV.U32 R20, RZ, RZ, R150 ;  /* 0x000000ffff141224 */ /* 0x004fc600078e0096 */
[----:B------:R-:W-:Y:S04]  /*27460*/  STL [R1+0x3660], R168 ;  /* 0x003660a801007387 */ /* 0x000fe80000100800 */
[----:B------:R-:W-:Y:S04]  /*27470*/  STL [R1+0x3668], R171 ;  /* 0x003668ab01007387 */ /* 0x000fe80000100800 */
[----:B------:R0:W-:Y:S04]  /*27480*/  STL [R1+0x2d80], R170 ;  /* 0x002d80aa01007387 */ /* 0x0001e80000100800 */
[----:B------:R-:W-:Y:S04]  /*27490*/  STL [R1+0x366c], R173 ;  /* 0x00366cad01007387 */ /* 0x000fe80000100800 */
[----:B------:R-:W-:Y:S04]  /*274a0*/  STL [R1+0x2d7c], R172 ;  /* 0x002d7cac01007387 */ /* 0x000fe80000100800 */
[----:B------:R-:W-:Y:S01]  /*274b0*/  STL [R1+0x3670], R150 ;  /* 0x0036709601007387 */ /* 0x000fe20000100800 */
[----:B----4-:R-:W-:-:S03]  /*274c0*/  @P1 IMAD.MOV.U32 R21, RZ, RZ, R46 ;  /* 0x000000ffff151224 */ /* 0x010fc600078e002e */
[----:B------:R-:W2:Y:S04]  /*274d0*/  LDL.LU R46, [R1+0x280c] ;  /* 0x00280c00012e7983 */ /* 0x000ea80000300800 */
[----:B------:R3:W4:Y:S04]  /*274e0*/  @P1 LDG.E.U8 R57, desc[UR60][R20.64] ;  /* 0x0000003c14391981 */ /* 0x000728000c1e1100 */
[----:B------:R-:W2:Y:S01]  /*274f0*/  LDL R21, [R1+0x2828] ;  /* 0x0028280001157983 */ /* 0x000ea20000100800 */
[----:B------:R-:W-:Y:S01]  /*27500*/  PRMT R62, RZ, 0x7610, R62 ;  /* 0x00007610ff3e7816 */ /* 0x000fe2000000003e */
[----:B---3--:R-:W-:-:S02]  /*27510*/  @P1 IMAD.MOV.U32 R20, RZ, RZ, R18 ;  /* 0x000000ffff141224 */ /* 0x008fc400078e0012 */
[----:B------:R-:W-:Y:S04]  /*27520*/  STL [R1+0x3674], R18 ;  /* 0x0036741201007387 */ /* 0x000fe80000100800 */
[----:B--2---:R1:W2:Y:S04]  /*27530*/  @P1 LDG.E.U8 R62, desc[UR60][R20.64] ;  /* 0x0000003c143e1981 */ /* 0x0042a8000c1e1100 */
[----:B------:R-:W3:Y:S01]  /*27540*/  LDL R21, [R1+0x2820] ;  /* 0x0028200001157983 */ /* 0x000ee20000100800 */
[----:B------:R-:W-:Y:S01]  /*27550*/  PRMT R76, RZ, 0x7610, R76 ;  /* 0x00007610ff4c7816 */ /* 0x000fe2000000004c */
[----:B-1----:R-:W-:-:S02]  /*27560*/  @P1 IMAD.MOV.U32 R20, RZ, RZ, R149 ;  /* 0x000000ffff141224 */ /* 0x002fc400078e0095 */
[----:B------:R-:W-:Y:S01]  /*27570*/  STL [R1+0x3678], R149 ;  /* 0x0036789501007387 */ /* 0x000fe20000100800 */
[----:B------:R-:W-:-:S03]  /*27580*/  PRMT R92, RZ, 0x7610, R92 ;  /* 0x00007610ff5c7816 */ /* 0x000fc6000000005c */
[----:B---3--:R1:W3:Y:S04]  /*27590*/  @P1 LDG.E.U8 R76, desc[UR60][R20.64] ;  /* 0x0000003c144c1981 */ /* 0x0082e8000c1e1100 */
[----:B------:R-:W4:Y:S01]  /*275a0*/  LDL R21, [R1+0x2818] ;  /* 0x0028180001157983 */ /* 0x000f220000100800 */
[----:B-1----:R-:W-:-:S03]  /*275b0*/  @P1 IMAD.MOV.U32 R20, RZ, RZ, R148 ;  /* 0x000000ffff141224 */ /* 0x002fc600078e0094 */
[----:B------:R-:W-:Y:S01]  /*275c0*/  STL [R1+0x367c], R148 ;  /* 0x00367c9401007387 */ /* 0x000fe20000100800 */
[----:B------:R-:W-:-:S03]  /*275d0*/  ISETP.GT.AND P0, PT, R11, 0x2, PT ;  /* 0x000000020b00780c */ /* 0x000fc60003f04270 */
[----:B----4-:R1:W4:Y:S04]  /*275e0*/  @P1 LDG.E.U8 R92, desc[UR60][R20.64] ;  /* 0x0000003c145c1981 */ /* 0x010328000c1e1100 */
[----:B------:R-:W2:Y:S01]  /*275f0*/  LDL R21, [R1+0x2810] ;  /* 0x0028100001157983 */ /* 0x000ea20000100800 */
[----:B------:R-:W-:-:S05]  /*27600*/  PRMT R131, RZ, 0x7610, R131 ;  /* 0x00007610ff837816 */ /* 0x000fca0000000083 */
[----:B-1----:R-:W-:Y:S01]  /*27610*/  @P0 IMAD.MOV.U32 R20, RZ, RZ, R147 ;  /* 0x000000ffff140224 */ /* 0x002fe200078e0093 */
[----:B------:R-:W-:Y:S01]  /*27620*/  STL [R1+0x3680], R147 ;  /* 0x0036809301007387 */ /* 0x000fe20000100800 */
[----:B------:R-:W-:-:S03]  /*27630*/  PRMT R74, RZ, 0x7610, R74 ;  /* 0x00007610ff4a7816 */ /* 0x000fc6000000004a */
[----:B--2---:R1:W2:Y:S04]  /*27640*/  @P0 LDG.E.U8 R131, desc[UR60][R20.64] ;  /* 0x0000003c14830981 */ /* 0x0042a8000c1e1100 */
[----:B------:R-:W3:Y:S01]  /*27650*/  LDL R21, [R1+0x2808] ;  /* 0x0028080001157983 */ /* 0x000ee20000100800 */
[----:B-1----:R-:W-:-:S03]  /*27660*/  @P0 IMAD.MOV.U32 R20, RZ, RZ, R46 ;  /* 0x000000ffff140224 */ /* 0x002fc600078e002e */
[----:B------:R-:W-:Y:S04]  /*27670*/  STL [R1+0x3684], R46 ;  /* 0x0036842e01007387 */ /* 0x000fe80000100800 */
[----:B---3--:R1:W3:Y:S04]  /*27680*/  @P0 LDG.E.U8 R74, desc[UR60][R20.64] ;  /* 0x0000003c144a0981 */ /* 0x0082e8000c1e1100 */
[----:B------:R-:W1:Y:S04]  /*27690*/  LDL R20, [R1+0x2800] ;  /* 0x0028000001147983 */ /* 0x000e680000100800 */
[----:B------:R-:W1:Y:S01]  /*276a0*/  LDL R21, [R1+0x2804] ;  /* 0x0028040001157983 */ /* 0x000e620000100800 */
[----:B------:R-:W-:-:S02]  /*276b0*/  PRMT R77, RZ, 0x7610, R77 ;  /* 0x00007610ff4d7816 */ /* 0x000fc4000000004d */
[----:B-1----:R-:W-:-:S04]  /*276c0*/  @P0 LOP3.LUT R21, R21, R20, RZ, 0x3c, !PT ;  /* 0x0000001415150212 */ /* 0x002fc800078e3cff */
[----:B------:R-:W-:-:S04]  /*276d0*/  @P0 LOP3.LUT R20, R21, R20, RZ, 0x3c, !PT ;  /* 0x0000001415140212 */ /* 0x000fc800078e3cff */
[----:B------:R-:W-:-:S05]  /*276e0*/  @P0 LOP3.LUT R21, R21, R20, RZ, 0x3c, !PT ;  /* 0x0000001415150212 */ /* 0x000fca00078e3cff */
[----:B------:R1:W4:Y:S04]  /*276f0*/  @P0 LDG.E.U8 R77, desc[UR60][R20.64] ;  /* 0x0000003c144d0981 */ /* 0x000328000c1e1100 */
[----:B------:R-:W1:Y:S04]  /*27700*/  LDL R20, [R1+0x27f8] ;  /* 0x0027f80001147983 */ /* 0x000e680000100800 */
[----:B------:R-:W1:Y:S01]  /*27710*/  LDL R21, [R1+0x27fc] ;  /* 0x0027fc0001157983 */ /* 0x000e620000100800 */
[----:B------:R-:W-:Y:S02]  /*27720*/  PRMT R93, RZ, 0x7610, R93 ;  /* 0x00007610ff5d7816 */ /* 0x000fe4000000005d */
[----:B-1----:R-:W-:-:S04]  /*27730*/  @P0 LOP3.LUT R21, R21, R20, RZ, 0x3c, !PT ;  /* 0x0000001415150212 */ /* 0x002fc800078e3cff */
[----:B------:R-:W-:-:S04]  /*27740*/  @P0 LOP3.LUT R20, R21, R20, RZ, 0x3c, !PT ;  /* 0x0000001415140212 */ /* 0x000fc800078e3cff */
[----:B------:R-:W-:-:S05]  /*27750*/  @P0 LOP3.LUT R21, R21, R20, RZ, 0x3c, !PT ;  /* 0x0000001415150212 */ /* 0x000fca00078e3cff */
[----:B------:R1:W4:Y:S04]  /*27760*/  @P0 LDG.E.U8 R93, desc[UR60][R20.64] ;  /* 0x0000003c145d0981 */ /* 0x000328000c1e1100 */
[----:B------:R-:W1:Y:S04]  /*27770*/  LDL R20, [R1+0x27f0] ;  /* 0x0027f00001147983 */ /* 0x000e680000100800 */
[----:B------:R-:W1:Y:S01]  /*27780*/  LDL R21, [R1+0x27f4] ;  /* 0x0027f40001157983 */ /* 0x000e620000100800 */
[----:B------:R-:W-:Y:S02]  /*27790*/  ISETP.GT.AND P1, PT, R11, 0x3, PT ;  /* 0x000000030b00780c */ /* 0x000fe40003f24270 */
[----:B------:R-:W-:-:S11]  /*277a0*/  PRMT R56, RZ, 0x7610, R56 ;  /* 0x00007610ff387816 */ /* 0x000fd60000000038 */
[----:B-1----:R-:W-:-:S04]  /*277b0*/  @P1 LOP3.LUT R21, R21, R20, RZ, 0x3c, !PT ;  /* 0x0000001415151212 */ /* 0x002fc800078e3cff */
[----:B------:R-:W-:-:S04]  /*277c0*/  @P1 LOP3.LUT R20, R21, R20, RZ, 0x3c, !PT ;  /* 0x0000001415141212 */ /* 0x000fc800078e3cff */
[----:B------:R-:W-:-:S05]  /*277d0*/  @P1 LOP3.LUT R21, R21, R20, RZ, 0x3c, !PT ;  /* 0x0000001415151212 */ /* 0x000fca00078e3cff */
[----:B------:R1:W3:Y:S04]  /*277e0*/  @P1 LDG.E.U8 R56, desc[UR60][R20.64] ;  /* 0x0000003c14381981 */ /* 0x0002e8000c1e1100 */
        /* <DEDUP_REMOVED lines=589> */
[----:B0-----:R-:W-:Y:S02]  /*29cc0*/  PRMT R170, RZ, 0x7610, R170 ;  /* 0x00007610ffaa7816 */ /* 0x001fe400000000aa */
[----:B-1----:R-:W-:-:S04]  /*29cd0*/  @P1 LOP3.LUT R21, R21, R20, RZ, 0x3c, !PT ;  /* 0x0000001415151212 */ /* 0x002fc800078e3cff */
[----:B------:R-:W-:-:S04]  /*29ce0*/  @P1 LOP3.LUT R20, R21, R20, RZ, 0x3c, !PT ;  /* 0x0000001415141212 */ /* 0x000fc800078e3cff */
[----:B------:R-:W-:-:S05]  /*29cf0*/  @P1 LOP3.LUT R21, R21, R20, RZ, 0x3c, !PT ;  /* 0x0000001415151212 */ /* 0x000fca00078e3cff */
[----:B------:R0:W4:Y:S04]  /*29d00*/  @P1 LDG.E.U8 R170, desc[UR60][R20.64] ;  /* 0x0000003c14aa1981 */ /* 0x000128000c1e1100 */
[----:B------:R-:W0:Y:S04]  /*29d10*/  LDL R20, [R1+0x2558] ;  /* 0x0025580001147983 */ /* 0x000e280000100800 */
[----:B------:R-:W0:Y:S01]  /*29d20*/  LDL R21, [R1+0x255c] ;  /* 0x00255c0001157983 */ /* 0x000e220000100800 */
[----:B------:R-:W-:Y:S02]  /*29d30*/  PRMT R30, RZ, 0x7610, R30 ;  /* 0x00007610ff1e7816 */ /* 0x000fe4000000001e */
[----:B0-----:R-:W-:-:S04]  /*29d40*/  @P1 LOP3.LUT R21, R21, R20, RZ, 0x3c, !PT ;  /* 0x0000001415151212 */ /* 0x001fc800078e3cff */
[----:B------:R-:W-:-:S04]  /*29d50*/  @P1 LOP3.LUT R20, R21, R20, RZ, 0x3c, !PT ;  /* 0x0000001415141212 */ /* 0x000fc800078e3cff */
[----:B------:R-:W-:-:S05]  /*29d60*/  @P1 LOP3.LUT R21, R21, R20, RZ, 0x3c, !PT ;  /* 0x0000001415151212 */ /* 0x000fca00078e3cff */
[----:B------:R0:W4:Y:S04]  /*29d70*/  @P1 LDG.E.U8 R30, desc[UR60][R20.64] ;  /* 0x0000003c141e1981 */ /* 0x000128000c1e1100 */
[----:B------:R-:W0:Y:S04]  /*29d80*/  LDL R20, [R1+0x2550] ;  /* 0x0025500001147983 */ /* 0x000e280000100800 */
[----:B------:R-:W0:Y:S01]  /*29d90*/  LDL R21, [R1+0x2554] ;  /* 0x0025540001157983 */ /* 0x000e220000100800 */
[----:B------:R-:W-:Y:S02]  /*29da0*/  ISETP.GT.AND P0, PT, R11, 0x18, PT ;  /* 0x000000180b00780c */ /* 0x000fe40003f04270 */
[----:B------:R-:W-:-:S11]  /*29db0*/  PRMT R216, RZ, 0x7610, R216 ;  /* 0x00007610ffd87816 */ /* 0x000fd600000000d8 */
[----:B0-----:R-:W-:-:S04]  /*29dc0*/  @P0 LOP3.LUT R21, R21, R20, RZ, 0x3c, !PT ;  /* 0x0000001415150212 */ /* 0x001fc800078e3cff */
        /* <DEDUP_REMOVED lines=698> */
[----:B------:R-:W2:Y:S04]  /*2c970*/  @P0 LDG.E.U8 R9, desc[UR60][R20.64] ;  /* 0x0000003c14090981 */ /* 0x000ea8000c1e1100 */
[----:B--2---:R0:W-:Y:S04]  /*2c980*/  STL [R1+0x1484], R9 ;  /* 0x0014840901007387 */ /* 0x0041e80000100800 */
[----:B0-----:R-:W2:Y:S04]  /*2c990*/  LDL.LU R9, [R1+0x3d84] ;  /* 0x003d840001097983 */ /* 0x001ea80000300800 */
[----:B------:R-:W3:Y:S04]  /*2c9a0*/  LDL R20, [R1+0x2248] ;  /* 0x0022480001147983 */ /* 0x000ee80000100800 */
[----:B------:R-:W3:Y:S01]  /*2c9b0*/  LDL R21, [R1+0x224c] ;  /* 0x00224c0001157983 */ /* 0x000ee20000100800 */
[----:B------:R-:W-:-:S02]  /*2c9c0*/  PRMT R8, RZ, 0x7610, R8 ;  /* 0x00007610ff087816 */ /* 0x000fc40000000008 */
[----:B---3--:R-:W-:-:S04]  /*2c9d0*/  @P0 LOP3.LUT R21, R21, R20, RZ, 0x3c, !PT ;  /* 0x0000001415150212 */ /* 0x008fc800078e3cff */
[----:B------:R-:W-:-:S04]  /*2c9e0*/  @P0 LOP3.LUT R20, R21, R20, RZ, 0x3c, !PT ;  /* 0x0000001415140212 */ /* 0x000fc800078e3cff */
[----:B------:R-:W-:-:S05]  /*2c9f0*/  @P0 LOP3.LUT R21, R21, R20, RZ, 0x3c, !PT ;  /* 0x0000001415150212 */ /* 0x000fca00078e3cff */
[----:B------:R-:W3:Y:S04]  /*2ca00*/  @P0 LDG.E.U8 R8, desc[UR60][R20.64] ;  /* 0x0000003c14080981 */ /* 0x000ee8000c1e1100 */
[----:B---3--:R0:W-:Y:S04]  /*2ca10*/  STL [R1+0x147c], R8 ;  /* 0x00147c0801007387 */ /* 0x0081e80000100800 */
[----:B0-----:R-:W3:Y:S04]  /*2ca20*/  LDL.LU R8, [R1+0x3d80] ;  /* 0x003d800001087983 */ /* 0x001ee80000300800 */
[----:B------:R-:W4:Y:S04]  /*2ca30*/  LDL R20, [R1+0x2240] ;  /* 0x0022400001147983 */ /* 0x000f280000100800 */
[----:B------:R-:W4:Y:S01]  /*2ca40*/  LDL R21, [R1+0x2244] ;  /* 0x0022440001157983 */ /* 0x000f220000100800 */
[----:B--2---:R-:W-:-:S02]  /*2ca50*/  PRMT R9, RZ, 0x7610, R9 ;  /* 0x00007610ff097816 */ /* 0x004fc40000000009 */
[----:B----4-:R-:W-:-:S04]  /*2ca60*/  @P0 LOP3.LUT R21, R21, R20, RZ, 0x3c, !PT ;  /* 0x0000001415150212 */ /* 0x010fc800078e3cff */
[----:B------:R-:W-:-:S04]  /*2ca70*/  @P0 LOP3.LUT R20, R21, R20, RZ, 0x3c, !PT ;  /* 0x0000001415140212 */ /* 0x000fc800078e3cff */
[----:B------:R-:W-:-:S05]  /*2ca80*/  @P0 LOP3.LUT R21, R21, R20, RZ, 0x3c, !PT ;  /* 0x0000001415150212 */ /* 0x000fca00078e3cff */
[----:B------:R-:W2:Y:S04]  /*2ca90*/  @P0 LDG.E.U8 R9, desc[UR60][R20.64] ;  /* 0x0000003c14090981 */ /* 0x000ea8000c1e1100 */
[----:B--2---:R0:W-:Y:S04]  /*2caa0*/  STL [R1+0x1480], R9 ;  /* 0x0014800901007387 */ /* 0x0041e80000100800 */
[----:B0-----:R-:W2:Y:S04]  /*2cab0*/  LDL.LU R9, [R1+0x3d7c] ;  /* 0x003d7c0001097983 */ /* 0x001ea80000300800 */
[----:B------:R-:W4:Y:S04]  /*2cac0*/  LDL R20, [R1+0x2238] ;  /* 0x0022380001147983 */ /* 0x000f280000100800 */
[----:B------:R-:W4:Y:S01]  /*2cad0*/  LDL R21, [R1+0x223c] ;  /* 0x00223c0001157983 */ /* 0x000f220000100800 */
[----:B---3--:R-:W-:-:S02]  /*2cae0*/  PRMT R8, RZ, 0x7610, R8 ;  /* 0x00007610ff087816 */ /* 0x008fc40000000008 */
[----:B----4-:R-:W-:-:S04]  /*2caf0*/  @P0 LOP3.LUT R21, R21, R20, RZ, 0x3c, !PT ;  /* 0x0000001415150212 */ /* 0x010fc800078e3cff */
[----:B------:R-:W-:-:S04]  /*2cb00*/  @P0 LOP3.LUT R20, R21, R20, RZ, 0x3c, !PT ;  /* 0x0000001415140212 */ /* 0x000fc800078e3cff */
[----:B------:R-:W-:-:S05]  /*2cb10*/  @P0 LOP3.LUT R21, R21, R20, RZ, 0x3c, !PT ;  /* 0x0000001415150212 */ /* 0x000fca00078e3cff */
[----:B------:R-:W3:Y:S01]  /*2cb20*/  @P0 LDG.E.U8 R8, desc[UR60][R20.64] ;  /* 0x0000003c14080981 */ /* 0x000ee2000c1e1100 */
[----:B------:R-:W-:-:S03]  /*2cb30*/  ISETP.GT.AND P1, PT, R11, 0x31, PT ;  /* 0x000000310b00780c */ /* 0x000fc60003f24270 */
        /* <DEDUP_REMOVED lines=919> */
[----:B------:R-:W-:-:S02]  /*304b0*/  PRMT R149, RZ, 0x7610, R149 ;  /* 0x00007610ff957816 */ /* 0x000fc40000000095 */
[----:B----4-:R-:W-:-:S04]  /*304c0*/  @P1 LOP3.LUT R21, R21, R20, RZ, 0x3c, !PT ;  /* 0x0000001415151212 */ /* 0x010fc800078e3cff */
[----:B------:R-:W-:-:S04]  /*304d0*/  @P1 LOP3.LUT R20, R21, R20, RZ, 0x3c, !PT ;  /* 0x0000001415141212 */ /* 0x000fc800078e3cff */
[----:B------:R-:W-:-:S05]  /*304e0*/  @P1 LOP3.LUT R21, R21, R20, RZ, 0x3c, !PT ;  /* 0x0000001415151212 */ /* 0x000fca00078e3cff */
[----:B------:R0:W4:Y:S04]  /*304f0*/  @P1 LDG.E.U8 R149, desc[UR60][R20.64] ;  /* 0x0000003c14951981 */ /* 0x000128000c1e1100 */
[----:B------:R-:W0:Y:S04]  /*30500*/  LDL R20, [R1+0x1f10] ;  /* 0x001f100001147983 */ /* 0x000e280000100800 */
[----:B------:R-:W0:Y:S01]  /*30510*/  LDL R21, [R1+0x1f14] ;  /* 0x001f140001157983 */ /* 0x000e220000100800 */
[----:B------:R-:W-:Y:S02]  /*30520*/  ISETP.GT.AND P0, PT, R11, 0x4a, PT ;  /* 0x0000004a0b00780c */ /* 0x000fe40003f04270 */
[----:B--2---:R-:W-:-:S11]  /*30530*/  PRMT R9, RZ, 0x7610, R9 ;  /* 0x00007610ff097816 */ /* 0x004fd60000000009 */
[----:B0-----:R-:W-:-:S04]  /*30540*/  @P0 LOP3.LUT R21, R21, R20, RZ, 0x3c, !PT ;  /* 0x0000001415150212 */ /* 0x001fc800078e3cff */
        /* <DEDUP_REMOVED lines=154> */
[----:B------:R-:W4:Y:S02]  /*30ef0*/  LDL R21, [R1+0x1e8c] ;  /* 0x001e8c0001157983 */ /* 0x000f240000100800 */
[----:B----4-:R-:W-:-:S02]  /*30f00*/  @P0 LOP3.LUT R21, R21, R20, RZ, 0x3c, !PT ;  /* 0x0000001415150212 */ /* 0x010fc400078e3cff */
[----:B--2---:R-:W-:Y:S02]  /*30f10*/  PRMT R9, RZ, 0x7610, R9 ;  /* 0x00007610ff097816 */ /* 0x004fe40000000009 */
        /* <DEDUP_REMOVED lines=20> */
[----:B------:R-:W2:Y:S01]  /*31060*/  @P0 LDG.E.U8 R9, desc[UR60][R20.64] ;  /* 0x0000003c14090981 */ /* 0x000ea2000c1e1100 */
[----:B------:R-:W-:-:S03]  /*31070*/  ISETP.GT.AND P1, PT, R11, 0x4f, PT ;  /* 0x0000004f0b00780c */ /* 0x000fc60003f24270 */
        /* <DEDUP_REMOVED lines=564> */
[----:B------:R-:W3:Y:S04]  /*333c0*/  LDL R20, [R1+0x1c88] ;  /* 0x001c880001147983 */ /* 0x000ee80000100800 */
[----:B------:R-:W3:Y:S02]  /*333d0*/  LDL R21, [R1+0x1c8c] ;  /* 0x001c8c0001157983 */ /* 0x000ee40000100800 */
[----:B---3--:R-:W-:-:S02]  /*333e0*/  @P0 LOP3.LUT R21, R21, R20, RZ, 0x3c, !PT ;  /* 0x0000001415150212 */ /* 0x008fc400078e3cff */
[----:B--2---:R-:W-:Y:S02]  /*333f0*/  PRMT R9, RZ, 0x7610, R9 ;  /* 0x00007610ff097816 */ /* 0x004fe40000000009 */
        /* <DEDUP_REMOVED lines=20> */
[----:B------:R-:W2:Y:S01]  /*33540*/  @P0 LDG.E.U8 R9, desc[UR60][R20.64] ;  /* 0x0000003c14090981 */ /* 0x000ea2000c1e1100 */
[----:B------:R-:W-:-:S03]  /*33550*/  ISETP.GT.AND P1, PT, R11, 0x5f, PT ;  /* 0x0000005f0b00780c */ /* 0x000fc60003f24270 */
        /* <DEDUP_REMOVED lines=109> */
[----:B------:R0:W3:Y:S04]  /*33c30*/  @P1 LDG.E.U8 R150, desc[UR60][R20.64] ;  /* 0x0000003c14961981 */ /* 0x0000e8000c1e1100 */
        /* <DEDUP_REMOVED lines=416> */
[----:B------:R-:W-:Y:S02]  /*35640*/  PRMT R148, RZ, 0x7610, R148 ;  /* 0x00007610ff947816 */ /* 0x000fe40000000094 */
[----:B0-----:R-:W-:-:S04]  /*35650*/  @P1 LOP3.LUT R21, R21, R20, RZ, 0x3c, !PT ;  /* 0x0000001415151212 */ /* 0x001fc800078e3cff */
        /* <DEDUP_REMOVED lines=134> */
[----:B--2---:R-:W-:Y:S02]  /*35ec0*/  PRMT R9, RZ, 0x7610, R9 ;  /* 0x00007610ff097816 */ /* 0x004fe40000000009 */
        /* <DEDUP_REMOVED lines=78> */
[----:B------:R0:W2:Y:S04]  /*363b0*/  @P1 LDG.E.U8 R9, desc[UR60][R20.64] ;  /* 0x0000003c14091981 */ /* 0x0000a8000c1e1100 */
[----:B------:R-:W0:Y:S04]  /*363c0*/  LDL R20, [R1+0x19d0] ;  /* 0x0019d00001147983 */ /* 0x000e280000100800 */
[----:B------:R-:W0:Y:S01]  /*363d0*/  LDL R21, [R1+0x19d4] ;  /* 0x0019d40001157983 */ /* 0x000e220000100800 */
[----:B------:R-:W-:Y:S02]  /*363e0*/  ISETP.GT.AND P0, PT, R11, 0x74, PT ;  /* 0x000000740b00780c */ /* 0x000fe40003f04270 */
[----:B------:R-:W-:-:S11]  /*363f0*/  PRMT R7, RZ, 0x7610, R7 ;  /* 0x00007610ff077816 */ /* 0x000fd60000000007 */
[----:B0-----:R-:W-:-:S04]  /*36400*/  @P0 LOP3.LUT R21, R21, R20, RZ, 0x3c, !PT ;  /* 0x0000001415150212 */ /* 0x001fc800078e3cff */
[----:B------:R-:W-:-:S04]  /*36410*/  @P0 LOP3.LUT R20, R21, R20, RZ, 0x3c, !PT ;  /* 0x0000001415140212 */ /* 0x000fc800078e3cff */
[----:B------:R-:W-:-:S05]  /*36420*/  @P0 LOP3.LUT R21, R21, R20, RZ, 0x3c, !PT ;  /* 0x0000001415150212 */ /* 0x000fca00078e3cff */
[----:B------:R-:W4:Y:S04]  /*36430*/  @P0 LDG.E.U8 R7, desc[UR60][R20.64] ;  /* 0x0000003c14070981 */ /* 0x000f28000c1e1100 */
[----:B----4-:R0:W-:Y:S04]  /*36440*/  STL [R1+0x1040], R7 ;  /* 0x0010400701007387 */ /* 0x0101e80000100800 */
[----:B0-----:R-:W4:Y:S04]  /*36450*/  LDL.LU R7, [R1+0x3994] ;  /* 0x0039940001077983 */ /* 0x001f280000300800 */
[----:B------:R-:W3:Y:S04]  /*36460*/  LDL R20, [R1+0x19c8] ;  /* 0x0019c80001147983 */ /* 0x000ee80000100800 */
[----:B------:R-:W3:Y:S02]  /*36470*/  LDL R21, [R1+0x19cc] ;  /* 0x0019cc0001157983 */ /* 0x000ee40000100800 */
[----:B---3--:R-:W-:-:S02]  /*36480*/  @P0 LOP3.LUT R21, R21, R20, RZ, 0x3c, !PT ;  /* 0x0000001415150212 */ /* 0x008fc400078e3cff */
[----:B----4-:R-:W-:Y:S02]  /*36490*/  PRMT R7, RZ, 0x7610, R7 ;  /* 0x00007610ff077816 */ /* 0x010fe40000000007 */
[----:B------:R-:W-:-:S04]  /*364a0*/  @P0 LOP3.LUT R20, R21, R20, RZ, 0x3c, !PT ;  /* 0x0000001415140212 */ /* 0x000fc800078e3cff */
[----:B------:R-:W-:-:S05]  /*364b0*/  @P0 LOP3.LUT R21, R21, R20, RZ, 0x3c, !PT ;  /* 0x0000001415150212 */ /* 0x000fca00078e3cff */
[----:B------:R-:W3:Y:S04]  /*364c0*/  @P0 LDG.E.U8 R7, desc[UR60][R20.64] ;  /* 0x0000003c14070981 */ /* 0x000ee8000c1e1100 */
[----:B---3--:R0:W-:Y:S04]  /*364d0*/  STL [R1+0x1038], R7 ;  /* 0x0010380701007387 */ /* 0x0081e80000100800 */
[----:B0-----:R-:W3:Y:S04]  /*364e0*/  LDL.LU R7, [R1+0x3990] ;  /* 0x0039900001077983 */ /* 0x001ee80000300800 */
[----:B------:R-:W4:Y:S04]  /*364f0*/  LDL R20, [R1+0x19c0] ;  /* 0x0019c00001147983 */ /* 0x000f280000100800 */
[----:B------:R-:W4:Y:S02]  /*36500*/  LDL R21, [R1+0x19c4] ;  /* 0x0019c40001157983 */ /* 0x000f240000100800 */
[----:B----4-:R-:W-:-:S02]  /*36510*/  @P0 LOP3.LUT R21, R21, R20, RZ, 0x3c, !PT ;  /* 0x0000001415150212 */ /* 0x010fc400078e3cff */
[----:B---3--:R-:W-:Y:S02]  /*36520*/  PRMT R7, RZ, 0x7610, R7 ;  /* 0x00007610ff077816 */ /* 0x008fe40000000007 */
        /* <DEDUP_REMOVED lines=11> */
[----:B------:R-:W3:Y:S01]  /*365e0*/  @P0 LDG.E.U8 R7, desc[UR60][R20.64] ;  /* 0x0000003c14070981 */ /* 0x000ee2000c1e1100 */
[----:B------:R-:W-:-:S03]  /*365f0*/  ISETP.GT.AND P1, PT, R11, 0x75, PT ;  /* 0x000000750b00780c */ /* 0x000fc60003f24270 */
        /* <DEDUP_REMOVED lines=35> */
[----:B---3--:R-:W-:-:S11]  /*36830*/  PRMT R7, RZ, 0x7610, R7 ;  /* 0x00007610ff077816 */ /* 0x008fd60000000007 */
[----:B0-----:R-:W-:-:S04]  /*36840*/  @P0 LOP3.LUT R21, R21, R20, RZ, 0x3c, !PT ;  /* 0x0000001415150212 */ /* 0x001fc800078e3cff */
[----:B------:R-:W-:-:S04]  /*36850*/  @P0 LOP3.LUT R20, R21, R20, RZ, 0x3c, !PT ;  /* 0x0000001415140212 */ /* 0x000fc800078e3cff */
[----:B------:R-:W-:-:S05]  /*36860*/  @P0 LOP3.LUT R21, R21, R20, RZ, 0x3c, !PT ;  /* 0x0000001415150212 */ /* 0x000fca00078e3cff */
[----:B------:R-:W3:Y:S04]  /*36870*/  @P0 LDG.E.U8 R7, desc[UR60][R20.64] ;  /* 0x0000003c14070981 */ /* 0x000ee8000c1e1100 */
[----:B---3--:R0:W-:Y:S04]  /*36880*/  STL [R1+0x1020], R7 ;  /* 0x0010200701007387 */ /* 0x0081e80000100800 */
[----:B0-----:R-:W3:Y:S04]  /*36890*/  LDL.LU R7, [R1+0x3980] ;  /* 0x0039800001077983 */ /* 0x001ee80000300800 */
[----:B------:R-:W2:Y:S04]  /*368a0*/  LDL R20, [R1+0x1988] ;  /* 0x0019880001147983 */ /* 0x000ea80000100800 */
[----:B------:R-:W2:Y:S02]  /*368b0*/  LDL R21, [R1+0x198c] ;  /* 0x00198c0001157983 */ /* 0x000ea40000100800 */
[----:B--2---:R-:W-:-:S02]  /*368c0*/  @P0 LOP3.LUT R21, R21, R20, RZ, 0x3c, !PT ;  /* 0x0000001415150212 */ /* 0x004fc400078e3cff */
[----:B---3--:R-:W-:Y:S02]  /*368d0*/  PRMT R7, RZ, 0x7610, R7 ;  /* 0x00007610ff077816 */ /* 0x008fe40000000007 */
        /* <DEDUP_REMOVED lines=30> */
[----:B------:R0:W2:Y:S04]  /*36ac0*/  @P1 LDG.E.U8 R7, desc[UR60][R20.64] ;  /* 0x0000003c14071981 */ /* 0x0000a8000c1e1100 */
        /* <DEDUP_REMOVED lines=13> */
[----:B------:R-:W4:Y:S04]  /*36ba0*/  @P1 LDG.E.U8 R4, desc[UR60][R20.64] ;  /* 0x0000003c14041981 */ /* 0x000f28000c1e1100 */
[----:B----4-:R0:W-:Y:S04]  /*36bb0*/  STL [R1+0x100c], R4 ;  /* 0x00100c0401007387 */ /* 0x0101e80000100800 */
[----:B0-----:R-:W4:Y:S04]  /*36bc0*/  LDL.LU R4, [R1+0x3970] ;  /* 0x0039700001047983 */ /* 0x001f280000300800 */
[----:B------:R-:W2:Y:S04]  /*36bd0*/  LDL R20, [R1+0x1958] ;  /* 0x0019580001147983 */ /* 0x000ea80000100800 */
[----:B------:R-:W2:Y:S02]  /*36be0*/  LDL R21, [R1+0x195c] ;  /* 0x00195c0001157983 */ /* 0x000ea40000100800 */
[----:B--2---:R-:W-:-:S02]  /*36bf0*/  @P1 LOP3.LUT R21, R21, R20, RZ, 0x3c, !PT ;  /* 0x0000001415151212 */ /* 0x004fc400078e3cff */
[----:B----4-:R-:W-:Y:S02]  /*36c00*/  PRMT R4, RZ, 0x7610, R4 ;  /* 0x00007610ff047816 */ /* 0x010fe40000000004 */
        /* <DEDUP_REMOVED lines=149> */
[----:B------:R-:W3:Y:S04]  /*37560*/  @P0 LDG.E.U8 R132, desc[UR60][R20.64] ;  /* 0x0000003c14840981 */ /* 0x000ee8000c1e1100 */
[----:B----4-:R0:W-:Y:S04]  /*37570*/  STL [R1+0xfbc], R107 ;  /* 0x000fbc6b01007387 */ /* 0x0101e80000100800 */
[----:B0-----:R-:W4:Y:S04]  /*37580*/  LDL R107, [R1+0x18a4] ;  /* 0x0018a400016b7983 */ /* 0x001f280000100800 */
        /* <DEDUP_REMOVED lines=35> */
[----:B------:R-:W2:Y:S01]  /*377c0*/  LDL R21, [R1+0x18a0] ;  /* 0x0018a00001157983 */ /* 0x000ea20000100800 */
[----:B------:R-:W-:Y:S01]  /*377d0*/  PRMT R128, RZ, 0x7610, R128 ;  /* 0x00007610ff807816 */ /* 0x000fe20000000080 */
[----:B----4-:R-:W-:Y:S01]  /*377e0*/  @P1 IMAD.MOV.U32 R20, RZ, RZ, R107 ;  /* 0x000000ffff141224 */ /* 0x010fe200078e006b */
[----:B------:R-:W-:Y:S02]  /*377f0*/  PRMT R126, RZ, 0x7610, R126 ;  /* 0x00007610ff7e7816 */ /* 0x000fe4000000007e */
[----:B------:R-:W-:Y:S02]  /*37800*/  ISETP.GT.AND P0, PT, R11, 0x7e, PT ;  /* 0x0000007e0b00780c */ /* 0x000fe40003f04270 */
[----:B------:R-:W-:Y:S01]  /*37810*/  PRMT R54, RZ, 0x7610, R54 ;  /* 0x00007610ff367816 */ /* 0x000fe20000000036 */
[----:B------:R-:W4:Y:S04]  /*37820*/  LDL R107, [R1+0x187c] ;  /* 0x00187c00016b7983 */ /* 0x000f280000100800 */
[----:B--2---:R0:W2:Y:S04]  /*37830*/  @P1 LDG.E.U8 R128, desc[UR60][R20.64] ;  /* 0x0000003c14801981 */ /* 0x0040a8000c1e1100 */
[----:B------:R-:W0:Y:S04]  /*37840*/  LDL R20, [R1+0x1898] ;  /* 0x0018980001147983 */ /* 0x000e280000100800 */
[----:B------:R-:W0:Y:S02]  /*37850*/  LDL R21, [R1+0x189c] ;  /* 0x00189c0001157983 */ /* 0x000e240000100800 */
[----:B0-----:R-:W-:-:S04]  /*37860*/  @P1 LOP3.LUT R21, R21, R20, RZ, 0x3c, !PT ;  /* 0x0000001415151212 */ /* 0x001fc800078e3cff */
[----:B------:R-:W-:-:S04]  /*37870*/  @P1 LOP3.LUT R20, R21, R20, RZ, 0x3c, !PT ;  /* 0x0000001415141212 */ /* 0x000fc800078e3cff */
[----:B------:R-:W-:-:S05]  /*37880*/  @P1 LOP3.LUT R21, R21, R20, RZ, 0x3c, !PT ;  /* 0x0000001415151212 */ /* 0x000fca00078e3cff */
[----:B------:R0:W2:Y:S04]  /*37890*/  @P1 LDG.E.U8 R126, desc[UR60][R20.64] ;  /* 0x0000003c147e1981 */ /* 0x0000a8000c1e1100 */
[----:B------:R-:W0:Y:S04]  /*378a0*/  LDL R20, [R1+0x1890] ;  /* 0x0018900001147983 */ /* 0x000e280000100800 */
[----:B------:R-:W0:Y:S02]  /*378b0*/  LDL R21, [R1+0x1894] ;  /* 0x0018940001157983 */ /* 0x000e240000100800 */
[----:B0-----:R-:W-:-:S04]  /*378c0*/  @P0 LOP3.LUT R21, R21, R20, RZ, 0x3c, !PT ;  /* 0x0000001415150212 */ /* 0x001fc800078e3cff */
        /* <DEDUP_REMOVED lines=14> */
[----:B------:R-:W4:Y:S01]  /*379b0*/  LDL R21, [R1+0x1884] ;  /* 0x0018840001157983 */ /* 0x000f220000100800 */
[----:B------:R-:W-:Y:S01]  /*379c0*/  PRMT R55, RZ, 0x7610, R55 ;  /* 0x00007610ff377816 */ /* 0x000fe20000000037 */
[----:B----4-:R-:W-:-:S02]  /*379d0*/  @P0 IMAD.MOV.U32 R20, RZ, RZ, R21 ;  /* 0x000000ffff140224 */ /* 0x010fc400078e0015 */
[----:B------:R-:W-:-:S05]  /*379e0*/  @P0 IMAD.MOV.U32 R21, RZ, RZ, R13 ;  /* 0x000000ffff150224 */ /* 0x000fca00078e000d */
[----:B------:R0:W4:Y:S04]  /*379f0*/  @P0 LDG.E.U8 R55, desc[UR60][R20.64] ;  /* 0x0000003c14370981 */ /* 0x000128000c1e1100 */
[----:B------:R-:W-:Y:S01]  /*37a00*/  STL [R1+0x2d74], R13 ;  /* 0x002d740d01007387 */ /* 0x000fe20000100800 */
[----:B0-----:R-:W-:Y:S02]  /*37a10*/  LOP3.LUT R20, R57, 0xffff, RZ, 0xc0, !PT ;  /* 0x0000ffff39147812 */ /* 0x001fe400078ec0ff */
[----:B------:R-:W-:-:S04]  /*37a20*/  LOP3.LUT R21, R133, 0xffff, RZ, 0xc0, !PT ;  /* 0x0000ffff85157812 */ /* 0x000fc800078ec0ff */
[----:B------:R-:W-:Y:S01]  /*37a30*/  PRMT R57, R21, 0x3340, R20 ;  /* 0x0000334015397816 */ /* 0x000fe20000000014 */
[----:B----4-:R0:W-:Y:S04]  /*37a40*/  STL [R1+0xf94], R55 ;  /* 0x000f943701007387 */ /* 0x0101e80000100800 */
[----:B0-----:R-:W4:Y:S04]  /*37a50*/  LDL.LU R55, [R1+0x3938] ;  /* 0x0039380001377983 */ /* 0x001f280000300800 */
[----:B------:R-:W2:Y:S04]  /*37a60*/  LDL.LU R133, [R1+0x3934] ;  /* 0x0039340001857983 */ /* 0x000ea80000300800 */
[----:B------:R-:W3:Y:S01]  /*37a70*/  LDL R20, [R1+0x1878] ;  /* 0x0018780001147983 */ /* 0x000ee20000100800 */
[----:B------:R-:W-:Y:S01]  /*37a80*/  PRMT R13, RZ, 0x7610, R13 ;  /* 0x00007610ff0d7816 */ /* 0x000fe2000000000d */
[----:B---3--:R-:W-:-:S02]  /*37a90*/  @P0 IMAD.MOV.U32 R21, RZ, RZ, R20 ;  /* 0x000000ffff150224 */ /* 0x008fc400078e0014 */
[----:B------:R-:W-:Y:S02]  /*37aa0*/  @P0 IMAD.MOV.U32 R20, RZ, RZ, R107 ;  /* 0x000000ffff140224 */ /* 0x000fe400078e006b */
[----:B------:R-:W3:Y:S04]  /*37ab0*/  LDL R107, [R1+0x1860] ;  /* 0x00186000016b7983 */ /* 0x000ee80000100800 */
[----:B------:R0:W4:Y:S02]  /*37ac0*/  @P0 LDG.E.U8 R13, desc[UR60][R20.64] ;  /* 0x0000003c140d0981 */ /* 0x000124000c1e1100 */
[----:B0-----:R-:W-:Y:S02]  /*37ad0*/  LOP3.LUT R21, R131, 0xffff, RZ, 0xc0, !PT ;  /* 0x0000ffff83157812 */ /* 0x001fe400078ec0ff */
[----:B------:R-:W-:-:S04]  /*37ae0*/  LOP3.LUT R20, R56, 0xffff, RZ, 0xc0, !PT ;  /* 0x0000ffff38147812 */ /* 0x000fc800078ec0ff */
[----:B------:R-:W-:Y:S01]  /*37af0*/  PRMT R56, R21, 0x3340, R20 ;  /* 0x0000334015387816 */ /* 0x000fe20000000014 */
[----:B----4-:R0:W-:Y:S04]  /*37b00*/  STL [R1+0xf88], R13 ;  /* 0x000f880d01007387 */ /* 0x0101e80000100800 */
[----:B0-----:R-:W4:Y:S04]  /*37b10*/  LDL R13, [R1+0x1864] ;  /* 0x00186400010d7983 */ /* 0x001f280000100800 */
[----:B------:R-:W3:Y:S04]  /*37b20*/  LDL.LU R131, [R1+0x3930] ;  /* 0x0039300001837983 */ /* 0x000ee80000300800 */
[----:B------:R-:W4:Y:S04]  /*37b30*/  LDL R21, [R1+0x1870] ;  /* 0x0018700001157983 */ /* 0x000f280000100800 */
[----:B------:R-:W4:Y:S01]  /*37b40*/  LDL R20, [R1+0x1874] ;  /* 0x0018740001147983 */ /* 0x000f220000100800 */
[----:B------:R-:W-:-:S02]  /*37b50*/  ISETP.GT.AND P0, PT, R11, 0x7f, PT ;  /* 0x0000007f0b00780c */ /* 0x000fc40003f04270 */
[----:B--2---:R-:W-:-:S11]  /*37b60*/  PRMT R133, RZ, 0x7610, R133 ;  /* 0x00007610ff857816 */ /* 0x004fd60000000085 */
[----:B----4-:R0:W2:Y:S02]  /*37b70*/  @P0 LDG.E.U8 R133, desc[UR60][R20.64] ;  /* 0x0000003c14850981 */ /* 0x0100a4000c1e1100 */
[----:B0-----:R-:W-:Y:S02]  /*37b80*/  LOP3.LUT R21, R129, 0xffff, RZ, 0xc0, !PT ;  /* 0x0000ffff81157812 */ /* 0x001fe400078ec0ff */
[----:B------:R-:W-:Y:S01]  /*37b90*/  LOP3.LUT R20, R59, 0xffff, RZ, 0xc0, !PT ;  /* 0x0000ffff3b147812 */ /* 0x000fe200078ec0ff */
[----:B------:R-:W4:Y:S03]  /*37ba0*/  LDL.LU R129, [R1+0x392c] ;  /* 0x00392c0001817983 */ /* 0x000f260000300800 */
[----:B------:R-:W-:Y:S02]  /*37bb0*/  PRMT R59, R21, 0x3340, R20 ;  /* 0x00003340153b7816 */ /* 0x000fe40000000014 */
[----:B------:R-:W2:Y:S04]  /*37bc0*/  LDL R21, [R1+0x1868] ;  /* 0x0018680001157983 */ /* 0x000ea80000100800 */
[----:B------:R-:W2:Y:S01]  /*37bd0*/  LDL R20, [R1+0x186c] ;  /* 0x00186c0001147983 */ /* 0x000ea20000100800 */
[----:B---3--:R-:W-:-:S02]  /*37be0*/  PRMT R131, RZ, 0x7610, R131 ;  /* 0x00007610ff837816 */ /* 0x008fc40000000083 */
[----:B------:R-:W-:Y:S02]  /*37bf0*/  LOP3.LUT R23, R23, 0xffff, RZ, 0xc0, !PT ;  /* 0x0000ffff17177812 */ /* 0x000fe400078ec0ff */
[----:B------:R-:W-:Y:S02]  /*37c00*/  LOP3.LUT R22, R22, 0xffff, RZ, 0xc0, !PT ;  /* 0x0000ffff16167812 */ /* 0x000fe400078ec0ff */
[----:B----4-:R-:W-:Y:S01]  /*37c10*/  PRMT R129, RZ, 0x7610, R129 ;  /* 0x00007610ff817816 */ /* 0x010fe20000000081 */
[----:B--2---:R0:W2:Y:S02]  /*37c20*/  @P0 LDG.E.U8 R131, desc[UR60][R20.64] ;  /* 0x0000003c14830981 */ /* 0x0040a4000c1e1100 */
[----:B0-----:R-:W-:Y:S02]  /*37c30*/  LOP3.LUT R21, R127, 0xffff, RZ, 0xc0, !PT ;  /* 0x0000ffff7f157812 */ /* 0x001fe400078ec0ff */
[----:B------:R-:W-:Y:S01]  /*37c40*/  LOP3.LUT R20, R58, 0xffff, RZ, 0xc0, !PT ;  /* 0x0000ffff3a147812 */ /* 0x000fe200078ec0ff */
[----:B------:R-:W3:Y:S03]  /*37c50*/  LDL.LU R127, [R1+0x3928] ;  /* 0x00392800017f7983 */ /* 0x000ee60000300800 */
[----:B------:R-:W-:Y:S01]  /*37c60*/  PRMT R58, R21, 0x3340, R20 ;  /* 0x00003340153a7816 */ /* 0x000fe20000000014 */
[----:B------:R-:W-:-:S02]  /*37c70*/  @P0 IMAD.MOV.U32 R20, RZ, RZ, R13 ;  /* 0x000000ffff140224 */ /* 0x000fc400078e000d */
[----:B------:R-:W-:Y:S01]  /*37c80*/  @P0 IMAD.MOV.U32 R21, RZ, RZ, R107 ;  /* 0x000000ffff150224 */ /* 0x000fe200078e006b */
[----:B------:R-:W4:Y:S04]  /*37c90*/  LDL.LU R13, [R1+0x185c] ;  /* 0x00185c00010d7983 */ /* 0x000f280000300800 */
[----:B------:R-:W2:Y:S04]  /*37ca0*/  LDL R107, [R1+0x14a4] ;  /* 0x0014a400016b7983 */ /* 0x000ea80000100800 */
[----:B------:R0:W2:Y:S02]  /*37cb0*/  @P0 LDG.E.U8 R129, desc[UR60][R20.64] ;  /* 0x0000003c14810981 */ /* 0x0000a4000c1e1100 */
[----:B0-----:R-:W-:-:S02]  /*37cc0*/  LOP3.LUT R21, R60, 0xffff, RZ, 0xc0, !PT ;  /* 0x0000ffff3c157812 */ /* 0x001fc400078ec0ff */
[----:B------:R-:W-:Y:S02]  /*37cd0*/  PRMT R60, R23, 0x3340, R22 ;  /* 0x00003340173c7816 */ /* 0x000fe40000000016 */
[----:B------:R-:W-:Y:S02]  /*37ce0*/  LOP3.LUT R23, R239, 0xffff, RZ, 0xc0, !PT ;  /* 0x0000ffffef177812 */ /* 0x000fe400078ec0ff */
[----:B------:R-:W2:Y:S01]  /*37cf0*/  LDL R239, [R1+0x1858] ;  /* 0x0018580001ef7983 */ /* 0x000ea20000100800 */
[----:B------:R-:W-:Y:S02]  /*37d00*/  LOP3.LUT R20, R249, 0xffff, RZ, 0xc0, !PT ;  /* 0x0000fffff9147812 */ /* 0x000fe400078ec0ff */
[----:B------:R-:W-:Y:S02]  /*37d10*/  LOP3.LUT R22, R229, 0xffff, RZ, 0xc0, !PT ;  /* 0x0000ffffe5167812 */ /* 0x000fe400078ec0ff */
[----:B------:R-:W-:Y:S02]  /*37d20*/  PRMT R249, R21, 0x3340, R20 ;  /* 0x0000334015f97816 */ /* 0x000fe40000000014 */
[----:B------:R-:W-:-:S02]  /*37d30*/  LOP3.LUT R21, R153, 0xffff, RZ, 0xc0, !PT ;  /* 0x0000ffff99157812 */ /* 0x000fc400078ec0ff */
[----:B------:R-:W-:Y:S02]  /*37d40*/  LOP3.LUT R20, R152, 0xffff, RZ, 0xc0, !PT ;  /* 0x0000ffff98147812 */ /* 0x000fe400078ec0ff */
[----:B------:R-:W-:Y:S02]  /*37d50*/  PRMT R152, R23, 0x3340, R22 ;  /* 0x0000334017987816 */ /* 0x000fe40000000016 */
[----:B------:R-:W-:-:S04]  /*37d60*/  PRMT R23, R21, 0x3340, R20 ;  /* 0x0000334015177816 */ /* 0x000fc80000000014 */
[----:B------:R-:W-:Y:S02]  /*37d70*/  PRMT R23, R152, 0x5410, R23 ;  /* 0x0000541098177816 */ /* 0x000fe40000000017 */
[----:B------:R-:W-:Y:S02]  /*37d80*/  PRMT R20, R57, 0x5410, R56 ;  /* 0x0000541039147816 */ /* 0x000fe40000000038 */
[----:B------:R-:W-:Y:S02]  /*37d90*/  PRMT R21, R59, 0x5410, R58 ;  /* 0x000054103b157816 */ /* 0x000fe4000000003a */
[----:B------:R-:W-:Y:S01]  /*37da0*/  PRMT R22, R60, 0x5410, R249 ;  /* 0x000054103c167816 */ /* 0x000fe200000000f9 */
[----:B------:R-:W2:Y:S04]  /*37db0*/  LDL.LU R56, [R1+0x3924] ;  /* 0x0039240001387983 */ /* 0x000ea80000300800 */
[----:B------:R-:W2:Y:S04]  /*37dc0*/  LDL.LU R57, [R1+0x3920] ;  /* 0x0039200001397983 */ /* 0x000ea80000300800 */
[----:B------:R-:W2:Y:S04]  /*37dd0*/  LDL.LU R58, [R1+0x391c] ;  /* 0x00391c00013a7983 */ /* 0x000ea80000300800 */
[----:B------:R-:W2:Y:S04]  /*37de0*/  LDL.LU R59, [R1+0x3918] ;  /* 0x00391800013b7983 */ /* 0x000ea80000300800 */
[----:B------:R-:W2:Y:S01]  /*37df0*/  LDL.LU R60, [R1+0x3914] ;  /* 0x00391400013c7983 */ /* 0x000ea20000300800 */
[----:B---3--:R-:W-:Y:S01]  /*37e00*/  PRMT R127, RZ, 0x7610, R127 ;  /* 0x00007610ff7f7816 */ /* 0x008fe2000000007f */
[----:B----4-:R-:W-:-:S02]  /*37e10*/  @P0 IMAD.MOV.U32 R152, RZ, RZ, R13 ;  /* 0x000000ffff980224 */ /* 0x010fc400078e000d */
[----:B--2---:R-:W-:-:S05]  /*37e20*/  @P0 IMAD.MOV.U32 R153, RZ, RZ, R239 ;  /* 0x000000ffff990224 */ /* 0x004fca00078e00ef */
[----:B------:R0:W2:Y:S01]  /*37e30*/  @P0 LDG.E.U8 R127, desc[UR60][R152.64] ;  /* 0x0000003c987f0981 */ /* 0x0000a2000c1e1100 */
[----:B------:R-:W-:Y:S06]  /*37e40*/  BAR.SYNC.DEFER_BLOCKING 0x0 ;  /* 0x0000000000007b1d */ /* 0x000fec0000010000 */
[----:B------:R1:W-:Y:S02]  /*37e50*/  STS.128 [R107], R20 ;  /* 0x000000146b007388 */ /* 0x0003e40000000c00 */
[----:B-1----:R-:W-:Y:S02]  /*37e60*/  LOP3.LUT R23, R61, 0xffff, RZ, 0xc0, !PT ;  /* 0x0000ffff3d177812 */ /* 0x002fe400078ec0ff */
[----:B------:R-:W-:-:S02]  /*37e70*/  LOP3.LUT R22, R62, 0xffff, RZ, 0xc0, !PT ;  /* 0x0000ffff3e167812 */ /* 0x000fc400078ec0ff */
[----:B------:R-:W-:Y:S02]  /*37e80*/  LOP3.LUT R21, R74, 0xffff, RZ, 0xc0, !PT ;  /* 0x0000ffff4a157812 */ /* 0x000fe400078ec0ff */
[----:B------:R-:W-:Y:S02]  /*37e90*/  LOP3.LUT R20, R73, 0xffff, RZ, 0xc0, !PT ;  /* 0x0000ffff49147812 */ /* 0x000fe400078ec0ff */
[----:B------:R-:W-:Y:S02]  /*37ea0*/  PRMT R74, R23, 0x3340, R22 ;  /* 0x00003340174a7816 */ /* 0x000fe40000000016 */
[----:B------:R-:W-:Y:S02]  /*37eb0*/  LOP3.LUT R23, R63, 0xffff, RZ, 0xc0, !PT ;  /* 0x0000ffff3f177812 */ /* 0x000fe400078ec0ff */
[----:B------:R-:W-:Y:S02]  /*37ec0*/  PRMT R73, R21, 0x3340, R20 ;  /* 0x0000334015497816 */ /* 0x000fe40000000014 */
        /* <DEDUP_REMOVED lines=11> */
[----:B0-----:R-:W-:Y:S02]  /*37f80*/  PRMT R153, R21, 0x3340, R20 ;  /* 0x0000334015997816 */ /* 0x001fe40000000014 */
[----:B------:R-:W-:-:S02]  /*37f90*/  LOP3.LUT R22, R72, 0xffff, RZ, 0xc0, !PT ;  /* 0x0000ffff48167812 */ /* 0x000fc400078ec0ff */
[----:B------:R-:W-:Y:S02]  /*37fa0*/  LOP3.LUT R21, R247, 0xffff, RZ, 0xc0, !PT ;  /* 0x0000fffff7157812 */ /* 0x000fe400078ec0ff */
[----:B------:R-:W-:Y:S02]  /*37fb0*/  LOP3.LUT R20, R237, 0xffff, RZ, 0xc0, !PT ;  /* 0x0000ffffed147812 */ /* 0x000fe400078ec0ff */
[----:B------:R-:W-:Y:S02]  /*37fc0*/  PRMT R152, R23, 0x3340, R22 ;  /* 0x0000334017987816 */ /* 0x000fe40000000016 */
[----:B------:R-:W-:Y:S02]  /*37fd0*/  PRMT R23, R21, 0x3340, R20 ;  /* 0x0000334015177816 */ /* 0x000fe40000000014 */
[----:B------:R-:W-:Y:S02]  /*37fe0*/  PRMT R20, R74, 0x5410, R73 ;  /* 0x000054104a147816 */ /* 0x000fe40000000049 */
[----:B------:R-:W-:-:S02]  /*37ff0*/  PRMT R21, R249, 0x5410, R239 ;  /* 0x00005410f9157816 */ /* 0x000fc400000000ef */
[----:B------:R-:W-:Y:S02]  /*38000*/  PRMT R22, R229, 0x5410, R153 ;  /* 0x00005410e5167816 */ /* 0x000fe40000000099 */
[----:B------:R-:W-:-:S05]  /*38010*/  PRMT R23, R152, 0x5410, R23 ;  /* 0x0000541098177816 */ /* 0x000fca0000000017 */
[----:B------:R0:W-:Y:S04]  /*38020*/  STS.128 [R107+0x4000], R20 ;  /* 0x004000146b007388 */ /* 0x0001e80000000c00 */
[----:B------:R-:W-:Y:S04]  /*38030*/  STL [R1+0x2d78], R13 ;  /* 0x002d780d01007387 */ /* 0x000fe80000100800 */
[----:B------:R-:W3:Y:S04]  /*38040*/  LDL.LU R61, [R1+0x3910] ;  /* 0x00391000013d7983 */ /* 0x000ee80000300800 */
[----:B------:R-:W4:Y:S04]  /*38050*/  LDL.LU R62, [R1+0x390c] ;  /* 0x00390c00013e7983 */ /* 0x000f280000300800 */
[----:B------:R-:W2:Y:S04]  /*38060*/  LDL.LU R63, [R1+0x3908] ;  /* 0x00390800013f7983 */ /* 0x000ea80000300800 */
        /* <DEDUP_REMOVED lines=10> */
[----:B------:R-:W4:Y:S01]  /*38110*/  LDL.LU R74, [R1+0x38dc] ;  /* 0x0038dc00014a7983 */ /* 0x000f220000300800 */
[----:B0-----:R-:W-:-:S02]  /*38120*/  LOP3.LUT R23, R75, 0xffff, RZ, 0xc0, !PT ;  /* 0x0000ffff4b177812 */ /* 0x001fc400078ec0ff */
[----:B------:R-:W-:Y:S02]  /*38130*/  LOP3.LUT R22, R76, 0xffff, RZ, 0xc0, !PT ;  /* 0x0000ffff4c167812 */ /* 0x000fe400078ec0ff */
[----:B------:R-:W-:Y:S02]  /*38140*/  LOP3.LUT R21, R77, 0xffff, RZ, 0xc0, !PT ;  /* 0x0000ffff4d157812 */ /* 0x000fe400078ec0ff */
[----:B------:R-:W-:Y:S01]  /*38150*/  LOP3.LUT R20, R78, 0xffff, RZ, 0xc0, !PT ;  /* 0x0000ffff4e147812 */ /* 0x000fe200078ec0ff */
[----:B------:R-:W2:Y:S01]  /*38160*/  LDL.LU R75, [R1+0x38d8] ;  /* 0x0038d800014b7983 */ /* 0x000ea20000300800 */
[----:B------:R-:W-:Y:S02]  /*38170*/  PRMT R249, R23, 0x3340, R22 ;  /* 0x0000334017f97816 */ /* 0x000fe40000000016 */
[----:B------:R-:W-:Y:S02]  /*38180*/  LOP3.LUT R23, R79, 0xffff, RZ, 0xc0, !PT ;  /* 0x0000ffff4f177812 */ /* 0x000fe400078ec0ff */
[----:B------:R-:W-:-:S02]  /*38190*/  PRMT R247, R21, 0x3340, R20 ;  /* 0x0000334015f77816 */ /* 0x000fc40000000014 */
[----:B------:R-:W-:Y:S02]  /*381a0*/  LOP3.LUT R22, R80, 0xffff, RZ, 0xc0, !PT ;  /* 0x0000ffff50167812 */ /* 0x000fe400078ec0ff */
[----:B------:R-:W-:Y:S02]  /*381b0*/  LOP3.LUT R21, R81, 0xffff, RZ, 0xc0, !PT ;  /* 0x0000ffff51157812 */ /* 0x000fe400078ec0ff */
[----:B------:R-:W-:Y:S01]  /*381c0*/  LOP3.LUT R20, R82, 0xffff, RZ, 0xc0, !PT ;  /* 0x0000ffff52147812 */ /* 0x000fe200078ec0ff */
[----:B------:R-:W3:Y:S01]  /*381d0*/  LDL.LU R76, [R1+0x38d4] ;  /* 0x0038d400014c7983 */ /* 0x000ee20000300800 */
[----:B------:R-:W-:Y:S02]  /*381e0*/  PRMT R239, R23, 0x3340, R22 ;  /* 0x0000334017ef7816 */ /* 0x000fe40000000016 */
[----:B------:R-:W-:Y:S02]  /*381f0*/  LOP3.LUT R23, R83, 0xffff, RZ, 0xc0, !PT ;  /* 0x0000ffff53177812 */ /* 0x000fe400078ec0ff */
[----:B------:R-:W-:-:S02]  /*38200*/  PRMT R237, R21, 0x3340, R20 ;  /* 0x0000334015ed7816 */ /* 0x000fc40000000014 */
[----:B------:R-:W-:Y:S02]  /*38210*/  LOP3.LUT R22, R84, 0xffff, RZ, 0xc0, !PT ;  /* 0x0000ffff54167812 */ /* 0x000fe400078ec0ff */
[----:B------:R-:W-:Y:S02]  /*38220*/  LOP3.LUT R21, R85, 0xffff, RZ, 0xc0, !PT ;  /* 0x0000ffff55157812 */ /* 0x000fe400078ec0ff */
[----:B------:R-:W-:Y:S01]  /*38230*/  LOP3.LUT R20, R86, 0xffff, RZ, 0xc0, !PT ;  /* 0x0000ffff56147812 */ /* 0x000fe200078ec0ff */
[----:B------:R-:W4:Y:S01]  /*38240*/  LDL.LU R77, [R1+0x38d0] ;  /* 0x0038d000014d7983 */ /* 0x000f220000300800 */
[----:B------:R-:W-:Y:S02]  /*38250*/  PRMT R229, R23, 0x3340, R22 ;  /* 0x0000334017e57816 */ /* 0x000fe40000000016 */
[----:B------:R-:W-:Y:S02]  /*38260*/  LOP3.LUT R23, R87, 0xffff, RZ, 0xc0, !PT ;  /* 0x0000ffff57177812 */ /* 0x000fe400078ec0ff */
[----:B------:R-:W-:-:S02]  /*38270*/  PRMT R153, R21, 0x3340, R20 ;  /* 0x0000334015997816 */ /* 0x000fc40000000014 */
[----:B------:R-:W-:Y:S02]  /*38280*/  LOP3.LUT R22, R88, 0xffff, RZ, 0xc0, !PT ;  /* 0x0000ffff58167812 */ /* 0x000fe400078ec0ff */
[----:B------:R-:W-:Y:S02]  /*38290*/  LOP3.LUT R21, R89, 0xffff, RZ, 0xc0, !PT ;  /* 0x0000ffff59157812 */ /* 0x000fe400078ec0ff */
[----:B------:R-:W-:Y:S01]  /*382a0*/  LOP3.LUT R20, R90, 0xffff, RZ, 0xc0, !PT ;  /* 0x0000ffff5a147812 */ /* 0x000fe200078ec0ff */
[----:B------:R-:W2:Y:S01]  /*382b0*/  LDL.LU R78, [R1+0x38cc] ;  /* 0x0038cc00014e7983 */ /* 0x000ea20000300800 */
[----:B------:R-:W-:-:S03]  /*382c0*/  PRMT R152, R23, 0x3340, R22 ;  /* 0x0000334017987816 */ /* 0x000fc60000000016 */
[----:B------:R-:W3:Y:S01]  /*382d0*/  LDL.LU R79, [R1+0x38c8] ;  /* 0x0038c800014f7983 */ /* 0x000ee20000300800 */
[----:B------:R-:W-:Y:S02]  /*382e0*/  PRMT R23, R21, 0x3340, R20 ;  /* 0x0000334015177816 */ /* 0x000fe40000000014 */
[----:B------:R-:W-:Y:S02]  /*382f0*/  PRMT R20, R249, 0x5410, R247 ;  /* 0x00005410f9147816 */ /* 0x000fe400000000f7 */
[----:B------:R-:W-:Y:S02]  /*38300*/  PRMT R21, R239, 0x5410, R237 ;  /* 0x00005410ef157816 */ /* 0x000fe400000000ed */
[----:B------:R-:W-:Y:S02]  /*38310*/  PRMT R22, R229, 0x5410, R153 ;  /* 0x00005410e5167816 */ /* 0x000fe40000000099 */
[----:B------:R-:W-:Y:S01]  /*38320*/  PRMT R23, R152, 0x5410, R23 ;  /* 0x0000541098177816 */ /* 0x000fe20000000017 */
[----:B------:R-:W4:Y:S04]  /*38330*/  LDL.LU R80, [R1+0x38c4] ;  /* 0x0038c40001507983 */ /* 0x000f280000300800 */
[----:B------:R-:W2:Y:S04]  /*38340*/  LDL.LU R81, [R1+0x38c0] ;  /* 0x0038c00001517983 */ /* 0x000ea80000300800 */
[----:B------:R-:W3:Y:S04]  /*38350*/  LDL.LU R82, [R1+0x38bc] ;  /* 0x0038bc0001527983 */ /* 0x000ee80000300800 */
[----:B------:R-:W4:Y:S04]  /*38360*/  LDL.LU R83, [R1+0x38b8] ;  /* 0x0038b80001537983 */ /* 0x000f280000300800 */
[----:B------:R0:W-:Y:S04]  /*38370*/  STS.128 [R107+0x8000], R20 ;  /* 0x008000146b007388 */ /* 0x0001e80000000c00 */
[----:B------:R-:W2:Y:S04]  /*38380*/  LDL.LU R84, [R1+0x38b4] ;  /* 0x0038b40001547983 */ /* 0x000ea80000300800 */
[----:B------:R-:W3:Y:S04]  /*38390*/  LDL.LU R85, [R1+0x38b0] ;  /* 0x0038b00001557983 */ /* 0x000ee80000300800 */
[----:B------:R-:W4:Y:S04]  /*383a0*/  LDL.LU R86, [R1+0x38ac] ;  /* 0x0038ac0001567983 */ /* 0x000f280000300800 */
[----:B------:R-:W2:Y:S04]  /*383b0*/  LDL.LU R87, [R1+0x38a8] ;  /* 0x0038a80001577983 */ /* 0x000ea80000300800 */
[----:B------:R-:W3:Y:S04]  /*383c0*/  LDL.LU R88, [R1+0x38a4] ;  /* 0x0038a40001587983 */ /* 0x000ee80000300800 */
[----:B------:R-:W4:Y:S04]  /*383d0*/  LDL.LU R89, [R1+0x38a0] ;  /* 0x0038a00001597983 */ /* 0x000f280000300800 */
[----:B------:R-:W2:Y:S01]  /*383e0*/  LDL.LU R90, [R1+0x389c] ;  /* 0x00389c00015a7983 */ /* 0x000ea20000300800 */
[----:B0-----:R-:W-:-:S02]  /*383f0*/  LOP3.LUT R23, R91, 0xffff, RZ, 0xc0, !PT ;  /* 0x0000ffff5b177812 */ /* 0x001fc400078ec0ff */
        /* <DEDUP_REMOVED lines=24> */
[----:B------:R-:W3:Y:S04]  /*38580*/  LDL.LU R94, [R1+0x388c] ;  /* 0x00388c00015e7983 */ /* 0x000ee80000300800 */
[----:B------:R-:W4:Y:S01]  /*38590*/  LDL.LU R95, [R1+0x3888] ;  /* 0x00388800015f7983 */ /* 0x000f220000300800 */
[----:B------:R-:W-:-:S03]  /*385a0*/  PRMT R152, R23, 0x3340, R22 ;  /* 0x0000334017987816 */ /* 0x000fc60000000016 */
[----:B------:R-:W2:Y:S01]  /*385b0*/  LDL.LU R96, [R1+0x3884] ;  /* 0x0038840001607983 */ /* 0x000ea20000300800 */
[----:B------:R-:W-:-:S03]  /*385c0*/  PRMT R23, R21, 0x3340, R20 ;  /* 0x0000334015177816 */ /* 0x000fc60000000014 */
[----:B------:R-:W3:Y:S04]  /*385d0*/  LDL.LU R97, [R1+0x3880] ;  /* 0x0038800001617983 */ /* 0x000ee80000300800 */
[----:B------:R-:W4:Y:S04]  /*385e0*/  LDL.LU R98, [R1+0x387c] ;  /* 0x00387c0001627983 */ /* 0x000f280000300800 */
[----:B------:R-:W2:Y:S04]  /*385f0*/  LDL.LU R99, [R1+0x3878] ;  /* 0x0038780001637983 */ /* 0x000ea80000300800 */
[----:B------:R-:W3:Y:S01]  /*38600*/  LDL.LU R100, [R1+0x3874] ;  /* 0x0038740001647983 */ /* 0x000ee20000300800 */
[----:B------:R-:W-:-:S02]  /*38610*/  PRMT R20, R249, 0x5410, R247 ;  /* 0x00005410f9147816 */ /* 0x000fc400000000f7 */
[----:B------:R-:W-:Y:S02]  /*38620*/  PRMT R21, R239, 0x5410, R237 ;  /* 0x00005410ef157816 */ /* 0x000fe400000000ed */
[----:B------:R-:W-:Y:S02]  /*38630*/  PRMT R22, R229, 0x5410, R153 ;  /* 0x00005410e5167816 */ /* 0x000fe40000000099 */
[----:B------:R-:W-:Y:S01]  /*38640*/  PRMT R23, R152, 0x5410, R23 ;  /* 0x0000541098177816 */ /* 0x000fe20000000017 */
[----:B------:R-:W4:Y:S04]  /*38650*/  LDL.LU R101, [R1+0x3870] ;  /* 0x0038700001657983 */ /* 0x000f280000300800 */
[----:B------:R-:W2:Y:S04]  /*38660*/  LDL.LU R102, [R1+0x386c] ;  /* 0x00386c0001667983 */ /* 0x000ea80000300800 */
[----:B------:R-:W3:Y:S04]  /*38670*/  LDL.LU R103, [R1+0x3868] ;  /* 0x0038680001677983 */ /* 0x000ee80000300800 */
[----:B------:R-:W4:Y:S04]  /*38680*/  LDL.LU R104, [R1+0x3864] ;  /* 0x0038640001687983 */ /* 0x000f280000300800 */
[----:B------:R-:W2:Y:S04]  /*38690*/  LDL.LU R105, [R1+0x3860] ;  /* 0x0038600001697983 */ /* 0x000ea80000300800 */
[----:B------:R0:W-:Y:S04]  /*386a0*/  STS.128 [R107+0xc000], R20 ;  /* 0x00c000146b007388 */ /* 0x0001e80000000c00 */
[----:B------:R-:W3:Y:S01]  /*386b0*/  LDL.LU R106, [R1+0x385c] ;  /* 0x00385c00016a7983 */ /* 0x000ee20000300800 */
[----:B0-----:R-:W-:-:S02]  /*386c0*/  LOP3.LUT R23, R108, 0xffff, RZ, 0xc0, !PT ;  /* 0x0000ffff6c177812 */ /* 0x001fc400078ec0ff */
[----:B------:R-:W-:Y:S01]  /*386d0*/  LOP3.LUT R22, R109, 0xffff, RZ, 0xc0, !PT ;  /* 0x0000ffff6d167812 */ /* 0x000fe200078ec0ff */
[----:B------:R-:W4:Y:S04]  /*386e0*/  LDL.LU R107, [R1+0x3858] ;  /* 0x00385800016b7983 */ /* 0x000f280000300800 */
[----:B------:R-:W2:Y:S04]  /*386f0*/  LDL.LU R108, [R1+0x3854] ;  /* 0x00385400016c7983 */ /* 0x000ea80000300800 */
[----:B------:R-:W3:Y:S01]  /*38700*/  LDL.LU R109, [R1+0x3850] ;  /* 0x00385000016d7983 */ /* 0x000ee20000300800 */
[----:B------:R-:W-:-:S02]  /*38710*/  LOP3.LUT R21, R110, 0xffff, RZ, 0xc0, !PT ;  /* 0x0000ffff6e157812 */ /* 0x000fc400078ec0ff */
[----:B------:R-:W-:Y:S01]  /*38720*/  LOP3.LUT R20, R111, 0xffff, RZ, 0xc0, !PT ;  /* 0x0000ffff6f147812 */ /* 0x000fe200078ec0ff */
[----:B------:R-:W4:Y:S01]  /*38730*/  LDL.LU R110, [R1+0x384c] ;  /* 0x00384c00016e7983 */ /* 0x000f220000300800 */
[----:B------:R-:W-:-:S03]  /*38740*/  PRMT R239, R23, 0x3340, R22 ;  /* 0x0000334017ef7816 */ /* 0x000fc60000000016 */
[----:B------:R-:W2:Y:S01]  /*38750*/  LDL.LU R111, [R1+0x3848] ;  /* 0x00384800016f7983 */ /* 0x000ea20000300800 */
[----:B------:R-:W-:-:S03]  /*38760*/  LOP3.LUT R23, R26, 0xffff, RZ, 0xc0, !PT ;  /* 0x0000ffff1a177812 */ /* 0x000fc600078ec0ff */
[----:B------:R-:W3:Y:S01]  /*38770*/  LDL R26, [R1+0x14a0] ;  /* 0x0014a000011a7983 */ /* 0x000ee20000100800 */
[----:B------:R-:W-:Y:S02]  /*38780*/  PRMT R237, R21, 0x3340, R20 ;  /* 0x0000334015ed7816 */ /* 0x000fe40000000014 */
[----:B------:R-:W-:Y:S02]  /*38790*/  LOP3.LUT R22, R243, 0xffff, RZ, 0xc0, !PT ;  /* 0x0000fffff3167812 */ /* 0x000fe400078ec0ff */
[----:B------:R-:W-:Y:S02]  /*387a0*/  LOP3.LUT R21, R233, 0xffff, RZ, 0xc0, !PT ;  /* 0x0000ffffe9157812 */ /* 0x000fe400078ec0ff */
[----:B------:R-:W-:Y:S02]  /*387b0*/  LOP3.LUT R20, R224, 0xffff, RZ, 0xc0, !PT ;  /* 0x0000ffffe0147812 */ /* 0x000fe400078ec0ff */
[----:B------:R-:W-:Y:S02]  /*387c0*/  PRMT R229, R23, 0x3340, R22 ;  /* 0x0000334017e57816 */ /* 0x000fe40000000016 */
[----:B------:R-:W-:-:S02]  /*387d0*/  LOP3.LUT R23, R216, 0xffff, RZ, 0xc0, !PT ;  /* 0x0000ffffd8177812 */ /* 0x000fc400078ec0ff */
        /* <DEDUP_REMOVED lines=11> */
[----:B------:R-:W-:-:S02]  /*38890*/  PRMT R23, R21, 0x3340, R20 ;  /* 0x0000334015177816 */ /* 0x000fc40000000014 */
[----:B------:R-:W-:Y:S02]  /*388a0*/  PRMT R20, R239, 0x5410, R237 ;  /* 0x00005410ef147816 */ /* 0x000fe400000000ed */
[----:B------:R-:W-:Y:S02]  /*388b0*/  PRMT R21, R229, 0x5410, R224 ;  /* 0x00005410e5157816 */ /* 0x000fe400000000e0 */
[----:B------:R-:W-:Y:S02]  /*388c0*/  PRMT R22, R196, 0x5410, R153 ;  /* 0x00005410c4167816 */ /* 0x000fe40000000099 */
[----:B------:R-:W-:-:S05]  /*388d0*/  PRMT R23, R152, 0x5410, R23 ;  /* 0x0000541098177816 */ /* 0x000fca0000000017 */
[----:B---3--:R0:W-:Y:S02]  /*388e0*/  STS.128 [R26], R20 ;  /* 0x000000141a007388 */ /* 0x0081e40000000c00 */
[----:B0-----:R-:W-:Y:S02]  /*388f0*/  LOP3.LUT R23, R112, 0xffff, RZ, 0xc0, !PT ;  /* 0x0000ffff70177812 */ /* 0x001fe400078ec0ff */
[----:B------:R-:W-:Y:S02]  /*38900*/  LOP3.LUT R22, R113, 0xffff, RZ, 0xc0, !PT ;  /* 0x0000ffff71167812 */ /* 0x000fe400078ec0ff */
[----:B------:R-:W-:Y:S02]  /*38910*/  LOP3.LUT R21, R114, 0xffff, RZ, 0xc0, !PT ;  /* 0x0000ffff72157812 */ /* 0x000fe400078ec0ff */
[----:B------:R-:W-:Y:S01]  /*38920*/  LOP3.LUT R20, R115, 0xffff, RZ, 0xc0, !PT ;  /* 0x0000ffff73147812 */ /* 0x000fe200078ec0ff */
[----:B------:R-:W3:Y:S01]  /*38930*/  LDL.LU R112, [R1+0x3844] ;  /* 0x0038440001707983 */ /* 0x000ee20000300800 */
[----:B------:R-:W-:-:S02]  /*38940*/  PRMT R196, R23, 0x3340, R22 ;  /* 0x0000334017c47816 */ /* 0x000fc40000000016 */
[----:B------:R-:W-:Y:S02]  /*38950*/  LOP3.LUT R23, R116, 0xffff, RZ, 0xc0, !PT ;  /* 0x0000ffff74177812 */ /* 0x000fe400078ec0ff */
[----:B------:R-:W-:Y:S02]  /*38960*/  PRMT R190, R21, 0x3340, R20 ;  /* 0x0000334015be7816 */ /* 0x000fe40000000014 */
[----:B------:R-:W-:Y:S02]  /*38970*/  LOP3.LUT R22, R117, 0xffff, RZ, 0xc0, !PT ;  /* 0x0000ffff75167812 */ /* 0x000fe400078ec0ff */
[----:B------:R-:W-:Y:S02]  /*38980*/  LOP3.LUT R21, R118, 0xffff, RZ, 0xc0, !PT ;  /* 0x0000ffff76157812 */ /* 0x000fe400078ec0ff */
[----:B------:R-:W-:Y:S01]  /*38990*/  LOP3.LUT R20, R248, 0xffff, RZ, 0xc0, !PT ;  /* 0x0000fffff8147812 */ /* 0x000fe200078ec0ff */
[----:B------:R-:W4:Y:S01]  /*389a0*/  LDL.LU R113, [R1+0x3840] ;  /* 0x0038400001717983 */ /* 0x000f220000300800 */
[----:B------:R-:W-:-:S02]  /*389b0*/  PRMT R184, R23, 0x3340, R22 ;  /* 0x0000334017b87816 */ /* 0x000fc40000000016 */
[----:B------:R-:W-:Y:S02]  /*389c0*/  LOP3.LUT R23, R238, 0xffff, RZ, 0xc0, !PT ;  /* 0x0000ffffee177812 */ /* 0x000fe400078ec0ff */
[----:B------:R-:W-:Y:S02]  /*389d0*/  PRMT R179, R21, 0x3340, R20 ;  /* 0x0000334015b37816 */ /* 0x000fe40000000014 */
[----:B------:R-:W-:Y:S02]  /*389e0*/  LOP3.LUT R22, R228, 0xffff, RZ, 0xc0, !PT ;  /* 0x0000ffffe4167812 */ /* 0x000fe400078ec0ff */
[----:B------:R-:W-:Y:S02]  /*389f0*/  LOP3.LUT R21, R220, 0xffff, RZ, 0xc0, !PT ;  /* 0x0000ffffdc157812 */ /* 0x000fe400078ec0ff */
[----:B------:R-:W-:Y:S01]  /*38a00*/  LOP3.LUT R20, R213, 0xffff, RZ, 0xc0, !PT ;  /* 0x0000ffffd5147812 */ /* 0x000fe200078ec0ff */
[----:B------:R-:W2:Y:S01]  /*38a10*/  LDL.LU R114, [R1+0x383c] ;  /* 0x00383c0001727983 */ /* 0x000ea20000300800 */
[----:B------:R-:W-:-:S02]  /*38a20*/  PRMT R174, R23, 0x3340, R22 ;  /* 0x0000334017ae7816 */ /* 0x000fc40000000016 */
[----:B------:R-:W-:Y:S02]  /*38a30*/  LOP3.LUT R23, R206, 0xffff, RZ, 0xc0, !PT ;  /* 0x0000ffffce177812 */ /* 0x000fe400078ec0ff */
[----:B------:R-:W-:Y:S02]  /*38a40*/  PRMT R153, R21, 0x3340, R20 ;  /* 0x0000334015997816 */ /* 0x000fe40000000014 */
[----:B------:R-:W-:Y:S02]  /*38a50*/  LOP3.LUT R22, R199, 0xffff, RZ, 0xc0, !PT ;  /* 0x0000ffffc7167812 */ /* 0x000fe400078ec0ff */
[----:B------:R-:W-:Y:S02]  /*38a60*/  LOP3.LUT R21, R193, 0xffff, RZ, 0xc0, !PT ;  /* 0x0000ffffc1157812 */ /* 0x000fe400078ec0ff */
[----:B------:R-:W-:Y:S01]  /*38a70*/  LOP3.LUT R20, R187, 0xffff, RZ, 0xc0, !PT ;  /* 0x0000ffffbb147812 */ /* 0x000fe200078ec0ff */
[----:B------:R-:W3:Y:S01]  /*38a80*/  LDL.LU R115, [R1+0x3838] ;  /* 0x0038380001737983 */ /* 0x000ee20000300800 */
[----:B------:R-:W-:-:S03]  /*38a90*/  PRMT R152, R23, 0x3340, R22 ;  /* 0x0000334017987816 */ /* 0x000fc60000000016 */
[----:B------:R-:W4:Y:S01]  /*38aa0*/  LDL.LU R116, [R1+0x3834] ;  /* 0x0038340001747983 */ /* 0x000f220000300800 */
[----:B------:R-:W-:Y:S02]  /*38ab0*/  PRMT R23, R21, 0x3340, R20 ;  /* 0x0000334015177816 */ /* 0x000fe40000000014 */
[----:B------:R-:W-:Y:S02]  /*38ac0*/  PRMT R20, R196, 0x5410, R190 ;  /* 0x00005410c4147816 */ /* 0x000fe400000000be */
[----:B------:R-:W-:Y:S02]  /*38ad0*/  PRMT R21, R184, 0x5410, R179 ;  /* 0x00005410b8157816 */ /* 0x000fe400000000b3 */
[----:B------:R-:W-:Y:S02]  /*38ae0*/  PRMT R22, R174, 0x5410, R153 ;  /* 0x00005410ae167816 */ /* 0x000fe40000000099 */
[----:B------:R-:W-:Y:S01]  /*38af0*/  PRMT R23, R152, 0x5410, R23 ;  /* 0x0000541098177816 */ /* 0x000fe20000000017 */
[----:B------:R-:W2:Y:S04]  /*38b00*/  LDL.LU R117, [R1+0x3830] ;  /* 0x0038300001757983 */ /* 0x000ea80000300800 */
[----:B------:R-:W3:Y:S04]  /*38b10*/  LDL.LU R118, [R1+0x382c] ;  /* 0x00382c0001767983 */ /* 0x000ee80000300800 */
[----:B------:R0:W-:Y:S02]  /*38b20*/  STS.128 [R26+0x4000], R20 ;  /* 0x004000141a007388 */ /* 0x0001e40000000c00 */
[----:B0-----:R-:W-:-:S02]  /*38b30*/  LOP3.LUT R23, R119, 0xffff, RZ, 0xc0, !PT ;  /* 0x0000ffff77177812 */ /* 0x001fc400078ec0ff */
        /* <DEDUP_REMOVED lines=25> */
[----:B------:R-:W-:-:S03]  /*38cd0*/  PRMT R152, R23, 0x3340, R22 ;  /* 0x0000334017987816 */ /* 0x000fc60000000016 */
[----:B------:R-:W2:Y:S01]  /*38ce0*/  LDL.LU R123, [R1+0x3818] ;  /* 0x00381800017b7983 */ /* 0x000ea20000300800 */
[----:B------:R-:W-:Y:S02]  /*38cf0*/  PRMT R23, R21, 0x3340, R20 ;  /* 0x0000334015177816 */ /* 0x000fe40000000014 */
[----:B------:R-:W-:Y:S02]  /*38d00*/  PRMT R20, R190, 0x5410, R187 ;  /* 0x00005410be147816 */ /* 0x000fe400000000bb */
[----:B------:R-:W-:Y:S02]  /*38d10*/  PRMT R21, R184, 0x5410, R179 ;  /* 0x00005410b8157816 */ /* 0x000fe400000000b3 */
[----:B------:R-:W-:Y:S02]  /*38d20*/  PRMT R22, R174, 0x5410, R153 ;  /* 0x00005410ae167816 */ /* 0x000fe40000000099 */
[----:B------:R-:W-:Y:S01]  /*38d30*/  PRMT R23, R152, 0x5410, R23 ;  /* 0x0000541098177816 */ /* 0x000fe20000000017 */
[----:B------:R-:W3:Y:S04]  /*38d40*/  LDL.LU R124, [R1+0x3814] ;  /* 0x00381400017c7983 */ /* 0x000ee80000300800 */
[----:B------:R0:W-:Y:S02]  /*38d50*/  STS.128 [R26+0x8000], R20 ;  /* 0x008000141a007388 */ /* 0x0001e40000000c00 */
[----:B0-----:R-:W-:-:S02]  /*38d60*/  LOP3.LUT R21, R40, 0xffff, RZ, 0xc0, !PT ;  /* 0x0000ffff28157812 */ /* 0x001fc400078ec0ff */
[----:B------:R-:W-:-:S04]  /*38d70*/  LOP3.LUT R20, R39, 0xffff, RZ, 0xc0, !PT ;  /* 0x0000ffff27147812 */ /* 0x000fc800078ec0ff */
[----:B------:R-:W-:Y:S02]  /*38d80*/  PRMT R187, R21, 0x3340, R20 ;  /* 0x0000334015bb7816 */ /* 0x000fe40000000014 */
[----:B------:R-:W-:Y:S02]  /*38d90*/  LOP3.LUT R21, R32, 0xffff, RZ, 0xc0, !PT ;  /* 0x0000ffff20157812 */ /* 0x000fe400078ec0ff */
[----:B------:R-:W-:Y:S02]  /*38da0*/  LOP3.LUT R20, R30, 0xffff, RZ, 0xc0, !PT ;  /* 0x0000ffff1e147812 */ /* 0x000fe400078ec0ff */
[----:B------:R-:W-:Y:S02]  /*38db0*/  LOP3.LUT R23, R44, 0xffff, RZ, 0xc0, !PT ;  /* 0x0000ffff2c177812 */ /* 0x000fe400078ec0ff */
[----:B------:R-:W-:Y:S01]  /*38dc0*/  LOP3.LUT R22, R41, 0xffff, RZ, 0xc0, !PT ;  /* 0x0000ffff29167812 */ /* 0x000fe200078ec0ff */
[----:B------:R-:W4:Y:S01]  /*38dd0*/  LDL R30, [R1+0x2840] ;  /* 0x00284000011e7983 */ /* 0x000f220000100800 */
[----:B------:R-:W-:-:S02]  /*38de0*/  PRMT R179, R21, 0x3340, R20 ;  /* 0x0000334015b37816 */ /* 0x000fc40000000014 */
[----:B------:R-:W-:Y:S01]  /*38df0*/  LOP3.LUT R20, R0, 0xffff, RZ, 0xc0, !PT ;  /* 0x0000ffff00147812 */ /* 0x000fe200078ec0ff */
[----:B------:R-:W0:Y:S01]  /*38e00*/  S2R R244, SR_TID.X ;  /* 0x0000000000f47919 */ /* 0x000e220000002100 */
[----:B------:R-:W2:Y:S01]  /*38e10*/  LDL R0, [R1+0x149c] ;  /* 0x00149c0001007983 */ /* 0x000ea20000100800 */
[----:B------:R-:W-:Y:S02]  /*38e20*/  PRMT R190, R23, 0x3340, R22 ;  /* 0x0000334017be7816 */ /* 0x000fe40000000016 */
[----:B------:R-:W-:Y:S02]  /*38e30*/  LOP3.LUT R23, R37, 0xffff, RZ, 0xc0, !PT ;  /* 0x0000ffff25177812 */ /* 0x000fe400078ec0ff */
[----:B------:R-:W-:Y:S02]  /*38e40*/  LOP3.LUT R22, R34, 0xffff, RZ, 0xc0, !PT ;  /* 0x0000ffff22167812 */ /* 0x000fe400078ec0ff */
[----:B------:R-:W-:Y:S01]  /*38e50*/  LOP3.LUT R21, R27, 0xffff, RZ, 0xc0, !PT ;  /* 0x0000ffff1b157812 */ /* 0x000fe200078ec0ff */
[----:B------:R-:W4:Y:S04]  /*38e60*/  LDL R34, [R1+0x2be0] ;  /* 0x002be00001227983 */ /* 0x000f280000100800 */
[----:B------:R-:W4:Y:S01]  /*38e70*/  LDL R27, [R1+0x2c64] ;  /* 0x002c6400011b7983 */ /* 0x000f220000100800 */
[----:B------:R-:W-:-:S02]  /*38e80*/  PRMT R184, R23, 0x3340, R22 ;  /* 0x0000334017b87816 */ /* 0x000fc40000000016 */
[----:B------:R-:W-:Y:S01]  /*38e90*/  LOP3.LUT R23, R29, 0xffff, RZ, 0xc0, !PT ;  /* 0x0000ffff1d177812 */ /* 0x000fe200078ec0ff */
[----:B------:R-:W4:Y:S04]  /*38ea0*/  LDL R32, [R1+0x2ba0] ;  /* 0x002ba00001207983 */ /* 0x000f280000100800 */
[----:B------:R-:W4:Y:S01]  /*38eb0*/  LDL R29, [R1+0x2c84] ;  /* 0x002c8400011d7983 */ /* 0x000f220000100800 */
[----:B------:R-:W-:Y:S02]  /*38ec0*/  LOP3.LUT R22, R28, 0xffff, RZ, 0xc0, !PT ;  /* 0x0000ffff1c167812 */ /* 0x000fe400078ec0ff */
[----:B------:R-:W-:Y:S02]  /*38ed0*/  PRMT R153, R21, 0x3340, R20 ;  /* 0x0000334015997816 */ /* 0x000fe40000000014 */
[----:B------:R-:W-:Y:S01]  /*38ee0*/  LOP3.LUT R21, R231, 0xffff, RZ, 0xc0, !PT ;  /* 0x0000ffffe7157812 */ /* 0x000fe200078ec0ff */
[----:B------:R-:W4:Y:S01]  /*38ef0*/  LDL R28, [R1+0x2c60] ;  /* 0x002c6000011c7983 */ /* 0x000f220000100800 */
[----:B------:R-:W-:-:S02]  /*38f00*/  PRMT R174, R23, 0x3340, R22 ;  /* 0x0000334017ae7816 */ /* 0x000fc40000000016 */
[----:B------:R-:W-:Y:S02]  /*38f10*/  LOP3.LUT R23, R251, 0xffff, RZ, 0xc0, !PT ;  /* 0x0000fffffb177812 */ /* 0x000fe400078ec0ff */
[----:B------:R-:W-:Y:S02]  /*38f20*/  LOP3.LUT R22, R241, 0xffff, RZ, 0xc0, !PT ;  /* 0x0000fffff1167812 */ /* 0x000fe400078ec0ff */
[----:B------:R-:W-:Y:S02]  /*38f30*/  LOP3.LUT R20, R222, 0xffff, RZ, 0xc0, !PT ;  /* 0x0000ffffde147812 */ /* 0x000fe400078ec0ff */
[----:B------:R-:W-:Y:S02]  /*38f40*/  PRMT R152, R23, 0x3340, R22 ;  /* 0x0000334017987816 */ /* 0x000fe40000000016 */
[----:B------:R-:W-:Y:S02]  /*38f50*/  PRMT R23, R21, 0x3340, R20 ;  /* 0x0000334015177816 */ /* 0x000fe40000000014 */
[----:B------:R-:W-:-:S02]  /*38f60*/  PRMT R20, R190, 0x5410, R187 ;  /* 0x00005410be147816 */ /* 0x000fc400000000bb */
[----:B------:R-:W-:Y:S02]  /*38f70*/  PRMT R21, R184, 0x5410, R179 ;  /* 0x00005410b8157816 */ /* 0x000fe400000000b3 */
[----:B------:R-:W-:Y:S02]  /*38f80*/  PRMT R22, R174, 0x5410, R153 ;  /* 0x00005410ae167816 */ /* 0x000fe40000000099 */
[----:B------:R-:W-:-:S05]  /*38f90*/  PRMT R23, R152, 0x5410, R23 ;  /* 0x0000541098177816 */ /* 0x000fca0000000017 */
[----:B------:R1:W-:Y:S02]  /*38fa0*/  STS.128 [R26+0xc000], R20 ;  /* 0x00c000141a007388 */ /* 0x0003e40000000c00 */
[----:B-1----:R-:W-:Y:S02]  /*38fb0*/  LOP3.LUT R23, R225, 0xffff, RZ, 0xc0, !PT ;  /* 0x0000ffffe1177812 */ /* 0x002fe400078ec0ff */
[----:B------:R-:W-:Y:S02]  /*38fc0*/  LOP3.LUT R22, R217, 0xffff, RZ, 0xc0, !PT ;  /* 0x0000ffffd9167812 */ /* 0x000fe400078ec0ff */
[----:B------:R-:W-:Y:S02]  /*38fd0*/  LOP3.LUT R21, R210, 0xffff, RZ, 0xc0, !PT ;  /* 0x0000ffffd2157812 */ /* 0x000fe400078ec0ff */
[----:B------:R-:W-:Y:S02]  /*38fe0*/  LOP3.LUT R20, R203, 0xffff, RZ, 0xc0, !PT ;  /* 0x0000ffffcb147812 */ /* 0x000fe400078ec0ff */
[----:B0-----:R-:W-:-:S02]  /*38ff0*/  LOP3.LUT R244, R244, 0x7f, RZ, 0xc0, !PT ;  /* 0x0000007ff4f47812 */ /* 0x001fc400078ec0ff */
[----:B------:R-:W-:Y:S02]  /*39000*/  PRMT R187, R23, 0x3340, R22 ;  /* 0x0000334017bb7816 */ /* 0x000fe40000000016 */
[----:B------:R-:W-:Y:S02]  /*39010*/  LOP3.LUT R23, R197, 0xffff, RZ, 0xc0, !PT ;  /* 0x0000ffffc5177812 */ /* 0x000fe400078ec0ff */
[----:B------:R-:W-:Y:S02]  /*39020*/  PRMT R184, R21, 0x3340, R20 ;  /* 0x0000334015b87816 */ /* 0x000fe40000000014 */
[----:B------:R-:W-:Y:S02]  /*39030*/  LOP3.LUT R22, R191, 0xffff, RZ, 0xc0, !PT ;  /* 0x0000ffffbf167812 */ /* 0x000fe400078ec0ff */
[----:B------:R-:W-:Y:S02]  /*39040*/  LOP3.LUT R21, R185, 0xffff, RZ, 0xc0, !PT ;  /* 0x0000ffffb9157812 */ /* 0x000fe400078ec0ff */
[----:B------:R-:W-:Y:S01]  /*39050*/  LOP3.LUT R20, R180, 0xffff, RZ, 0xc0, !PT ;  /* 0x0000ffffb4147812 */ /* 0x000fe200078ec0ff */
[----:B------:R-:W4:Y:S01]  /*39060*/  LDL R26, [R1+0x2c20] ;  /* 0x002c2000011a7983 */ /* 0x000f220000100800 */
[----:B------:R-:W-:-:S02]  /*39070*/  PRMT R179, R23, 0x3340, R22 ;  /* 0x0000334017b37816 */ /* 0x000fc40000000016 */
[----:B------:R-:W-:Y:S02]  /*39080*/  LOP3.LUT R23, R175, 0xffff, RZ, 0xc0, !PT ;  /* 0x0000ffffaf177812 */ /* 0x000fe400078ec0ff */
[----:B------:R-:W-:Y:S02]  /*39090*/  PRMT R174, R21, 0x3340, R20 ;  /* 0x0000334015ae7816 */ /* 0x000fe40000000014 */
[----:B------:R-:W-:Y:S02]  /*390a0*/  LOP3.LUT R22, R165, 0xffff, RZ, 0xc0, !PT ;  /* 0x0000ffffa5167812 */ /* 0x000fe400078ec0ff */
[----:B------:R-:W-:Y:S02]  /*390b0*/  LOP3.LUT R21, R162, 0xffff, RZ, 0xc0, !PT ;  /* 0x0000ffffa2157812 */ /* 0x000fe400078ec0ff */
[----:B------:R-:W-:Y:S02]  /*390c0*/  LOP3.LUT R20, R160, 0xffff, RZ, 0xc0, !PT ;  /* 0x0000ffffa0147812 */ /* 0x000fe400078ec0ff */
[----:B------:R-:W-:-:S02]  /*390d0*/  PRMT R160, R23, 0x3340, R22 ;  /* 0x0000334017a07816 */ /* 0x000fc40000000016 */
[----:B------:R-:W-:Y:S02]  /*390e0*/  LOP3.LUT R23, R158, 0xffff, RZ, 0xc0, !PT ;  /* 0x0000ffff9e177812 */ /* 0x000fe400078ec0ff */
[----:B------:R-:W-:Y:S02]  /*390f0*/  PRMT R153, R21, 0x3340, R20 ;  /* 0x0000334015997816 */ /* 0x000fe40000000014 */
[----:B------:R-:W-:Y:S02]  /*39100*/  LOP3.LUT R22, R156, 0xffff, RZ, 0xc0, !PT ;  /* 0x0000ffff9c167812 */ /* 0x000fe400078ec0ff */
[----:B------:R-:W-:Y:S02]  /*39110*/  LOP3.LUT R21, R155, 0xffff, RZ, 0xc0, !PT ;  /* 0x0000ffff9b157812 */ /* 0x000fe400078ec0ff */
[----:B------:R-:W-:Y:S02]  /*39120*/  LOP3.LUT R20, R154, 0xffff, RZ, 0xc0, !PT ;  /* 0x0000ffff9a147812 */ /* 0x000fe400078ec0ff */
[----:B------:R-:W-:-:S02]  /*39130*/  PRMT R152, R23, 0x3340, R22 ;  /* 0x0000334017987816 */ /* 0x000fc40000000016 */
[----:B------:R-:W-:Y:S02]  /*39140*/  PRMT R23, R21, 0x3340, R20 ;  /* 0x0000334015177816 */ /* 0x000fe40000000014 */
[----:B------:R-:W-:Y:S02]  /*39150*/  PRMT R20, R187, 0x5410, R184 ;  /* 0x00005410bb147816 */ /* 0x000fe400000000b8 */
[----:B------:R-:W-:Y:S02]  /*39160*/  PRMT R21, R179, 0x5410, R174 ;  /* 0x00005410b3157816 */ /* 0x000fe400000000ae */
[----:B------:R-:W-:Y:S02]  /*39170*/  PRMT R22, R160, 0x5410, R153 ;  /* 0x00005410a0167816 */ /* 0x000fe40000000099 */
[----:B------:R-:W-:Y:S02]  /*39180*/  PRMT R23, R152, 0x5410, R23 ;  /* 0x0000541098177816 */ /* 0x000fe40000000017 */
[----:B------:R-:W-:-:S02]  /*39190*/  ISETP.GE.AND P0, PT, R244, R11, PT ;  /* 0x0000000bf400720c */ /* 0x000fc40003f06270 */
[----:B------:R-:W-:Y:S01]  /*391a0*/  LOP3.LUT R11, R10, 0xffff, RZ, 0xc0, !PT ;  /* 0x0000ffff0a0b7812 */ /* 0x000fe200078ec0ff */
[----:B--2---:R0:W-:Y:S02]  /*391b0*/  STS.128 [R0], R20 ;  /* 0x0000001400007388 */ /* 0x0041e40000000c00 */
[----:B0-----:R-:W-:Y:S02]  /*391c0*/  LOP3.LUT R23, R250, 0xffff, RZ, 0xc0, !PT ;  /* 0x0000fffffa177812 */ /* 0x001fe400078ec0ff */
        /* <DEDUP_REMOVED lines=26> */
[----:B------:R-:W-:-:S05]  /*39370*/  PRMT R23, R152, 0x5410, R23 ;  /* 0x0000541098177816 */ /* 0x000fca0000000017 */
[----:B------:R0:W-:Y:S02]  /*39380*/  STS.128 [R0+0x4000], R20 ;  /* 0x0040001400007388 */ /* 0x0001e40000000c00 */
[----:B0-----:R-:W-:Y:S02]  /*39390*/  LOP3.LUT R23, R25, 0xffff, RZ, 0xc0, !PT ;  /* 0x0000ffff19177812 */ /* 0x001fe400078ec0ff */
[----:B------:R-:W-:Y:S02]  /*393a0*/  LOP3.LUT R22, R24, 0xffff, RZ, 0xc0, !PT ;  /* 0x0000ffff18167812 */ /* 0x000fe400078ec0ff */
[----:B------:R-:W-:Y:S02]  /*393b0*/  LOP3.LUT R21, R17, 0xffff, RZ, 0xc0, !PT ;  /* 0x0000ffff11157812 */ /* 0x000fe400078ec0ff */
[----:B------:R-:W-:Y:S02]  /*393c0*/  LOP3.LUT R20, R246, 0xffff, RZ, 0xc0, !PT ;  /* 0x0000fffff6147812 */ /* 0x000fe400078ec0ff */
[----:B---3--:R-:W-:-:S02]  /*393d0*/  PRMT R124, RZ, 0x7610, R124 ;  /* 0x00007610ff7c7816 */ /* 0x008fc4000000007c */
[----:B------:R-:W-:Y:S02]  /*393e0*/  PRMT R158, R23, 0x3340, R22 ;  /* 0x00003340179e7816 */ /* 0x000fe40000000016 */
[----:B------:R-:W-:Y:S02]  /*393f0*/  LOP3.LUT R23, R235, 0xffff, RZ, 0xc0, !PT ;  /* 0x0000ffffeb177812 */ /* 0x000fe400078ec0ff */
[----:B------:R-:W-:Y:S02]  /*39400*/  PRMT R157, R21, 0x3340, R20 ;  /* 0x00003340159d7816 */ /* 0x000fe40000000014 */
[----:B------:R-:W-:Y:S02]  /*39410*/  LOP3.LUT R22, R227, 0xffff, RZ, 0xc0, !PT ;  /* 0x0000ffffe3167812 */ /* 0x000fe400078ec0ff */
[----:B------:R-:W-:Y:S02]  /*39420*/  LOP3.LUT R21, R219, 0xffff, RZ, 0xc0, !PT ;  /* 0x0000ffffdb157812 */ /* 0x000fe400078ec0ff */
[----:B------:R-:W-:Y:S01]  /*39430*/  LOP3.LUT R20, R212, 0xffff, RZ, 0xc0, !PT ;  /* 0x0000ffffd4147812 */ /* 0x000fe200078ec0ff */
[----:B------:R-:W2:Y:S01]  /*39440*/  LDL R25, [R1+0x2c24] ;  /* 0x002c240001197983 */ /* 0x000ea20000100800 */
[----:B------:R-:W-:-:S02]  /*39450*/  PRMT R156, R23, 0x3340, R22 ;  /* 0x00003340179c7816 */ /* 0x000fc40000000016 */
[----:B------:R-:W-:Y:S02]  /*39460*/  LOP3.LUT R23, R205, 0xffff, RZ, 0xc0, !PT ;  /* 0x0000ffffcd177812 */ /* 0x000fe400078ec0ff */
[----:B------:R-:W-:Y:S02]  /*39470*/  PRMT R155, R21, 0x3340, R20 ;  /* 0x00003340159b7816 */ /* 0x000fe40000000014 */
[----:B------:R-:W-:Y:S02]  /*39480*/  LOP3.LUT R22, R198, 0xffff, RZ, 0xc0, !PT ;  /* 0x0000ffffc6167812 */ /* 0x000fe400078ec0ff */
[----:B------:R-:W-:Y:S02]  /*39490*/  LOP3.LUT R21, R192, 0xffff, RZ, 0xc0, !PT ;  /* 0x0000ffffc0157812 */ /* 0x000fe400078ec0ff */
[----:B------:R-:W-:Y:S01]  /*394a0*/  LOP3.LUT R20, R186, 0xffff, RZ, 0xc0, !PT ;  /* 0x0000ffffba147812 */ /* 0x000fe200078ec0ff */
[----:B------:R-:W3:Y:S01]  /*394b0*/  LDL R24, [R1+0x2be4] ;  /* 0x002be40001187983 */ /* 0x000ee20000100800 */
        /* <DEDUP_REMOVED lines=16> */
[----:B------:R-:W3:Y:S01]  /*395c0*/  LDL R12, [R1+0x2ba4] ;  /* 0x002ba400010c7983 */ /* 0x000ee20000100800 */
[----:B------:R-:W-:Y:S02]  /*395d0*/  PRMT R157, R22, 0x3340, R21 ;  /* 0x00003340169d7816 */ /* 0x000fe40000000015 */
[----:B------:R-:W-:-:S02]  /*395e0*/  PRMT R156, R20, 0x3340, R11 ;  /* 0x00003340149c7816 */ /* 0x000fc4000000000b */
[----:B------:R-:W-:Y:S02]  /*395f0*/  LOP3.LUT R22, R2, 0xffff, RZ, 0xc0, !PT ;  /* 0x0000ffff02167812 */ /* 0x000fe400078ec0ff */
[----:B------:R-:W-:Y:S02]  /*39600*/  LOP3.LUT R21, R252, 0xffff, RZ, 0xc0, !PT ;  /* 0x0000fffffc157812 */ /* 0x000fe400078ec0ff */
[----:B------:R-:W-:Y:S02]  /*39610*/  LOP3.LUT R20, R242, 0xffff, RZ, 0xc0, !PT ;  /* 0x0000fffff2147812 */ /* 0x000fe400078ec0ff */
[----:B------:R-:W-:Y:S01]  /*39620*/  LOP3.LUT R11, R232, 0xffff, RZ, 0xc0, !PT ;  /* 0x0000ffffe80b7812 */ /* 0x000fe200078ec0ff */
[----:B------:R-:W3:Y:S01]  /*39630*/  LDL R2, [R1+0x2b60] ;  /* 0x002b600001027983 */ /* 0x000ee20000100800 */
        /* <DEDUP_REMOVED lines=18> */
[----:B------:R4:W-:Y:S02]  /*39760*/  STS.128 [R0+0xc000], R20 ;  /* 0x00c0001400007388 */ /* 0x0009e40000000c00 */
[----:B----4-:R-:W-:Y:S02]  /*39770*/  @!P0 IMAD.MOV.U32 R20, RZ, RZ, R29 ;  /* 0x000000ffff148224 */ /* 0x010fe400078e001d */
[----:B------:R-:W-:Y:S01]  /*39780*/  @!P0 IMAD.MOV.U32 R21, RZ, RZ, R30 ;  /* 0x000000ffff158224 */ /* 0x000fe200078e001e */
[----:B------:R-:W4:Y:S04]  /*39790*/  LDL R0, [R1+0x2b64] ;  /* 0x002b640001007983 */ /* 0x000f280000100800 */
[----:B------:R-:W4:Y:S04]  /*397a0*/  LDL.LU R17, [R1+0x1558] ;  /* 0x0015580001117983 */ /* 0x000f280000300800 */
[----:B------:R-:W4:Y:S04]  /*397b0*/  LDL.LU R15, [R1+0x1550] ;  /* 0x00155000010f7983 */ /* 0x000f280000300800 */
[----:B------:R-:W4:Y:S04]  /*397c0*/  LDL.LU R14, [R1+0x1524] ;  /* 0x00152400010e7983 */ /* 0x000f280000300800 */
[----:B------:R0:W4:Y:S04]  /*397d0*/  @!P0 LDG.E.U8 R124, desc[UR60][R20.64] ;  /* 0x0000003c147c8981 */ /* 0x000128000c1e1100 */
[----:B------:R-:W4:Y:S04]  /*397e0*/  LDL.LU R10, [R1+0x1548] ;  /* 0x00154800010a7983 */ /* 0x000f280000300800 */
[----:B------:R-:W4:Y:S04]  /*397f0*/  LDL.LU R244, [R1+0x151c] ;  /* 0x00151c0001f47983 */ /* 0x000f280000300800 */
[----:B------:R-:W4:Y:S04]  /*39800*/  LDL R30, [R1+0x2b20] ;  /* 0x002b2000011e7983 */ /* 0x000f280000100800 */
[----:B------:R-:W4:Y:S01]  /*39810*/  LDL R29, [R1+0x2b24] ;  /* 0x002b2400011d7983 */ /* 0x000f220000100800 */
[----:B------:R-:W-:Y:S01]  /*39820*/  PRMT R123, RZ, 0x7610, R123 ;  /* 0x00007610ff7b7816 */ /* 0x000fe2000000007b */
[----:B0-----:R-:W-:-:S02]  /*39830*/  @!P0 IMAD.MOV.U32 R20, RZ, RZ, R27 ;  /* 0x000000ffff148224 */ /* 0x001fc400078e001b */
[----:B------:R-:W-:-:S05]  /*39840*/  @!P0 IMAD.MOV.U32 R21, RZ, RZ, R28 ;  /* 0x000000ffff158224 */ /* 0x000fca00078e001c */
[----:B------:R0:W4:Y:S01]  /*39850*/  @!P0 LDG.E.U8 R123, desc[UR60][R20.64] ;  /* 0x0000003c147b8981 */ /* 0x000122000c1e1100 */
[----:B------:R-:W-:Y:S02]  /*39860*/  PRMT R122, RZ, 0x7610, R122 ;  /* 0x00007610ff7a7816 */ /* 0x000fe4000000007a */
[----:B------:R-:W-:Y:S01]  /*39870*/  PRMT R121, RZ, 0x7610, R121 ;  /* 0x00007610ff797816 */ /* 0x000fe20000000079 */
[----:B0-----:R-:W-:Y:S01]  /*39880*/  @!P0 IMAD.MOV.U32 R21, RZ, RZ, R26 ;  /* 0x000000ffff158224 */ /* 0x001fe200078e001a */
[----:B------:R-:W-:Y:S02]  /*39890*/  PRMT R120, RZ, 0x7610, R120 ;  /* 0x00007610ff787816 */ /* 0x000fe40000000078 */
[----:B------:R-:W-:Y:S01]  /*398a0*/  PRMT R119, RZ, 0x7610, R119 ;  /* 0x00007610ff777816 */ /* 0x000fe20000000077 */
[----:B--2---:R-:W-:-:S05]  /*398b0*/  @!P0 IMAD.MOV.U32 R20, RZ, RZ, R25 ;  /* 0x000000ffff148224 */ /* 0x004fca00078e0019 */
[----:B------:R3:W2:Y:S02]  /*398c0*/  @!P0 LDG.E.U8 R122, desc[UR60][R20.64] ;  /* 0x0000003c147a8981 */ /* 0x0006a4000c1e1100 */
[----:B---3--:R-:W-:Y:S02]  /*398d0*/  @!P0 IMAD.MOV.U32 R20, RZ, RZ, R24 ;  /* 0x000000ffff148224 */ /* 0x008fe400078e0018 */
[----:B------:R-:W-:-:S05]  /*398e0*/  @!P0 IMAD.MOV.U32 R21, RZ, RZ, R34 ;  /* 0x000000ffff158224 */ /* 0x000fca00078e0022 */
[----:B------:R0:W3:Y:S02]  /*398f0*/  @!P0 LDG.E.U8 R121, desc[UR60][R20.64] ;  /* 0x0000003c14798981 */ /* 0x0000e4000c1e1100 */
[----:B0-----:R-:W-:Y:S02]  /*39900*/  @!P0 IMAD.MOV.U32 R21, RZ, RZ, R32 ;  /* 0x000000ffff158224 */ /* 0x001fe400078e0020 */
[----:B------:R-:W-:-:S05]  /*39910*/  @!P0 IMAD.MOV.U32 R20, RZ, RZ, R12 ;  /* 0x000000ffff148224 */ /* 0x000fca00078e000c */
[----:B------:R0:W3:Y:S02]  /*39920*/  @!P0 LDG.E.U8 R120, desc[UR60][R20.64] ;  /* 0x0000003c14788981 */ /* 0x0000e4000c1e1100 */
[----:B0-----:R-:W-:Y:S02]  /*39930*/  @!P0 IMAD.MOV.U32 R21, RZ, RZ, R2 ;  /* 0x000000ffff158224 */ /* 0x001fe400078e0002 */
[----:B----4-:R-:W-:Y:S04]  /*39940*/  STL [R1+0x3688], R124 ;  /* 0x0036887c01007387 */ /* 0x010fe80000100800 */
[----:B------:R-:W4:Y:S04]  /*39950*/  LDL R28, [R1+0x2ae0] ;  /* 0x002ae000011c7983 */ /* 0x000f280000100800 */
[----:B------:R-:W4:Y:S01]  /*39960*/  LDL R27, [R1+0x2ae4] ;  /* 0x002ae400011b7983 */ /* 0x000f220000100800 */
[----:B------:R-:W-:-:S05]  /*39970*/  @!P0 IMAD.MOV.U32 R20, RZ, RZ, R0 ;  /* 0x000000ffff148224 */ /* 0x000fca00078e0000 */
[----:B------:R0:W4:Y:S01]  /*39980*/  @!P0 LDG.E.U8 R119, desc[UR60][R20.64] ;  /* 0x0000003c14778981 */ /* 0x000122000c1e1100 */
[----:B------:R-:W-:Y:S02]  /*39990*/  PRMT R118, RZ, 0x7610, R118 ;  /* 0x00007610ff767816 */ /* 0x000fe40000000076 */
[----:B------:R-:W-:Y:S01]  /*399a0*/  PRMT R117, RZ, 0x7610, R117 ;  /* 0x00007610ff757816 */ /* 0x000fe20000000075 */
[----:B0-----:R-:W-:Y:S02]  /*399b0*/  @!P0 IMAD.MOV.U32 R20, RZ, RZ, R29 ;  /* 0x000000ffff148224 */ /* 0x001fe400078e001d */
[----:B------:R-:W-:-:S05]  /*399c0*/  @!P0 IMAD.MOV.U32 R21, RZ, RZ, R30 ;  /* 0x000000ffff158224 */ /* 0x000fca00078e001e */
[----:B------:R4:W4:Y:S04]  /*399d0*/  @!P0 LDG.E.U8 R118, desc[UR60][R20.64] ;  /* 0x0000003c14768981 */ /* 0x000928000c1e1100 */
[----:B------:R-:W-:Y:S04]  /*399e0*/  STL [R1+0x368c], R123 ;  /* 0x00368c7b01007387 */ /* 0x000fe80000100800 */
[----:B------:R-:W4:Y:S04]  /*399f0*/  LDL R26, [R1+0x2aa0] ;  /* 0x002aa000011a7983 */ /* 0x000f280000100800 */
[----:B------:R-:W4:Y:S04]  /*39a00*/  LDL R25, [R1+0x2aa4] ;  /* 0x002aa40001197983 */ /* 0x000f280000100800 */
[----:B--2---:R-:W-:Y:S04]  /*39a10*/  STL [R1+0x3690], R122 ;  /* 0x0036907a01007387 */ /* 0x004fe80000100800 */
[----:B------:R-:W2:Y:S04]  /*39a20*/  LDL R24, [R1+0x2a60] ;  /* 0x002a600001187983 */ /* 0x000ea80000100800 */
[----:B------:R-:W2:Y:S04]  /*39a30*/  LDL R23, [R1+0x2a64] ;  /* 0x002a640001177983 */ /* 0x000ea80000100800 */
[----:B---3--:R-:W-:Y:S04]  /*39a40*/  STL [R1+0x3694], R121 ;  /* 0x0036947901007387 */ /* 0x008fe80000100800 */
[----:B------:R-:W3:Y:S04]  /*39a50*/  LDL R22, [R1+0x2a20] ;  /* 0x002a200001167983 */ /* 0x000ee80000100800 */
[----:B------:R-:W3:Y:S04]  /*39a60*/  LDL R12, [R1+0x2a24] ;  /* 0x002a2400010c7983 */ /* 0x000ee80000100800 */
[----:B------:R-:W-:Y:S04]  /*39a70*/  STL [R1+0x3698], R120 ;  /* 0x0036987801007387 */ /* 0x000fe80000100800 */
[----:B------:R-:W3:Y:S04]  /*39a80*/  LDL R2, [R1+0x29e0] ;  /* 0x0029e00001027983 */ /* 0x000ee80000100800 */
[----:B------:R-:W3:Y:S01]  /*39a90*/  LDL R0, [R1+0x29e4] ;  /* 0x0029e40001007983 */ /* 0x000ee20000100800 */
[----:B----4-:R-:W-:-:S02]  /*39aa0*/  @!P0 IMAD.MOV.U32 R21, RZ, RZ, R28 ;  /* 0x000000ffff158224 */ /* 0x010fc400078e001c */
[----:B------:R-:W-:-:S05]  /*39ab0*/  @!P0 IMAD.MOV.U32 R20, RZ, RZ, R27 ;  /* 0x000000ffff148224 */ /* 0x000fca00078e001b */
[----:B------:R0:W4:Y:S04]  /*39ac0*/  @!P0 LDG.E.U8 R117, desc[UR60][R20.64] ;  /* 0x0000003c14758981 */ /* 0x000128000c1e1100 */
[----:B------:R-:W-:Y:S04]  /*39ad0*/  STL [R1+0x369c], R119 ;  /* 0x00369c7701007387 */ /* 0x000fe80000100800 */
[----:B------:R-:W4:Y:S04]  /*39ae0*/  LDL R30, [R1+0x29a0] ;  /* 0x0029a000011e7983 */ /* 0x000f280000100800 */
[----:B------:R-:W4:Y:S01]  /*39af0*/  LDL R29, [R1+0x29a4] ;  /* 0x0029a400011d7983 */ /* 0x000f220000100800 */
[----:B------:R-:W-:-:S03]  /*39b00*/  PRMT R116, RZ, 0x7610, R116 ;  /* 0x00007610ff747816 */ /* 0x000fc60000000074 */
[----:B------:R-:W-:Y:S04]  /*39b10*/  STL [R1+0x36a0], R118 ;  /* 0x0036a07601007387 */ /* 0x000fe80000100800 */
[----:B------:R-:W4:Y:S04]  /*39b20*/  LDL R28, [R1+0x2960] ;  /* 0x00296000011c7983 */ /* 0x000f280000100800 */
[----:B------:R-:W4:Y:S01]  /*39b30*/  LDL R27, [R1+0x2964] ;  /* 0x00296400011b7983 */ /* 0x000f220000100800 */
[----:B0-----:R-:W-:Y:S02]  /*39b40*/  @!P0 IMAD.MOV.U32 R20, RZ, RZ, R25 ;  /* 0x000000ffff148224 */ /* 0x001fe400078e0019 */
[----:B------:R-:W-:-:S05]  /*39b50*/  @!P0 IMAD.MOV.U32 R21, RZ, RZ, R26 ;  /* 0x000000ffff158224 */ /* 0x000fca00078e001a */
[----:B------:R2:W4:Y:S01]  /*39b60*/  @!P0 LDG.E.U8 R116, desc[UR60][R20.64] ;  /* 0x0000003c14748981 */ /* 0x000522000c1e1100 */
[----:B------:R-:W-:Y:S02]  /*39b70*/  PRMT R115, RZ, 0x7610, R115 ;  /* 0x00007610ff737816 */ /* 0x000fe40000000073 */
[----:B------:R-:W-:Y:S02]  /*39b80*/  PRMT R114, RZ, 0x7610, R114 ;  /* 0x00007610ff727816 */ /* 0x000fe40000000072 */
[----:B------:R-:W-:Y:S02]  /*39b90*/  PRMT R113, RZ, 0x7610, R113 ;  /* 0x00007610ff717816 */ /* 0x000fe40000000071 */
[----:B------:R-:W-:Y:S01]  /*39ba0*/  PRMT R112, RZ, 0x7610, R112 ;  /* 0x00007610ff707816 */ /* 0x000fe20000000070 */
[----:B--2---:R-:W-:Y:S02]  /*39bb0*/  @!P0 IMAD.MOV.U32 R21, RZ, RZ, R24 ;  /* 0x000000ffff158224 */ /* 0x004fe400078e0018 */
[----:B------:R-:W-:-:S05]  /*39bc0*/  @!P0 IMAD.MOV.U32 R20, RZ, RZ, R23 ;  /* 0x000000ffff148224 */ /* 0x000fca00078e0017 */
[----:B------:R3:W2:Y:S02]  /*39bd0*/  @!P0 LDG.E.U8 R115, desc[UR60][R20.64] ;  /* 0x0000003c14738981 */ /* 0x0006a4000c1e1100 */
[----:B---3--:R-:W-:Y:S02]  /*39be0*/  @!P0 IMAD.MOV.U32 R21, RZ, RZ, R22 ;  /* 0x000000ffff158224 */ /* 0x008fe400078e0016 */
[----:B------:R-:W-:-:S05]  /*39bf0*/  @!P0 IMAD.MOV.U32 R20, RZ, RZ, R12 ;  /* 0x000000ffff148224 */ /* 0x000fca00078e000c */
[----:B------:R0:W3:Y:S02]  /*39c00*/  @!P0 LDG.E.U8 R114, desc[UR60][R20.64] ;  /* 0x0000003c14728981 */ /* 0x0000e4000c1e1100 */
[----:B0-----:R-:W-:Y:S02]  /*39c10*/  @!P0 IMAD.MOV.U32 R21, RZ, RZ, R2 ;  /* 0x000000ffff158224 */ /* 0x001fe400078e0002 */
[----:B------:R-:W-:-:S05]  /*39c20*/  @!P0 IMAD.MOV.U32 R20, RZ, RZ, R0 ;  /* 0x000000ffff148224 */ /* 0x000fca00078e0000 */
[----:B------:R0:W3:Y:S04]  /*39c30*/  @!P0 LDG.E.U8 R113, desc[UR60][R20.64] ;  /* 0x0000003c14718981 */ /* 0x0000e8000c1e1100 */
[----:B----4-:R-:W-:Y:S04]  /*39c40*/  STL [R1+0x36a4], R117 ;  /* 0x0036a47501007387 */ /* 0x010fe80000100800 */
[----:B------:R-:W4:Y:S04]  /*39c50*/  LDL R26, [R1+0x2920] ;  /* 0x00292000011a7983 */ /* 0x000f280000100800 */
[----:B------:R-:W4:Y:S01]  /*39c60*/  LDL R25, [R1+0x2924] ;  /* 0x0029240001197983 */ /* 0x000f220000100800 */
[----:B0-----:R-:W-:-:S02]  /*39c70*/  @!P0 IMAD.MOV.U32 R20, RZ, RZ, R29 ;  /* 0x000000ffff148224 */ /* 0x001fc400078e001d */
        /* <DEDUP_REMOVED lines=79> */
[----:B------:R-:W-:Y:S01]  /*3a170*/  @!P0 IMAD.MOV.U32 R21, RZ, RZ, R22 ;  /* 0x000000ffff158224 */ /* 0x000fe200078e0016 */
[----:B------:R-:W-:-:S04]  /*3a180*/  PRMT R101, RZ, 0x7610, R101 ;  /* 0x00007610ff657816 */ /* 0x000fc80000000065 */
[----:B------:R2:W4:Y:S01]  /*3a190*/  @!P0 LDG.E.U8 R102, desc[UR60][R20.64] ;  /* 0x0000003c14668981 */ /* 0x000522000c1e1100 */
        /* <DEDUP_REMOVED lines=27> */
[----:B---3--:R-:W-:Y:S04]  /*3a350*/  STL [R1+0x36e8], R100 ;  /* 0x0036e86401007387 */ /* 0x008fe80000100800 */
[----:B------:R-:W2:Y:S04]  /*3a360*/  LDL.LU R34, [R1+0x1520] ;  /* 0x0015200001227983 */ /* 0x000ea80000300800 */
[----:B------:R-:W-:Y:S04]  /*3a370*/  STL [R1+0x36ec], R99 ;  /* 0x0036ec6301007387 */ /* 0x000fe80000100800 */
[----:B------:R-:W3:Y:S04]  /*3a380*/  LDL.LU R44, [R1+0x14e0] ;  /* 0x0014e000012c7983 */ /* 0x000ee80000300800 */
[----:B------:R-:W3:Y:S01]  /*3a390*/  LDL.LU R29, [R1+0x14e4] ;  /* 0x0014e400011d7983 */ /* 0x000ee20000300800 */
[----:B----4-:R-:W-:-:S02]  /*3a3a0*/  @!P0 IMAD.MOV.U32 R21, RZ, RZ, R22 ;  /* 0x000000ffff158224 */ /* 0x010fc400078e0016 */
[----:B------:R-:W-:-:S05]  /*3a3b0*/  @!P0 IMAD.MOV.U32 R20, RZ, RZ, R12 ;  /* 0x000000ffff148224 */ /* 0x000fca00078e000c */
[----:B------:R0:W4:Y:S04]  /*3a3c0*/  @!P0 LDG.E.U8 R96, desc[UR60][R20.64] ;  /* 0x0000003c14608981 */ /* 0x000128000c1e1100 */
[----:B------:R-:W-:Y:S04]  /*3a3d0*/  STL [R1+0x36f0], R98 ;  /* 0x0036f06201007387 */ /* 0x000fe80000100800 */
[----:B------:R-:W4:Y:S04]  /*3a3e0*/  LDL R27, [R1+0x1854] ;  /* 0x00185400011b7983 */ /* 0x000f280000100800 */
[----:B------:R-:W4:Y:S04]  /*3a3f0*/  LDL R26, [R1+0x283c] ;  /* 0x00283c00011a7983 */ /* 0x000f280000100800 */
[----:B------:R-:W-:Y:S04]  /*3a400*/  STL [R1+0x36f4], R97 ;  /* 0x0036f46101007387 */ /* 0x000fe80000100800 */
[----:B------:R-:W4:Y:S04]  /*3a410*/  LDL R25, [R1+0x2c58] ;  /* 0x002c580001197983 */ /* 0x000f280000100800 */
[----:B------:R-:W4:Y:S01]  /*3a420*/  LDL R24, [R1+0x2c5c] ;  /* 0x002c5c0001187983 */ /* 0x000f220000100800 */
[----:B------:R-:W-:Y:S01]  /*3a430*/  PRMT R95, RZ, 0x7610, R95 ;  /* 0x00007610ff5f7816 */ /* 0x000fe2000000005f */
[----:B0-----:R-:W-:-:S02]  /*3a440*/  @!P0 IMAD.MOV.U32 R20, RZ, RZ, R0 ;  /* 0x000000ffff148224 */ /* 0x001fc400078e0000 */
[----:B------:R-:W-:Y:S01]  /*3a450*/  @!P0 IMAD.MOV.U32 R21, RZ, RZ, R2 ;  /* 0x000000ffff158224 */ /* 0x000fe200078e0002 */
[----:B------:R-:W-:-:S04]  /*3a460*/  PRMT R94, RZ, 0x7610, R94 ;  /* 0x00007610ff5e7816 */ /* 0x000fc8000000005e */
[----:B------:R0:W4:Y:S01]  /*3a470*/  @!P0 LDG.E.U8 R95, desc[UR60][R20.64] ;  /* 0x0000003c145f8981 */ /* 0x000122000c1e1100 */
[----:B------:R-:W-:Y:S01]  /*3a480*/  PRMT R93, RZ, 0x7610, R93 ;  /* 0x00007610ff5d7816 */ /* 0x000fe2000000005d */
[----:B0-----:R-:W-:Y:S01]  /*3a490*/  @!P0 IMAD.MOV.U32 R20, RZ, RZ, R14 ;  /* 0x000000ffff148224 */ /* 0x001fe200078e000e */
[----:B------:R-:W-:Y:S01]  /*3a4a0*/  PRMT R92, RZ, 0x7610, R92 ;  /* 0x00007610ff5c7816 */ /* 0x000fe2000000005c */
[----:B--2---:R-:W-:-:S05]  /*3a4b0*/  @!P0 IMAD.MOV.U32 R21, RZ, RZ, R34 ;  /* 0x000000ffff158224 */ /* 0x004fca00078e0022 */
[----:B------:R3:W2:Y:S02]  /*3a4c0*/  @!P0 LDG.E.U8 R94, desc[UR60][R20.64] ;  /* 0x0000003c145e8981 */ /* 0x0006a4000c1e1100 */
[----:B---3--:R-:W-:Y:S02]  /*3a4d0*/  @!P0 IMAD.MOV.U32 R21, RZ, RZ, R44 ;  /* 0x000000ffff158224 */ /* 0x008fe400078e002c */
[----:B------:R-:W-:-:S05]  /*3a4e0*/  @!P0 IMAD.MOV.U32 R20, RZ, RZ, R29 ;  /* 0x000000ffff148224 */ /* 0x000fca00078e001d */
[----:B------:R0:W3:Y:S04]  /*3a4f0*/  @!P0 LDG.E.U8 R93, desc[UR60][R20.64] ;  /* 0x0000003c145d8981 */ /* 0x0000e8000c1e1100 */
[----:B----4-:R-:W-:Y:S04]  /*3a500*/  STL [R1+0x36f8], R96 ;  /* 0x0036f86001007387 */ /* 0x010fe80000100800 */
[----:B------:R-:W4:Y:S04]  /*3a510*/  LDL R32, [R1+0x2c18] ;  /* 0x002c180001207983 */ /* 0x000f280000100800 */
[----:B------:R-:W4:Y:S04]  /*3a520*/  LDL R30, [R1+0x2c1c] ;  /* 0x002c1c00011e7983 */ /* 0x000f280000100800 */
[----:B------:R-:W4:Y:S04]  /*3a530*/  LDL R23, [R1+0x2bd8] ;  /* 0x002bd80001177983 */ /* 0x000f280000100800 */
[----:B------:R-:W4:Y:S04]  /*3a540*/  LDL R22, [R1+0x2bdc] ;  /* 0x002bdc0001167983 */ /* 0x000f280000100800 */
[----:B------:R-:W4:Y:S04]  /*3a550*/  LDL R12, [R1+0x2b98] ;  /* 0x002b9800010c7983 */ /* 0x000f280000100800 */
[----:B------:R-:W4:Y:S01]  /*3a560*/  LDL R2, [R1+0x2b9c] ;  /* 0x002b9c0001027983 */ /* 0x000f220000100800 */
[----:B0-----:R-:W-:-:S02]  /*3a570*/  @!P0 IMAD.MOV.U32 R20, RZ, RZ, R26 ;  /* 0x000000ffff148224 */ /* 0x001fc400078e001a */
[----:B------:R-:W-:Y:S01]  /*3a580*/  @!P0 IMAD.MOV.U32 R21, RZ, RZ, R27 ;  /* 0x000000ffff158224 */ /* 0x000fe200078e001b */
[----:B------:R-:W4:Y:S04]  /*3a590*/  LDL R28, [R1+0x2b58] ;  /* 0x002b5800011c7983 */ /* 0x000f280000100800 */
[----:B------:R-:W4:Y:S04]  /*3a5a0*/  LDL R0, [R1+0x2b5c] ;  /* 0x002b5c0001007983 */ /* 0x000f280000100800 */
[----:B------:R0:W4:Y:S01]  /*3a5b0*/  @!P0 LDG.E.U8 R92, desc[UR60][R20.64] ;  /* 0x0000003c145c8981 */ /* 0x000122000c1e1100 */
[----:B------:R-:W-:-:S02]  /*3a5c0*/  PRMT R91, RZ, 0x7610, R91 ;  /* 0x00007610ff5b7816 */ /* 0x000fc4000000005b */
[----:B------:R-:W-:Y:S01]  /*3a5d0*/  PRMT R90, RZ, 0x7610, R90 ;  /* 0x00007610ff5a7816 */ /* 0x000fe2000000005a */
[----:B0-----:R-:W-:Y:S02]  /*3a5e0*/  @!P0 IMAD.MOV.U32 R20, RZ, RZ, R24 ;  /* 0x000000ffff148224 */ /* 0x001fe400078e0018 */
[----:B------:R-:W-:-:S05]  /*3a5f0*/  @!P0 IMAD.MOV.U32 R21, RZ, RZ, R25 ;  /* 0x000000ffff158224 */ /* 0x000fca00078e0019 */
[----:B------:R4:W4:Y:S01]  /*3a600*/  @!P0 LDG.E.U8 R91, desc[UR60][R20.64] ;  /* 0x0000003c145b8981 */ /* 0x000922000c1e1100 */
[----:B------:R-:W-:Y:S02]  /*3a610*/  PRMT R89, RZ, 0x7610, R89 ;  /* 0x00007610ff597816 */ /* 0x000fe40000000059 */
[----:B------:R-:W-:Y:S01]  /*3a620*/  PRMT R88, RZ, 0x7610, R88 ;  /* 0x00007610ff587816 */ /* 0x000fe20000000058 */
[----:B------:R-:W-:Y:S04]  /*3a630*/  STL [R1+0x36fc], R95 ;  /* 0x0036fc5f01007387 */ /* 0x000fe80000100800 */
[----:B------:R-:W-:Y:S04]  /*3a640*/  STL [R1+0x3700], R34 ;  /* 0x0037002201007387 */ /* 0x000fe80000100800 */
[----:B------:R-:W-:Y:S01]  /*3a650*/  STL [R1+0x2d20], R14 ;  /* 0x002d200e01007387 */ /* 0x000fe20000100800 */
[----:B------:R-:W-:-:S03]  /*3a660*/  PRMT R87, RZ, 0x7610, R87 ;  /* 0x00007610ff577816 */ /* 0x000fc60000000057 */
[----:B--2---:R-:W-:Y:S04]  /*3a670*/  STL [R1+0x3704], R94 ;  /* 0x0037045e01007387 */ /* 0x004fe80000100800 */
[----:B------:R0:W-:Y:S04]  /*3a680*/  STL [R1+0x370c], R29 ;  /* 0x00370c1d01007387 */ /* 0x0001e80000100800 */
[----:B------:R-:W-:Y:S04]  /*3a690*/  STL [R1+0x3708], R44 ;  /* 0x0037082c01007387 */ /* 0x000fe80000100800 */
[----:B---3--:R-:W-:Y:S04]  /*3a6a0*/  STL [R1+0x3710], R93 ;  /* 0x0037105d01007387 */ /* 0x008fe80000100800 */
[----:B------:R-:W2:Y:S04]  /*3a6b0*/  LDL R27, [R1+0x2b18] ;  /* 0x002b1800011b7983 */ /* 0x000ea80000100800 */
[----:B------:R-:W3:Y:S01]  /*3a6c0*/  LDL R26, [R1+0x2b1c] ;  /* 0x002b1c00011a7983 */ /* 0x000ee20000100800 */
[----:B----4-:R-:W-:-:S02]  /*3a6d0*/  @!P0 IMAD.MOV.U32 R21, RZ, RZ, R32 ;  /* 0x000000ffff158224 */ /* 0x010fc400078e0020 */
[----:B------:R-:W-:-:S05]  /*3a6e0*/  @!P0 IMAD.MOV.U32 R20, RZ, RZ, R30 ;  /* 0x000000ffff148224 */ /* 0x000fca00078e001e */
[----:B------:R1:W4:Y:S02]  /*3a6f0*/  @!P0 LDG.E.U8 R90, desc[UR60][R20.64] ;  /* 0x0000003c145a8981 */ /* 0x000324000c1e1100 */
[----:B-1----:R-:W-:Y:S02]  /*3a700*/  @!P0 IMAD.MOV.U32 R20, RZ, RZ, R22 ;  /* 0x000000ffff148224 */ /* 0x002fe400078e0016 */
[----:B------:R-:W-:-:S05]  /*3a710*/  @!P0 IMAD.MOV.U32 R21, RZ, RZ, R23 ;  /* 0x000000ffff158224 */ /* 0x000fca00078e0017 */
[----:B------:R1:W4:Y:S02]  /*3a720*/  @!P0 LDG.E.U8 R89, desc[UR60][R20.64] ;  /* 0x0000003c14598981 */ /* 0x000324000c1e1100 */
[----:B-1----:R-:W-:Y:S02]  /*3a730*/  @!P0 IMAD.MOV.U32 R20, RZ, RZ, R2 ;  /* 0x000000ffff148224 */ /* 0x002fe400078e0002 */
[----:B------:R-:W-:-:S05]  /*3a740*/  @!P0 IMAD.MOV.U32 R21, RZ, RZ, R12 ;  /* 0x000000ffff158224 */ /* 0x000fca00078e000c */
[----:B------:R1:W4:Y:S04]  /*3a750*/  @!P0 LDG.E.U8 R88, desc[UR60][R20.64] ;  /* 0x0000003c14588981 */ /* 0x000328000c1e1100 */
[----:B------:R-:W-:Y:S04]  /*3a760*/  STL [R1+0x3714], R92 ;  /* 0x0037145c01007387 */ /* 0x000fe80000100800 */
[----:B------:R-:W4:Y:S04]  /*3a770*/  LDL R25, [R1+0x2ad8] ;  /* 0x002ad80001197983 */ /* 0x000f280000100800 */
[----:B------:R-:W4:Y:S01]  /*3a780*/  LDL R24, [R1+0x2adc] ;  /* 0x002adc0001187983 */ /* 0x000f220000100800 */
[----:B-1----:R-:W-:-:S02]  /*3a790*/  @!P0 IMAD.MOV.U32 R20, RZ, RZ, R0 ;  /* 0x000000ffff148224 */ /* 0x002fc400078e0000 */
[----:B------:R-:W-:-:S05]  /*3a7a0*/  @!P0 IMAD.MOV.U32 R21, RZ, RZ, R28 ;  /* 0x000000ffff158224 */ /* 0x000fca00078e001c */
[----:B------:R2:W4:Y:S04]  /*3a7b0*/  @!P0 LDG.E.U8 R87, desc[UR60][R20.64] ;  /* 0x0000003c14578981 */ /* 0x000528000c1e1100 */
[----:B------:R-:W-:Y:S04]  /*3a7c0*/  STL [R1+0x3718], R91 ;  /* 0x0037185b01007387 */ /* 0x000fe80000100800 */
[----:B------:R-:W4:Y:S04]  /*3a7d0*/  LDL R30, [R1+0x2a98] ;  /* 0x002a9800011e7983 */ /* 0x000f280000100800 */
[----:B0-----:R-:W4:Y:S01]  /*3a7e0*/  LDL R29, [R1+0x2a9c] ;  /* 0x002a9c00011d7983 */ /* 0x001f220000100800 */
[----:B------:R-:W-:-:S02]  /*3a7f0*/  PRMT R86, RZ, 0x7610, R86 ;  /* 0x00007610ff567816 */ /* 0x000fc40000000056 */
[----:B------:R-:W-:Y:S01]  /*3a800*/  PRMT R85, RZ, 0x7610, R85 ;  /* 0x00007610ff557816 */ /* 0x000fe20000000055 */
[----:B--2---:R-:W-:Y:S02]  /*3a810*/  @!P0 IMAD.MOV.U32 R21, RZ, RZ, R27 ;  /* 0x000000ffff158224 */ /* 0x004fe400078e001b */
[----:B---3--:R-:W-:-:S05]  /*3a820*/  @!P0 IMAD.MOV.U32 R20, RZ, RZ, R26 ;  /* 0x000000ffff148224 */ /* 0x008fca00078e001a */
[----:B------:R0:W2:Y:S04]  /*3a830*/  @!P0 LDG.E.U8 R86, desc[UR60][R20.64] ;  /* 0x0000003c14568981 */ /* 0x0000a8000c1e1100 */
[----:B----4-:R-:W-:Y:S04]  /*3a840*/  STL [R1+0x371c], R90 ;  /* 0x00371c5a01007387 */ /* 0x010fe80000100800 */
[----:B------:R-:W3:Y:S04]  /*3a850*/  LDL R23, [R1+0x2a58] ;  /* 0x002a580001177983 */ /* 0x000ee80000100800 */
[----:B------:R-:W4:Y:S04]  /*3a860*/  LDL R22, [R1+0x2a5c] ;  /* 0x002a5c0001167983 */ /* 0x000f280000100800 */
[----:B------:R-:W-:Y:S04]  /*3a870*/  STL [R1+0x3720], R89 ;  /* 0x0037205901007387 */ /* 0x000fe80000100800 */
[----:B------:R-:W4:Y:S04]  /*3a880*/  LDL R12, [R1+0x2a18] ;  /* 0x002a1800010c7983 */ /* 0x000f280000100800 */
[----:B------:R-:W4:Y:S04]  /*3a890*/  LDL R2, [R1+0x2a1c] ;  /* 0x002a1c0001027983 */ /* 0x000f280000100800 */
[----:B------:R-:W-:Y:S04]  /*3a8a0*/  STL [R1+0x3724], R88 ;  /* 0x0037245801007387 */ /* 0x000fe80000100800 */
[----:B------:R-:W4:Y:S04]  /*3a8b0*/  LDL R28, [R1+0x29d8] ;  /* 0x0029d800011c7983 */ /* 0x000f280000100800 */
[----:B------:R-:W4:Y:S01]  /*3a8c0*/  LDL R0, [R1+0x29dc] ;  /* 0x0029dc0001007983 */ /* 0x000f220000100800 */
[----:B0-----:R-:W-:-:S02]  /*3a8d0*/  @!P0 IMAD.MOV.U32 R20, RZ, RZ, R24 ;  /* 0x000000ffff148224 */ /* 0x001fc400078e0018 */
[----:B------:R-:W-:-:S05]  /*3a8e0*/  @!P0 IMAD.MOV.U32 R21, RZ, RZ, R25 ;  /* 0x000000ffff158224 */ /* 0x000fca00078e0019 */
[----:B------:R0:W4:Y:S04]  /*3a8f0*/  @!P0 LDG.E.U8 R85, desc[UR60][R20.64] ;  /* 0x0000003c14558981 */ /* 0x000128000c1e1100 */
        /* <DEDUP_REMOVED lines=8> */
[----:B------:R-:W-:Y:S02]  /*3a980*/  PRMT R82, RZ, 0x7610, R82 ;  /* 0x00007610ff527816 */ /* 0x000fe40000000052 */
[----:B------:R-:W-:Y:S02]  /*3a990*/  PRMT R81, RZ, 0x7610, R81 ;  /* 0x00007610ff517816 */ /* 0x000fe40000000051 */
[----:B------:R-:W-:Y:S01]  /*3a9a0*/  PRMT R80, RZ, 0x7610, R80 ;  /* 0x00007610ff507816 */ /* 0x000fe20000000050 */
[----:B--2---:R-:W-:Y:S04]  /*3a9b0*/  STL [R1+0x372c], R86 ;  /* 0x00372c5601007387 */ /* 0x004fe80000100800 */
[----:B------:R-:W2:Y:S04]  /*3a9c0*/  LDL R25, [R1+0x2958] ;  /* 0x0029580001197983 */ /* 0x000ea80000100800 */
[----:B------:R-:W2:Y:S01]  /*3a9d0*/  LDL R24, [R1+0x295c] ;  /* 0x00295c0001187983 */ /* 0x000ea20000100800 */
[----:B---3--:R-:W-:-:S02]  /*3a9e0*/  @!P0 IMAD.MOV.U32 R21, RZ, RZ, R23 ;  /* 0x000000ffff158224 */ /* 0x008fc400078e0017 */
[----:B----4-:R-:W-:-:S05]  /*3a9f0*/  @!P0 IMAD.MOV.U32 R20, RZ, RZ, R22 ;  /* 0x000000ffff148224 */ /* 0x010fca00078e0016 */
[----:B------:R0:W3:Y:S02]  /*3aa00*/  @!P0 LDG.E.U8 R83, desc[UR60][R20.64] ;  /* 0x0000003c14538981 */ /* 0x0000e4000c1e1100 */
[----:B0-----:R-:W-:Y:S02]  /*3aa10*/  @!P0 IMAD.MOV.U32 R21, RZ, RZ, R12 ;  /* 0x000000ffff158224 */ /* 0x001fe400078e000c */
[----:B------:R-:W-:-:S05]  /*3aa20*/  @!P0 IMAD.MOV.U32 R20, RZ, RZ, R2 ;  /* 0x000000ffff148224 */ /* 0x000fca00078e0002 */
[----:B------:R0:W4:Y:S02]  /*3aa30*/  @!P0 LDG.E.U8 R82, desc[UR60][R20.64] ;  /* 0x0000003c14528981 */ /* 0x000124000c1e1100 */
[----:B0-----:R-:W-:Y:S02]  /*3aa40*/  @!P0 IMAD.MOV.U32 R21, RZ, RZ, R28 ;  /* 0x000000ffff158224 */ /* 0x001fe400078e001c */
[----:B------:R-:W-:-:S05]  /*3aa50*/  @!P0 IMAD.MOV.U32 R20, RZ, RZ, R0 ;  /* 0x000000ffff148224 */ /* 0x000fca00078e0000 */
[----:B------:R0:W4:Y:S04]  /*3aa60*/  @!P0 LDG.E.U8 R81, desc[UR60][R20.64] ;  /* 0x0000003c14518981 */ /* 0x000128000c1e1100 */
        /* <DEDUP_REMOVED lines=9> */
[----:B------:R-:W-:-:S02]  /*3ab00*/  PRMT R79, RZ, 0x7610, R79 ;  /* 0x00007610ff4f7816 */ /* 0x000fc4000000004f */
[----:B------:R-:W-:Y:S01]  /*3ab10*/  PRMT R78, RZ, 0x7610, R78 ;  /* 0x00007610ff4e7816 */ /* 0x000fe2000000004e */
[----:B--2---:R-:W-:Y:S02]  /*3ab20*/  @!P0 IMAD.MOV.U32 R21, RZ, RZ, R25 ;  /* 0x000000ffff158224 */ /* 0x004fe400078e0019 */
[----:B------:R-:W-:-:S05]  /*3ab30*/  @!P0 IMAD.MOV.U32 R20, RZ, RZ, R24 ;  /* 0x000000ffff148224 */ /* 0x000fca00078e0018 */
[----:B------:R0:W2:Y:S04]  /*3ab40*/  @!P0 LDG.E.U8 R79, desc[UR60][R20.64] ;  /* 0x0000003c144f8981 */ /* 0x0000a8000c1e1100 */
[----:B---3--:R-:W-:Y:S04]  /*3ab50*/  STL [R1+0x3738], R83 ;  /* 0x0037385301007387 */ /* 0x008fe80000100800 */
[----:B------:R-:W3:Y:S04]  /*3ab60*/  LDL R12, [R1+0x2898] ;  /* 0x00289800010c7983 */ /* 0x000ee80000100800 */
[----:B------:R-:W3:Y:S04]  /*3ab70*/  LDL R2, [R1+0x289c] ;  /* 0x00289c0001027983 */ /* 0x000ee80000100800 */
[----:B----4-:R-:W-:Y:S04]  /*3ab80*/  STL [R1+0x373c], R82 ;  /* 0x00373c5201007387 */ /* 0x010fe80000100800 */
        /* <DEDUP_REMOVED lines=19> */
[----:B--2---:R-:W-:Y:S01]  /*3acc0*/  STL [R1+0x3748], R79 ;  /* 0x0037484f01007387 */ /* 0x004fe20000100800 */
[----:B---3--:R-:W-:Y:S02]  /*3acd0*/  @!P0 IMAD.MOV.U32 R21, RZ, RZ, R12 ;  /* 0x000000ffff158224 */ /* 0x008fe400078e000c */
[----:B------:R-:W-:-:S05]  /*3ace0*/  @!P0 IMAD.MOV.U32 R20, RZ, RZ, R2 ;  /* 0x000000ffff148224 */ /* 0x000fca00078e0002 */
[----:B------:R4:W2:Y:S02]  /*3acf0*/  @!P0 LDG.E.U8 R76, desc[UR60][R20.64] ;  /* 0x0000003c144c8981 */ /* 0x0008a4000c1e1100 */
[----:B----4-:R-:W-:Y:S02]  /*3ad00*/  @!P0 IMAD.MOV.U32 R21, RZ, RZ, R28 ;  /* 0x000000ffff158224 */ /* 0x010fe400078e001c */
[----:B------:R-:W-:-:S05]  /*3ad10*/  @!P0 IMAD.MOV.U32 R20, RZ, RZ, R0 ;  /* 0x000000ffff148224 */ /* 0x000fca00078e0000 */
[----:B------:R0:W3:Y:S02]  /*3ad20*/  @!P0 LDG.E.U8 R75, desc[UR60][R20.64] ;  /* 0x0000003c144b8981 */ /* 0x0000e4000c1e1100 */
        /* <DEDUP_REMOVED lines=12> */
[----:B------:R-:W-:-:S03]  /*3adf0*/  PRMT R72, RZ, 0x7610, R72 ;  /* 0x00007610ff487816 */ /* 0x000fc60000000048 */
[----:B--2---:R-:W-:Y:S04]  /*3ae00*/  STL [R1+0x3754], R76 ;  /* 0x0037544c01007387 */ /* 0x004fe80000100800 */
[----:B------:R-:W2:Y:S04]  /*3ae10*/  LDL R34, [R1+0x1718] ;  /* 0x0017180001227983 */ /* 0x000ea80000100800 */
[----:B------:R-:W2:Y:S04]  /*3ae20*/  LDL R0, [R1+0x171c] ;  /* 0x00171c0001007983 */ /* 0x000ea80000100800 */
[----:B---3--:R-:W-:Y:S04]  /*3ae30*/  STL [R1+0x3758], R75 ;  /* 0x0037584b01007387 */ /* 0x008fe80000100800 */
[----:B------:R-:W3:Y:S04]  /*3ae40*/  LDL R32, [R1+0x16d8] ;  /* 0x0016d80001207983 */ /* 0x000ee80000100800 */
[----:B------:R-:W3:Y:S04]  /*3ae50*/  LDL R30, [R1+0x16dc] ;  /* 0x0016dc00011e7983 */ /* 0x000ee80000100800 */
[----:B------:R-:W3:Y:S04]  /*3ae60*/  LDL R29, [R1+0x1698] ;  /* 0x00169800011d7983 */ /* 0x000ee80000100800 */
[----:B------:R-:W3:Y:S04]  /*3ae70*/  LDL R28, [R1+0x169c] ;  /* 0x00169c00011c7983 */ /* 0x000ee80000100800 */
[----:B----4-:R-:W-:Y:S04]  /*3ae80*/  STL [R1+0x375c], R74 ;  /* 0x00375c4a01007387 */ /* 0x010fe80000100800 */
[----:B------:R-:W4:Y:S04]  /*3ae90*/  LDL R27, [R1+0x1658] ;  /* 0x00165800011b7983 */ /* 0x000f280000100800 */
[----:B------:R-:W4:Y:S04]  /*3aea0*/  LDL R26, [R1+0x165c] ;  /* 0x00165c00011a7983 */ /* 0x000f280000100800 */
        /* <DEDUP_REMOVED lines=15> */
[----:B------:R-:W-:Y:S02]  /*3afa0*/  PRMT R67, RZ, 0x7610, R67 ;  /* 0x00007610ff437816 */ /* 0x000fe40000000043 */
[----:B------:R-:W-:Y:S02]  /*3afb0*/  PRMT R66, RZ, 0x7610, R66 ;  /* 0x00007610ff427816 */ /* 0x000fe40000000042 */
[----:B------:R-:W-:Y:S01]  /*3afc0*/  PRMT R65, RZ, 0x7610, R65 ;  /* 0x00007610ff417816 */ /* 0x000fe20000000041 */
[----:B--2---:R-:W-:-:S02]  /*3afd0*/  @!P0 IMAD.MOV.U32 R21, RZ, RZ, R34 ;  /* 0x000000ffff158224 */ /* 0x004fc400078e0022 */
[----:B------:R-:W-:-:S05]  /*3afe0*/  @!P0 IMAD.MOV.U32 R20, RZ, RZ, R0 ;  /* 0x000000ffff148224 */ /* 0x000fca00078e0000 */
[----:B------:R3:W2:Y:S02]  /*3aff0*/  @!P0 LDG.E.U8 R70, desc[UR60][R20.64] ;  /* 0x0000003c14468981 */ /* 0x0006a4000c1e1100 */
[----:B---3--:R-:W-:Y:S02]  /*3b000*/  @!P0 IMAD.MOV.U32 R21, RZ, RZ, R32 ;  /* 0x000000ffff158224 */ /* 0x008fe400078e0020 */
[----:B------:R-:W-:-:S05]  /*3b010*/  @!P0 IMAD.MOV.U32 R20, RZ, RZ, R30 ;  /* 0x000000ffff148224 */ /* 0x000fca00078e001e */
[----:B------:R0:W3:Y:S02]  /*3b020*/  @!P0 LDG.E.U8 R69, desc[UR60][R20.64] ;  /* 0x0000003c14458981 */ /* 0x0000e4000c1e1100 */
[----:B0-----:R-:W-:Y:S02]  /*3b030*/  @!P0 IMAD.MOV.U32 R20, RZ, RZ, R28 ;  /* 0x000000ffff148224 */ /* 0x001fe400078e001c */
[----:B------:R-:W-:-:S05]  /*3b040*/  @!P0 IMAD.MOV.U32 R21, RZ, RZ, R29 ;  /* 0x000000ffff158224 */ /* 0x000fca00078e001d */
[----:B------:R4:W3:Y:S02]  /*3b050*/  @!P0 LDG.E.U8 R68, desc[UR60][R20.64] ;  /* 0x0000003c14448981 */ /* 0x0008e4000c1e1100 */
[----:B----4-:R-:W-:Y:S02]  /*3b060*/  @!P0 IMAD.MOV.U32 R20, RZ, RZ, R26 ;  /* 0x000000ffff148224 */ /* 0x010fe400078e001a */
        /* <DEDUP_REMOVED lines=12> */
[----:B------:R-:W4:Y:S01]  /*3b130*/  LDL R0, [R1+0x155c] ;  /* 0x00155c0001007983 */ /* 0x000f220000100800 */
[----:B------:R-:W-:-:S03]  /*3b140*/  PRMT R64, RZ, 0x7610, R64 ;  /* 0x00007610ff407816 */ /* 0x000fc60000000040 */
[----:B--2---:R-:W-:Y:S04]  /*3b150*/  STL [R1+0x376c], R70 ;  /* 0x00376c4601007387 */ /* 0x004fe80000100800 */
[----:B---3--:R-:W-:Y:S04]  /*3b160*/  STL [R1+0x3770], R69 ;  /* 0x0037704501007387 */ /* 0x008fe80000100800 */
[----:B------:R-:W-:Y:S04]  /*3b170*/  STL [R1+0x3774], R68 ;  /* 0x0037744401007387 */ /* 0x000fe80000100800 */
[----:B------:R-:W2:Y:S04]  /*3b180*/  LDL.LU R32, [R1+0x1518] ;  /* 0x0015180001207983 */ /* 0x000ea80000300800 */
[----:B----4-:R-:W-:Y:S04]  /*3b190*/  STL [R1+0x3778], R67 ;  /* 0x0037784301007387 */ /* 0x010fe80000100800 */
[----:B------:R-:W3:Y:S04]  /*3b1a0*/  LDL.LU R45, [R1+0x14d8] ;  /* 0x0014d800012d7983 */ /* 0x000ee80000300800 */
[----:B------:R-:W4:Y:S04]  /*3b1b0*/  LDL.LU R41, [R1+0x14dc] ;  /* 0x0014dc0001297983 */ /* 0x000f280000300800 */
[----:B------:R-:W-:Y:S01]  /*3b1c0*/  STL [R1+0x377c], R66 ;  /* 0x00377c4201007387 */ /* 0x000fe20000100800 */
        /* <DEDUP_REMOVED lines=17> */
[----:B----4-:R-:W-:-:S05]  /*3b2e0*/  @!P0 IMAD.MOV.U32 R20, RZ, RZ, R41 ;  /* 0x000000ffff148224 */ /* 0x010fca00078e0029 */
[----:B------:R0:W3:Y:S04]  /*3b2f0*/  @!P0 LDG.E.U8 R61, desc[UR60][R20.64] ;  /* 0x0000003c143d8981 */ /* 0x0000e8000c1e1100 */
[----:B------:R-:W-:Y:S04]  /*3b300*/  STL [R1+0x3784], R64 ;  /* 0x0037844001007387 */ /* 0x000fe80000100800 */
[----:B------:R-:W4:Y:S04]  /*3b310*/  LDL R25, [R1+0x2c50] ;  /* 0x002c500001197983 */ /* 0x000f280000100800 */
[----:B------:R-:W4:Y:S04]  /*3b320*/  LDL R24, [R1+0x2c54] ;  /* 0x002c540001187983 */ /* 0x000f280000100800 */
        /* <DEDUP_REMOVED lines=10> */
[----:B------:R4:W4:Y:S04]  /*3b3d0*/  @!P0 LDG.E.U8 R60, desc[UR60][R20.64] ;  /* 0x0000003c143c8981 */ /* 0x000928000c1e1100 */
[----:B------:R-:W-:Y:S04]  /*3b3e0*/  STL [R1+0x2d24], R17 ;  /* 0x002d241101007387 */ /* 0x000fe80000100800 */
[----:B------:R-:W-:Y:S04]  /*3b3f0*/  STL [R1+0x3788], R63 ;  /* 0x0037883f01007387 */ /* 0x000fe80000100800 */
[----:B------:R-:W-:Y:S04]  /*3b400*/  STL [R1+0x378c], R32 ;  /* 0x00378c2001007387 */ /* 0x000fe80000100800 */
[----:B------:R0:W-:Y:S01]  /*3b410*/  STL [R1+0x2d28], R244 ;  /* 0x002d28f401007387 */ /* 0x0001e20000100800 */
[----:B------:R-:W-:-:S03]  /*3b420*/  PRMT R59, RZ, 0x7610, R59 ;  /* 0x00007610ff3b7816 */ /* 0x000fc6000000003b */
[----:B0-----:R-:W4:Y:S04]  /*3b430*/  LDL.LU R244, [R1+0x1544] ;  /* 0x0015440001f47983 */ /* 0x001f280000300800 */
[----:B--2---:R-:W-:Y:S04]  /*3b440*/  STL [R1+0x3790], R62 ;  /* 0x0037903e01007387 */ /* 0x004fe80000100800 */
[----:B------:R-:W-:Y:S04]  /*3b450*/  STL [R1+0x3798], R41 ;  /* 0x0037982901007387 */ /* 0x000fe80000100800 */
[----:B------:R-:W-:Y:S04]  /*3b460*/  STL [R1+0x3794], R45 ;  /* 0x0037942d01007387 */ /* 0x000fe80000100800 */
[----:B---3--:R-:W-:Y:S04]  /*3b470*/  STL [R1+0x379c], R61 ;  /* 0x00379c3d01007387 */ /* 0x008fe80000100800 */
[----:B------:R-:W2:Y:S04]  /*3b480*/  LDL R27, [R1+0x2b10] ;  /* 0x002b1000011b7983 */ /* 0x000ea80000100800 */
[----:B------:R-:W3:Y:S01]  /*3b490*/  LDL R26, [R1+0x2b14] ;  /* 0x002b1400011a7983 */ /* 0x000ee20000100800 */
[----:B----4-:R-:W-:-:S02]  /*3b4a0*/  @!P0 IMAD.MOV.U32 R21, RZ, RZ, R25 ;  /* 0x000000ffff158224 */ /* 0x010fc400078e0019 */
        /* <DEDUP_REMOVED lines=11> */
[----:B0-----:R-:W-:Y:S02]  /*3b560*/  @!P0 IMAD.MOV.U32 R20, RZ, RZ, R12 ;  /* 0x000000ffff148224 */ /* 0x001fe400078e000c */
[----:B------:R-:W-:-:S05]  /*3b570*/  @!P0 IMAD.MOV.U32 R21, RZ, RZ, R30 ;  /* 0x000000ffff158224 */ /* 0x000fca00078e001e */
[----:B------:R0:W4:Y:S02]  /*3b580*/  @!P0 LDG.E.U8 R57, desc[UR60][R20.64] ;  /* 0x0000003c14398981 */ /* 0x000124000c1e1100 */
[----:B0-----:R-:W-:Y:S02]  /*3b590*/  @!P0 IMAD.MOV.U32 R20, RZ, RZ, R2 ;  /* 0x000000ffff148224 */ /* 0x001fe400078e0002 */
[----:B------:R-:W-:-:S05]  /*3b5a0*/  @!P0 IMAD.MOV.U32 R21, RZ, RZ, R29 ;  /* 0x000000ffff158224 */ /* 0x000fca00078e001d */
[----:B------:R0:W4:Y:S01]  /*3b5b0*/  @!P0 LDG.E.U8 R56, desc[UR60][R20.64] ;  /* 0x0000003c14388981 */ /* 0x000122000c1e1100 */
[----:B------:R-:W-:Y:S01]  /*3b5c0*/  PRMT R55, RZ, 0x7610, R55 ;  /* 0x00007610ff377816 */ /* 0x000fe20000000037 */
[----:B0-----:R-:W-:Y:S02]  /*3b5d0*/  @!P0 IMAD.MOV.U32 R20, RZ, RZ, R0 ;  /* 0x000000ffff148224 */ /* 0x001fe400078e0000 */
[----:B------:R-:W-:Y:S01]  /*3b5e0*/  @!P0 IMAD.MOV.U32 R21, RZ, RZ, R28 ;  /* 0x000000ffff158224 */ /* 0x000fe200078e001c */
[----:B------:R-:W-:-:S04]  /*3b5f0*/  PRMT R54, RZ, 0x7610, R54 ;  /* 0x00007610ff367816 */ /* 0x000fc80000000036 */
[----:B------:R2:W4:Y:S01]  /*3b600*/  @!P0 LDG.E.U8 R55, desc[UR60][R20.64] ;  /* 0x0000003c14378981 */ /* 0x000522000c1e1100 */
[----:B------:R-:W-:Y:S01]  /*3b610*/  PRMT R53, RZ, 0x7610, R53 ;  /* 0x00007610ff357816 */ /* 0x000fe20000000035 */
[----:B--2---:R-:W-:Y:S02]  /*3b620*/  @!P0 IMAD.MOV.U32 R21, RZ, RZ, R27 ;  /* 0x000000ffff158224 */ /* 0x004fe400078e001b */
[----:B---3--:R-:W-:-:S05]  /*3b630*/  @!P0 IMAD.MOV.U32 R20, RZ, RZ, R26 ;  /* 0x000000ffff148224 */ /* 0x008fca00078e001a */
[----:B------:R0:W2:Y:S04]  /*3b640*/  @!P0 LDG.E.U8 R54, desc[UR60][R20.64] ;  /* 0x0000003c14368981 */ /* 0x0000a8000c1e1100 */
[----:B----4-:R-:W-:Y:S04]  /*3b650*/  STL [R1+0x37a4], R59 ;  /* 0x0037a43b01007387 */ /* 0x010fe80000100800 */
[----:B------:R-:W3:Y:S04]  /*3b660*/  LDL R23, [R1+0x2a90] ;  /* 0x002a900001177983 */ /* 0x000ee80000100800 */
[----:B------:R-:W4:Y:S01]  /*3b670*/  LDL R22, [R1+0x2a94] ;  /* 0x002a940001167983 */ /* 0x000f220000100800 */
[----:B0-----:R-:W-:-:S02]  /*3b680*/  @!P0 IMAD.MOV.U32 R21, RZ, RZ, R25 ;  /* 0x000000ffff158224 */ /* 0x001fc400078e0019 */
[----:B------:R-:W-:-:S05]  /*3b690*/  @!P0 IMAD.MOV.U32 R20, RZ, RZ, R24 ;  /* 0x000000ffff148224 */ /* 0x000fca00078e0018 */
[----:B------:R3:W4:Y:S04]  /*3b6a0*/  @!P0 LDG.E.U8 R53, desc[UR60][R20.64] ;  /* 0x0000003c14358981 */ /* 0x000728000c1e1100 */
[----:B------:R-:W-:Y:S04]  /*3b6b0*/  STL [R1+0x37a8], R58 ;  /* 0x0037a83a01007387 */ /* 0x000fe80000100800 */
[----:B------:R-:W4:Y:S04]  /*3b6c0*/  LDL R30, [R1+0x2a50] ;  /* 0x002a5000011e7983 */ /* 0x000f280000100800 */
[----:B------:R-:W4:Y:S04]  /*3b6d0*/  LDL R12, [R1+0x2a54] ;  /* 0x002a5400010c7983 */ /* 0x000f280000100800 */
        /* <DEDUP_REMOVED lines=8> */
[----:B------:R-:W4:Y:S01]  /*3b760*/  LDL R26, [R1+0x2994] ;  /* 0x00299400011a7983 */ /* 0x000f220000100800 */
[----:B------:R-:W-:-:S03]  /*3b770*/  PRMT R52, RZ, 0x7610, R52 ;  /* 0x00007610ff347816 */ /* 0x000fc60000000034 */
[----:B--2---:R-:W-:Y:S04]  /*3b780*/  STL [R1+0x37b8], R54 ;  /* 0x0037b83601007387 */ /* 0x004fe80000100800 */
[----:B------:R-:W2:Y:S04]  /*3b790*/  LDL R25, [R1+0x2950] ;  /* 0x0029500001197983 */ /* 0x000ea80000100800 */
[----:B------:R-:W2:Y:S01]  /*3b7a0*/  LDL R24, [R1+0x2954] ;  /* 0x0029540001187983 */ /* 0x000ea20000100800 */
[----:B---3--:R-:W-:Y:S02]  /*3b7b0*/  @!P0 IMAD.MOV.U32 R21, RZ, RZ, R23 ;  /* 0x000000ffff158224 */ /* 0x008fe400078e0017 */
[----:B----4-:R-:W-:-:S05]  /*3b7c0*/  @!P0 IMAD.MOV.U32 R20, RZ, RZ, R22 ;  /* 0x000000ffff148224 */ /* 0x010fca00078e0016 */
[----:B------:R0:W3:Y:S04]  /*3b7d0*/  @!P0 LDG.E.U8 R52, desc[UR60][R20.64] ;  /* 0x0000003c14348981 */ /* 0x0000e8000c1e1100 */
        /* <DEDUP_REMOVED lines=22> */
[----:B------:R-:W-:-:S05]  /*3b940*/  @!P0 IMAD.MOV.U32 R20, RZ, RZ, R24 ;  /* 0x000000ffff148224 */ /* 0x000fca00078e0018 */
[----:B------:R4:W2:Y:S04]  /*3b950*/  @!P0 LDG.E.U8 R43, desc[UR60][R20.64] ;  /* 0x0000003c142b8981 */ /* 0x0008a8000c1e1100 */
[----:B---3--:R-:W-:Y:S04]  /*3b960*/  STL [R1+0x37c0], R52 ;  /* 0x0037c03401007387 */ /* 0x008fe80000100800 */
[----:B------:R-:W3:Y:S04]  /*3b970*/  LDL R30, [R1+0x28d0] ;  /* 0x0028d000011e7983 */ /* 0x000ee80000100800 */
[----:B------:R-:W3:Y:S01]  /*3b980*/  LDL R12, [R1+0x28d4] ;  /* 0x0028d400010c7983 */ /* 0x000ee20000100800 */
        /* <DEDUP_REMOVED lines=20> */
[----:B------:R-:W-:-:S05]  /*3bad0*/  @!P0 IMAD.MOV.U32 R20, RZ, RZ, R12 ;  /* 0x000000ffff148224 */ /* 0x000fca00078e000c */
[----:B------:R0:W3:Y:S04]  /*3bae0*/  @!P0 LDG.E.U8 R38, desc[UR60][R20.64] ;  /* 0x0000003c14268981 */ /* 0x0000e8000c1e1100 */
[----:B----4-:R-:W-:Y:S04]  /*3baf0*/  STL [R1+0x37d8], R42 ;  /* 0x0037d82a01007387 */ /* 0x010fe80000100800 */
        /* <DEDUP_REMOVED lines=42> */
[----:B--2---:R0:W-:Y:S04]  /*3bda0*/  STL [R1+0x37f0], R19 ;  /* 0x0037f01301007387 */ /* 0x0041e80000100800 */
[----:B------:R-:W2:Y:S04]  /*3bdb0*/  LDL R12, [R1+0x15d4] ;  /* 0x0015d400010c7983 */ /* 0x000ea80000100800 */
[----:B0-----:R-:W2:Y:S01]  /*3bdc0*/  LDL R19, [R1+0x15d0] ;  /* 0x0015d00001137983 */ /* 0x001ea20000100800 */
[----:B---3--:R-:W-:-:S03]  /*3bdd0*/  @!P0 IMAD.MOV.U32 R20, RZ, RZ, R2 ;  /* 0x000000ffff148224 */ /* 0x008fc600078e0002 */
[----:B----4-:R0:W-:Y:S04]  /*3bde0*/  STL [R1+0x37f4], R17 ;  /* 0x0037f41101007387 */ /* 0x0101e80000100800 */
[----:B------:R-:W3:Y:S04]  /*3bdf0*/  LDL R2, [R1+0x1594] ;  /* 0x0015940001027983 */ /* 0x000ee80000100800 */
[----:B0-----:R-:W4:Y:S01]  /*3be00*/  LDL R17, [R1+0x1590] ;  /* 0x0015900001117983 */ /* 0x001f220000100800 */
[----:B------:R-:W-:-:S05]  /*3be10*/  @!P0 IMAD.MOV.U32 R21, RZ, RZ, R29 ;  /* 0x000000ffff158224 */ /* 0x000fca00078e001d */
[----:B------:R0:W4:Y:S01]  /*3be20*/  @!P0 LDG.E.U8 R16, desc[UR60][R20.64] ;  /* 0x0000003c14108981 */ /* 0x000122000c1e1100 */
[----:B------:R-:W-:Y:S02]  /*3be30*/  PRMT R14, RZ, 0x7610, R14 ;  /* 0x00007610ff0e7816 */ /* 0x000fe4000000000e */
[----:B------:R-:W-:Y:S01]  /*3be40*/  PRMT R13, RZ, 0x7610, R13 ;  /* 0x00007610ff0d7816 */ /* 0x000fe2000000000d */
[----:B0-----:R-:W-:Y:S02]  /*3be50*/  @!P0 IMAD.MOV.U32 R20, RZ, RZ, R0 ;  /* 0x000000ffff148224 */ /* 0x001fe400078e0000 */
[----:B------:R-:W-:-:S05]  /*3be60*/  @!P0 IMAD.MOV.U32 R21, RZ, RZ, R28 ;  /* 0x000000ffff158224 */ /* 0x000fca00078e001c */
        /* <DEDUP_REMOVED lines=16> */
[----:B------:R3:W2:Y:S02]  /*3bf70*/  @!P0 LDG.E.U8 R250, desc[UR60][R20.64] ;  /* 0x0000003c14fa8981 */ /* 0x0006a4000c1e1100 */
[----:B---3--:R-:W-:Y:S02]  /*3bf80*/  @!P0 IMAD.MOV.U32 R20, RZ, RZ, R2 ;  /* 0x000000ffff148224 */ /* 0x008fe400078e0002 */
[----:B----4-:R-:W-:-:S05]  /*3bf90*/  @!P0 IMAD.MOV.U32 R21, RZ, RZ, R17 ;  /* 0x000000ffff158224 */ /* 0x010fca00078e0011 */
[----:B------:R-:W3:Y:S04]  /*3bfa0*/  @!P0 LDG.E.U8 R249, desc[UR60][R20.64] ;  /* 0x0000003c14f98981 */ /* 0x000ee8000c1e1100 */
[----:B------:R-:W-:Y:S04]  /*3bfb0*/  STL [R1+0x37f8], R16 ;  /* 0x0037f81001007387 */ /* 0x000fe80000100800 */
[----:B------:R-:W4:Y:S04]  /*3bfc0*/  LDL R0, [R1+0x1554] ;  /* 0x0015540001007983 */ /* 0x000f280000100800 */
[----:B------:R0:W-:Y:S04]  /*3bfd0*/  STL [R1+0x37fc], R14 ;  /* 0x0037fc0e01007387 */ /* 0x0001e80000100800 */
[----:B------:R1:W-:Y:S04]  /*3bfe0*/  STL [R1+0x3800], R13 ;  /* 0x0038000d01007387 */ /* 0x0003e80000100800 */
[----:B------:R-:W4:Y:S04]  /*3bff0*/  LDL.LU R30, [R1+0x1510] ;  /* 0x00151000011e7983 */ /* 0x000f280000300800 */
[----:B------:R-:W4:Y:S04]  /*3c000*/  LDL.LU R24, [R1+0x1514] ;  /* 0x0015140001187983 */ /* 0x000f280000300800 */
[----:B------:R-:W-:Y:S04]  /*3c010*/  STL [R1+0x3804], R252 ;  /* 0x003804fc01007387 */ /* 0x000fe80000100800 */
[----:B------:R-:W4:Y:S04]  /*3c020*/  LDL R29, [R1+0x1850] ;  /* 0x00185000011d7983 */ /* 0x000f280000100800 */
[----:B0-----:R-:W4:Y:S04]  /*3c030*/  LDL R14, [R1+0x2c7c] ;  /* 0x002c7c00010e7983 */ /* 0x001f280000100800 */
[----:B------:R-:W4:Y:S04]  /*3c040*/  LDL.LU R39, [R1+0x14d4] ;  /* 0x0014d40001277983 */ /* 0x000f280000300800 */
[----:B------:R-:W4:Y:S04]  /*3c050*/  LDL.LU R28, [R1+0x14d0] ;  /* 0x0014d000011c7983 */ /* 0x000f280000300800 */
        /* <DEDUP_REMOVED lines=11> */
[----:B-1----:R-:W3:Y:S01]  /*3c110*/  LDL R13, [R1+0x2b48] ;  /* 0x002b4800010d7983 */ /* 0x002ee20000100800 */
[----:B----4-:R-:W-:-:S03]  /*3c120*/  @!P0 IMAD.MOV.U32 R20, RZ, RZ, R0 ;  /* 0x000000ffff148224 */ /* 0x010fc600078e0000 */
[----:B------:R-:W4:Y:S01]  /*3c130*/  LDL R0, [R1+0x2b4c] ;  /* 0x002b4c0001007983 */ /* 0x000f220000100800 */
[----:B------:R-:W-:Y:S01]  /*3c140*/  PRMT R248, RZ, 0x7610, R248 ;  /* 0x00007610fff87816 */ /* 0x000fe200000000f8 */
[----:B------:R-:W-:Y:S01]  /*3c150*/  @!P0 IMAD.MOV.U32 R21, RZ, RZ, R15 ;  /* 0x000000ffff158224 */ /* 0x000fe200078e000f */
[----:B------:R-:W-:Y:S01]  /*3c160*/  PRMT R247, RZ, 0x7610, R247 ;  /* 0x00007610fff77816 */ /* 0x000fe200000000f7 */
[----:B------:R-:W4:Y:S04]  /*3c170*/  LDL R17, [R1+0x2b08] ;  /* 0x002b080001117983 */ /* 0x000f280000100800 */
[----:B------:R0:W4:Y:S01]  /*3c180*/  @!P0 LDG.E.U8 R248, desc[UR60][R20.64] ;  /* 0x0000003c14f88981 */ /* 0x000122000c1e1100 */
[----:B------:R-:W-:-:S03]  /*3c190*/  PRMT R246, RZ, 0x7610, R246 ;  /* 0x00007610fff67816 */ /* 0x000fc600000000f6 */
[----:B------:R-:W4:Y:S04]  /*3c1a0*/  LDL R16, [R1+0x2b0c] ;  /* 0x002b0c0001107983 */ /* 0x000f280000100800 */
[----:B------:R1:W-:Y:S01]  /*3c1b0*/  STL [R1+0x2d2c], R15 ;  /* 0x002d2c0f01007387 */ /* 0x0003e20000100800 */
[----:B------:R-:W-:Y:S02]  /*3c1c0*/  PRMT R245, RZ, 0x7610, R245 ;  /* 0x00007610fff57816 */ /* 0x000fe400000000f5 */
[----:B------:R-:W-:Y:S02]  /*3c1d0*/  PRMT R243, RZ, 0x7610, R243 ;  /* 0x00007610fff37816 */ /* 0x000fe400000000f3 */
[----:B------:R-:W-:Y:S02]  /*3c1e0*/  PRMT R242, RZ, 0x7610, R242 ;  /* 0x00007610fff27816 */ /* 0x000fe400000000f2 */
[----:B------:R-:W-:-:S02]  /*3c1f0*/  PRMT R241, RZ, 0x7610, R241 ;  /* 0x00007610fff17816 */ /* 0x000fc400000000f1 */
[----:B------:R-:W-:Y:S02]  /*3c200*/  PRMT R240, RZ, 0x7610, R240 ;  /* 0x00007610fff07816 */ /* 0x000fe400000000f0 */
[----:B------:R-:W-:Y:S02]  /*3c210*/  PRMT R239, RZ, 0x7610, R239 ;  /* 0x00007610ffef7816 */ /* 0x000fe400000000ef */
[----:B------:R-:W-:Y:S02]  /*3c220*/  PRMT R238, RZ, 0x7610, R238 ;  /* 0x00007610ffee7816 */ /* 0x000fe400000000ee */
[----:B------:R-:W-:Y:S02]  /*3c230*/  PRMT R237, RZ, 0x7610, R237 ;  /* 0x00007610ffed7816 */ /* 0x000fe400000000ed */
[----:B------:R-:W-:Y:S01]  /*3c240*/  PRMT R235, RZ, 0x7610, R235 ;  /* 0x00007610ffeb7816 */ /* 0x000fe200000000eb */
[----:B-1----:R-:W4:Y:S01]  /*3c250*/  LDL R15, [R1+0x2ac8] ;  /* 0x002ac800010f7983 */ /* 0x002f220000100800 */
[----:B------:R-:W-:-:S02]  /*3c260*/  PRMT R234, RZ, 0x7610, R234 ;  /* 0x00007610ffea7816 */ /* 0x000fc400000000ea */
[----:B------:R-:W-:Y:S02]  /*3c270*/  PRMT R233, RZ, 0x7610, R233 ;  /* 0x00007610ffe97816 */ /* 0x000fe400000000e9 */
[----:B------:R-:W-:Y:S02]  /*3c280*/  PRMT R232, RZ, 0x7610, R232 ;  /* 0x00007610ffe87816 */ /* 0x000fe400000000e8 */
[----:B------:R-:W-:Y:S02]  /*3c290*/  PRMT R231, RZ, 0x7610, R231 ;  /* 0x00007610ffe77816 */ /* 0x000fe400000000e7 */
[----:B------:R-:W-:Y:S02]  /*3c2a0*/  PRMT R230, RZ, 0x7610, R230 ;  /* 0x00007610ffe67816 */ /* 0x000fe400000000e6 */
[----:B------:R-:W-:Y:S01]  /*3c2b0*/  PRMT R229, RZ, 0x7610, R229 ;  /* 0x00007610ffe57816 */ /* 0x000fe200000000e5 */
[----:B------:R-:W4:Y:S01]  /*3c2c0*/  LDL R31, [R1+0x1748] ;  /* 0x00174800011f7983 */ /* 0x000f220000100800 */
[----:B0-----:R-:W-:-:S02]  /*3c2d0*/  @!P0 IMAD.MOV.U32 R21, RZ, RZ, R30 ;  /* 0x000000ffff158224 */ /* 0x001fc400078e001e */
[----:B------:R-:W-:-:S05]  /*3c2e0*/  @!P0 IMAD.MOV.U32 R20, RZ, RZ, R24 ;  /* 0x000000ffff148224 */ /* 0x000fca00078e0018 */
[----:B------:R0:W4:Y:S02]  /*3c2f0*/  @!P0 LDG.E.U8 R247, desc[UR60][R20.64] ;  /* 0x0000003c14f78981 */ /* 0x000124000c1e1100 */
[----:B0-----:R-:W-:Y:S02]  /*3c300*/  @!P0 IMAD.MOV.U32 R20, RZ, RZ, R39 ;  /* 0x000000ffff148224 */ /* 0x001fe400078e0027 */
[----:B------:R-:W-:-:S05]  /*3c310*/  @!P0 IMAD.MOV.U32 R21, RZ, RZ, R28 ;  /* 0x000000ffff158224 */ /* 0x000fca00078e001c */
[----:B------:R0:W4:Y:S02]  /*3c320*/  @!P0 LDG.E.U8 R246, desc[UR60][R20.64] ;  /* 0x0000003c14f68981 */ /* 0x000124000c1e1100 */
[----:B0-----:R-:W-:Y:S02]  /*3c330*/  @!P0 IMAD.MOV.U32 R20, RZ, RZ, R14 ;  /* 0x000000ffff148224 */ /* 0x001fe400078e000e */
[----:B------:R-:W4:Y:S01]  /*3c340*/  LDL R14, [R1+0x2acc] ;  /* 0x002acc00010e7983 */ /* 0x000f220000100800 */
[----:B------:R-:W-:-:S03]  /*3c350*/  @!P0 IMAD.MOV.U32 R21, RZ, RZ, R29 ;  /* 0x000000ffff158224 */ /* 0x000fc600078e001d */
[----:B------:R-:W4:Y:S04]  /*3c360*/  LDL R29, [R1+0x174c] ;  /* 0x00174c00011d7983 */ /* 0x000f280000100800 */
[----:B------:R0:W4:Y:S02]  /*3c370*/  @!P0 LDG.E.U8 R245, desc[UR60][R20.64] ;  /* 0x0000003c14f58981 */ /* 0x000124000c1e1100 */
[----:B0-----:R-:W-:Y:S02]  /*3c380*/  @!P0 IMAD.MOV.U32 R20, RZ, RZ, R12 ;  /* 0x000000ffff148224 */ /* 0x001fe400078e000c */
[----:B------:R-:W4:Y:S01]  /*3c390*/  LDL R12, [R1+0x2a8c] ;  /* 0x002a8c00010c7983 */ /* 0x000f220000100800 */
[----:B------:R-:W-:-:S03]  /*3c3a0*/  @!P0 IMAD.MOV.U32 R21, RZ, RZ, R25 ;  /* 0x000000ffff158224 */ /* 0x000fc600078e0019 */
[----:B------:R-:W4:Y:S04]  /*3c3b0*/  LDL R25, [R1+0x2a88] ;  /* 0x002a880001197983 */ /* 0x000f280000100800 */
[----:B------:R2:W4:Y:S02]  /*3c3c0*/  @!P0 LDG.E.U8 R243, desc[UR60][R20.64] ;  /* 0x0000003c14f38981 */ /* 0x000524000c1e1100 */
[----:B--2---:R-:W-:Y:S02]  /*3c3d0*/  @!P0 IMAD.MOV.U32 R21, RZ, RZ, R23 ;  /* 0x000000ffff158224 */ /* 0x004fe400078e0017 */
[----:B------:R-:W-:Y:S01]  /*3c3e0*/  @!P0 IMAD.MOV.U32 R20, RZ, RZ, R22 ;  /* 0x000000ffff148224 */ /* 0x000fe200078e0016 */
[----:B------:R-:W2:Y:S04]  /*3c3f0*/  LDL R23, [R1+0x2a48] ;  /* 0x002a480001177983 */ /* 0x000ea80000100800 */
[----:B------:R-:W2:Y:S04]  /*3c400*/  LDL R22, [R1+0x2a4c] ;  /* 0x002a4c0001167983 */ /* 0x000ea80000100800 */
[----:B------:R3:W2:Y:S02]  /*3c410*/  @!P0 LDG.E.U8 R242, desc[UR60][R20.64] ;  /* 0x0000003c14f28981 */ /* 0x0006a4000c1e1100 */
[----:B---3--:R-:W-:-:S02]  /*3c420*/  @!P0 IMAD.MOV.U32 R21, RZ, RZ, R27 ;  /* 0x000000ffff158224 */ /* 0x008fc400078e001b */
[----:B------:R-:W-:Y:S01]  /*3c430*/  @!P0 IMAD.MOV.U32 R20, RZ, RZ, R26 ;  /* 0x000000ffff148224 */ /* 0x000fe200078e001a */
[----:B------:R-:W3:Y:S04]  /*3c440*/  LDL R27, [R1+0x2a08] ;  /* 0x002a0800011b7983 */ /* 0x000ee80000100800 */
[----:B------:R-:W3:Y:S04]  /*3c450*/  LDL R26, [R1+0x2a0c] ;  /* 0x002a0c00011a7983 */ /* 0x000ee80000100800 */
[----:B------:R0:W3:Y:S02]  /*3c460*/  @!P0 LDG.E.U8 R241, desc[UR60][R20.64] ;  /* 0x0000003c14f18981 */ /* 0x0000e4000c1e1100 */
[----:B0-----:R-:W-:-:S02]  /*3c470*/  @!P0 IMAD.MOV.U32 R20, RZ, RZ, R2 ;  /* 0x000000ffff148224 */ /* 0x001fc400078e0002 */
[----:B------:R-:W-:Y:S01]  /*3c480*/  @!P0 IMAD.MOV.U32 R21, RZ, RZ, R19 ;  /* 0x000000ffff158224 */ /* 0x000fe200078e0013 */
[----:B------:R-:W3:Y:S04]  /*3c490*/  LDL R2, [R1+0x29cc] ;  /* 0x0029cc0001027983 */ /* 0x000ee80000100800 */
[----:B------:R-:W3:Y:S04]  /*3c4a0*/  LDL R19, [R1+0x29c8] ;  /* 0x0029c80001137983 */ /* 0x000ee80000100800 */
[----:B------:R0:W3:Y:S02]  /*3c4b0*/  @!P0 LDG.E.U8 R240, desc[UR60][R20.64] ;  /* 0x0000003c14f08981 */ /* 0x0000e4000c1e1100 */
[----:B0-----:R-:W-:-:S02]  /*3c4c0*/  @!P0 IMAD.MOV.U32 R21, RZ, RZ, R13 ;  /* 0x000000ffff158224 */ /* 0x001fc400078e000d */
[----:B----4-:R-:W-:Y:S01]  /*3c4d0*/  @!P0 IMAD.MOV.U32 R20, RZ, RZ, R0 ;  /* 0x000000ffff148224 */ /* 0x010fe200078e0000 */
[----:B------:R-:W4:Y:S04]  /*3c4e0*/  LDL R13, [R1+0x2988] ;  /* 0x00298800010d7983 */ /* 0x000f280000100800 */
[----:B------:R-:W4:Y:S04]  /*3c4f0*/  LDL R0, [R1+0x298c] ;  /* 0x00298c0001007983 */ /* 0x000f280000100800 */
[----:B------:R0:W4:Y:S02]  /*3c500*/  @!P0 LDG.E.U8 R239, desc[UR60][R20.64] ;  /* 0x0000003c14ef8981 */ /* 0x000124000c1e1100 */
[----:B0-----:R-:W-:-:S02]  /*3c510*/  @!P0 IMAD.MOV.U32 R21, RZ, RZ, R17 ;  /* 0x000000ffff158224 */ /* 0x001fc400078e0011 */
        /* <DEDUP_REMOVED lines=21> */
[----:B------:R-:W3:Y:S01]  /*3c670*/  LDL R27, [R1+0x1708] ;  /* 0x00170800011b7983 */ /* 0x000ee20000100800 */
[----:B------:R-:W-:-:S03]  /*3c680*/  PRMT R228, RZ, 0x7610, R228 ;  /* 0x00007610ffe47816 */ /* 0x000fc600000000e4 */
[----:B------:R-:W3:Y:S04]  /*3c690*/  LDL R26, [R1+0x16c8] ;  /* 0x0016c800011a7983 */ /* 0x000ee80000100800 */
[----:B------:R0:W3:Y:S02]  /*3c6a0*/  @!P0 LDG.E.U8 R233, desc[UR60][R20.64] ;  /* 0x0000003c14e98981 */ /* 0x0000e4000c1e1100 */
[----:B0-----:R-:W-:Y:S02]  /*3c6b0*/  @!P0 IMAD.MOV.U32 R20, RZ, RZ, R2 ;  /* 0x000000ffff148224 */ /* 0x001fe400078e0002 */
[----:B------:R-:W-:Y:S01]  /*3c6c0*/  @!P0 IMAD.MOV.U32 R21, RZ, RZ, R19 ;  /* 0x000000ffff158224 */ /* 0x000fe200078e0013 */
[----:B------:R-:W3:Y:S04]  /*3c6d0*/  LDL R2, [R1+0x284c] ;  /* 0x00284c0001027983 */ /* 0x000ee80000100800 */
[----:B------:R-:W3:Y:S04]  /*3c6e0*/  LDL R19, [R1+0x2848] ;  /* 0x0028480001137983 */ /* 0x000ee80000100800 */
[----:B------:R4:W3:Y:S02]  /*3c6f0*/  @!P0 LDG.E.U8 R232, desc[UR60][R20.64] ;  /* 0x0000003c14e88981 */ /* 0x0008e4000c1e1100 */
[----:B----4-:R-:W-:-:S02]  /*3c700*/  @!P0 IMAD.MOV.U32 R21, RZ, RZ, R13 ;  /* 0x000000ffff158224 */ /* 0x010fc400078e000d */
[----:B------:R-:W-:Y:S01]  /*3c710*/  @!P0 IMAD.MOV.U32 R20, RZ, RZ, R0 ;  /* 0x000000ffff148224 */ /* 0x000fe200078e0000 */
        /* <DEDUP_REMOVED lines=16> */
[----:B------:R-:W4:Y:S01]  /*3c820*/  LDL R25, [R1+0x16cc] ;  /* 0x0016cc0001197983 */ /* 0x000f220000100800 */
[----:B------:R-:W-:-:S03]  /*3c830*/  PRMT R227, RZ, 0x7610, R227 ;  /* 0x00007610ffe37816 */ /* 0x000fc600000000e3 */
[----:B------:R2:W4:Y:S01]  /*3c840*/  @!P0 LDG.E.U8 R228, desc[UR60][R20.64] ;  /* 0x0000003c14e48981 */ /* 0x000522000c1e1100 */
[----:B------:R-:W-:Y:S01]  /*3c850*/  PRMT R226, RZ, 0x7610, R226 ;  /* 0x00007610ffe27816 */ /* 0x000fe200000000e2 */
        /* <DEDUP_REMOVED lines=10> */
[----:B----4-:R-:W-:-:S02]  /*3c900*/  @!P0 IMAD.MOV.U32 R21, RZ, RZ, R13 ;  /* 0x000000ffff158224 */ /* 0x010fc400078e000d */
[----:B------:R-:W-:Y:S01]  /*3c910*/  @!P0 IMAD.MOV.U32 R20, RZ, RZ, R0 ;  /* 0x000000ffff148224 */ /* 0x000fe200078e0000 */
[----:B------:R-:W4:Y:S04]  /*3c920*/  LDL R13, [R1+0x1608] ;  /* 0x00160800010d7983 */ /* 0x000f280000100800 */
[----:B------:R-:W4:Y:S01]  /*3c930*/  LDL R0, [R1+0x160c] ;  /* 0x00160c0001007983 */ /* 0x000f220000100800 */
[----:B------:R-:W-:-:S06]  /*3c940*/  PRMT R225, RZ, 0x7610, R225 ;  /* 0x00007610ffe17816 */ /* 0x000fcc00000000e1 */
[----:B------:R0:W4:Y:S01]  /*3c950*/  @!P0 LDG.E.U8 R225, desc[UR60][R20.64] ;  /* 0x0000003c14e18981 */ /* 0x000122000c1e1100 */
[----:B------:R-:W-:Y:S01]  /*3c960*/  PRMT R224, RZ, 0x7610, R224 ;  /* 0x00007610ffe07816 */ /* 0x000fe200000000e0 */
[----:B0-----:R-:W-:Y:S02]  /*3c970*/  @!P0 IMAD.MOV.U32 R21, RZ, RZ, R17 ;  /* 0x000000ffff158224 */ /* 0x001fe400078e0011 */
[----:B------:R-:W4:Y:S01]  /*3c980*/  LDL R17, [R1+0x15c8] ;  /* 0x0015c80001117983 */ /* 0x000f220000100800 */
[----:B------:R-:W-:-:S03]  /*3c990*/  @!P0 IMAD.MOV.U32 R20, RZ, RZ, R16 ;  /* 0x000000ffff148224 */ /* 0x000fc600078e0010 */
[----:B------:R-:W4:Y:S01]  /*3c9a0*/  LDL R16, [R1+0x15cc] ;  /* 0x0015cc0001107983 */ /* 0x000f220000100800 */
[----:B------:R-:W-:-:S03]  /*3c9b0*/  PRMT R223, RZ, 0x7610, R223 ;  /* 0x00007610ffdf7816 */ /* 0x000fc600000000df */
[----:B------:R0:W4:Y:S01]  /*3c9c0*/  @!P0 LDG.E.U8 R224, desc[UR60][R20.64] ;  /* 0x0000003c14e08981 */ /* 0x000122000c1e1100 */
[----:B------:R-:W-:Y:S01]  /*3c9d0*/  PRMT R222, RZ, 0x7610, R222 ;  /* 0x00007610ffde7816 */ /* 0x000fe200000000de */
[----:B0-----:R-:W-:Y:S02]  /*3c9e0*/  @!P0 IMAD.MOV.U32 R21, RZ, RZ, R15 ;  /* 0x000000ffff158224 */ /* 0x001fe400078e000f */
[----:B------:R-:W-:Y:S01]  /*3c9f0*/  @!P0 IMAD.MOV.U32 R20, RZ, RZ, R14 ;  /* 0x000000ffff148224 */ /* 0x000fe200078e000e */
[----:B------:R-:W4:Y:S04]  /*3ca00*/  LDL R15, [R1+0x1588] ;  /* 0x00158800010f7983 */ /* 0x000f280000100800 */
[----:B------:R-:W4:Y:S04]  /*3ca10*/  LDL R14, [R1+0x158c] ;  /* 0x00158c00010e7983 */ /* 0x000f280000100800 */
[----:B------:R0:W4:Y:S01]  /*3ca20*/  @!P0 LDG.E.U8 R223, desc[UR60][R20.64] ;  /* 0x0000003c14df8981 */ /* 0x000122000c1e1100 */
[----:B------:R-:W-:Y:S01]  /*3ca30*/  PRMT R221, RZ, 0x7610, R221 ;  /* 0x00007610ffdd7816 */ /* 0x000fe200000000dd */
[----:B0-----:R-:W-:-:S02]  /*3ca40*/  @!P0 IMAD.MOV.U32 R20, RZ, RZ, R29 ;  /* 0x000000ffff148224 */ /* 0x001fc400078e001d */
[----:B------:R-:W-:-:S05]  /*3ca50*/  @!P0 IMAD.MOV.U32 R21, RZ, RZ, R31 ;  /* 0x000000ffff158224 */ /* 0x000fca00078e001f */
[----:B------:R0:W4:Y:S01]  /*3ca60*/  @!P0 LDG.E.U8 R222, desc[UR60][R20.64] ;  /* 0x0000003c14de8981 */ /* 0x000122000c1e1100 */
[----:B------:R-:W-:Y:S01]  /*3ca70*/  PRMT R220, RZ, 0x7610, R220 ;  /* 0x00007610ffdc7816 */ /* 0x000fe200000000dc */
[----:B0-----:R-:W-:Y:S02]  /*3ca80*/  @!P0 IMAD.MOV.U32 R20, RZ, RZ, R12 ;  /* 0x000000ffff148224 */ /* 0x001fe400078e000c */
[----:B------:R-:W4:Y:S01]  /*3ca90*/  LDL R12, [R1+0x154c] ;  /* 0x00154c00010c7983 */ /* 0x000f220000100800 */
[----:B------:R-:W-:Y:S01]  /*3caa0*/  @!P0 IMAD.MOV.U32 R21, RZ, RZ, R27 ;  /* 0x000000ffff158224 */ /* 0x000fe200078e001b */
[----:B------:R-:W-:Y:S02]  /*3cab0*/  PRMT R219, RZ, 0x7610, R219 ;  /* 0x00007610ffdb7816 */ /* 0x000fe400000000db */
[----:B------:R-:W-:Y:S01]  /*3cac0*/  PRMT R218, RZ, 0x7610, R218 ;  /* 0x00007610ffda7816 */ /* 0x000fe200000000da */
[----:B------:R-:W4:Y:S04]  /*3cad0*/  LDL.LU R48, [R1+0x150c] ;  /* 0x00150c0001307983 */ /* 0x000f280000300800 */
[----:B------:R0:W4:Y:S02]  /*3cae0*/  @!P0 LDG.E.U8 R221, desc[UR60][R20.64] ;  /* 0x0000003c14dd8981 */ /* 0x000124000c1e1100 */
[----:B0-----:R-:W-:-:S02]  /*3caf0*/  @!P0 IMAD.MOV.U32 R20, RZ, RZ, R25 ;  /* 0x000000ffff148224 */ /* 0x001fc400078e0019 */
[----:B------:R-:W-:-:S05]  /*3cb00*/  @!P0 IMAD.MOV.U32 R21, RZ, RZ, R26 ;  /* 0x000000ffff158224 */ /* 0x000fca00078e001a */
[----:B------:R2:W4:Y:S02]  /*3cb10*/  @!P0 LDG.E.U8 R220, desc[UR60][R20.64] ;  /* 0x0000003c14dc8981 */ /* 0x000524000c1e1100 */
[----:B--2---:R-:W-:Y:S02]  /*3cb20*/  @!P0 IMAD.MOV.U32 R21, RZ, RZ, R23 ;  /* 0x000000ffff158224 */ /* 0x004fe400078e0017 */
[----:B------:R-:W-:-:S05]  /*3cb30*/  @!P0 IMAD.MOV.U32 R20, RZ, RZ, R22 ;  /* 0x000000ffff148224 */ /* 0x000fca00078e0016 */
[----:B------:R3:W2:Y:S02]  /*3cb40*/  @!P0 LDG.E.U8 R219, desc[UR60][R20.64] ;  /* 0x0000003c14db8981 */ /* 0x0006a4000c1e1100 */
[----:B---3--:R-:W-:Y:S02]  /*3cb50*/  @!P0 IMAD.MOV.U32 R20, RZ, RZ, R2 ;  /* 0x000000ffff148224 */ /* 0x008fe400078e0002 */
[----:B------:R-:W-:Y:S01]  /*3cb60*/  @!P0 IMAD.MOV.U32 R21, RZ, RZ, R19 ;  /* 0x000000ffff158224 */ /* 0x000fe200078e0013 */
[----:B------:R-:W3:Y:S04]  /*3cb70*/  LDL.LU R2, [R1+0x1508] ;  /* 0x0015080001027983 */ /* 0x000ee80000300800 */
[----:B------:R-:W2:Y:S04]  /*3cb80*/  LDL R29, [R1+0x184c] ;  /* 0x00184c00011d7983 */ /* 0x000ea80000100800 */
[----:B------:R4:W2:Y:S02]  /*3cb90*/  @!P0 LDG.E.U8 R218, desc[UR60][R20.64] ;  /* 0x0000003c14da8981 */ /* 0x0008a4000c1e1100 */
[----:B----4-:R-:W-:-:S02]  /*3cba0*/  @!P0 IMAD.MOV.U32 R21, RZ, RZ, R13 ;  /* 0x000000ffff158224 */ /* 0x010fc400078e000d */
[----:B------:R-:W-:Y:S01]  /*3cbb0*/  @!P0 IMAD.MOV.U32 R20, RZ, RZ, R0 ;  /* 0x000000ffff148224 */ /* 0x000fe200078e0000 */
[----:B------:R-:W4:Y:S04]  /*3cbc0*/  LDL R13, [R1+0x2c78] ;  /* 0x002c7800010d7983 */ /* 0x000f280000100800 */
[----:B------:R-:W2:Y:S04]  /*3cbd0*/  LDL.LU R27, [R1+0x14c8] ;  /* 0x0014c800011b7983 */ /* 0x000ea80000300800 */
[----:B------:R-:W4:Y:S01]  /*3cbe0*/  LDL.LU R0, [R1+0x14cc] ;  /* 0x0014cc0001007983 */ /* 0x000f220000300800 */
[----:B------:R-:W-:-:S03]  /*3cbf0*/  PRMT R217, RZ, 0x7610, R217 ;  /* 0x00007610ffd97816 */ /* 0x000fc600000000d9 */
[----:B------:R-:W4:Y:S04]  /*3cc00*/  LDL R23, [R1+0x2c40] ;  /* 0x002c400001177983 */ /* 0x000f280000100800 */
[----:B------:R-:W4:Y:S04]  /*3cc10*/  LDL R22, [R1+0x2c44] ;  /* 0x002c440001167983 */ /* 0x000f280000100800 */
[----:B------:R-:W4:Y:S04]  /*3cc20*/  LDL R19, [R1+0x2c00] ;  /* 0x002c000001137983 */ /* 0x000f280000100800 */
[----:B------:R0:W4:Y:S01]  /*3cc30*/  @!P0 LDG.E.U8 R217, desc[UR60][R20.64] ;  /* 0x0000003c14d98981 */ /* 0x000122000c1e1100 */
[----:B------:R-:W-:-:S03]  /*3cc40*/  PRMT R216, RZ, 0x7610, R216 ;  /* 0x00007610ffd87816 */ /* 0x000fc600000000d8 */
[----:B------:R-:W4:Y:S04]  /*3cc50*/  LDL R26, [R1+0x2bc0] ;  /* 0x002bc000011a7983 */ /* 0x000f280000100800 */
[----:B------:R-:W4:Y:S01]  /*3cc60*/  LDL R25, [R1+0x2bc4] ;  /* 0x002bc40001197983 */ /* 0x000f220000100800 */
[----:B0-----:R-:W-:-:S03]  /*3cc70*/  @!P0 IMAD.MOV.U32 R21, RZ, RZ, R17 ;  /* 0x000000ffff158224 */ /* 0x001fc600078e0011 */
[----:B------:R-:W4:Y:S01]  /*3cc80*/  LDL R17, [R1+0x2c04] ;  /* 0x002c040001117983 */ /* 0x000f220000100800 */
[----:B------:R-:W-:-:S03]  /*3cc90*/  @!P0 IMAD.MOV.U32 R20, RZ, RZ, R16 ;  /* 0x000000ffff148224 */ /* 0x000fc600078e0010 */
[----:B------:R-:W4:Y:S04]  /*3cca0*/  LDL R16, [R1+0x2b80] ;  /* 0x002b800001107983 */ /* 0x000f280000100800 */
[----:B------:R0:W4:Y:S01]  /*3ccb0*/  @!P0 LDG.E.U8 R216, desc[UR60][R20.64] ;  /* 0x0000003c14d88981 */ /* 0x000122000c1e1100 */
[----:B------:R-:W-:Y:S01]  /*3ccc0*/  PRMT R215, RZ, 0x7610, R215 ;  /* 0x00007610ffd77816 */ /* 0x000fe200000000d7 */
[----:B0-----:R-:W-:Y:S02]  /*3ccd0*/  @!P0 IMAD.MOV.U32 R21, RZ, RZ, R15 ;  /* 0x000000ffff158224 */ /* 0x001fe400078e000f */
[----:B------:R-:W4:Y:S01]  /*3cce0*/  LDL R15, [R1+0x2b84] ;  /* 0x002b8400010f7983 */ /* 0x000f220000100800 */
[----:B------:R-:W-:Y:S01]  /*3ccf0*/  @!P0 IMAD.MOV.U32 R20, RZ, RZ, R14 ;  /* 0x000000ffff148224 */ /* 0x000fe200078e000e */
[----:B------:R-:W-:-:S02]  /*3cd00*/  PRMT R214, RZ, 0x7610, R214 ;  /* 0x00007610ffd67816 */ /* 0x000fc400000000d6 */
[----:B------:R-:W-:Y:S01]  /*3cd10*/  PRMT R213, RZ, 0x7610, R213 ;  /* 0x00007610ffd57816 */ /* 0x000fe200000000d5 */
[----:B------:R-:W4:Y:S04]  /*3cd20*/  LDL R14, [R1+0x2b40] ;  /* 0x002b4000010e7983 */ /* 0x000f280000100800 */
[----:B------:R0:W4:Y:S02]  /*3cd30*/  @!P0 LDG.E.U8 R215, desc[UR60][R20.64] ;  /* 0x0000003c14d78981 */ /* 0x000124000c1e1100 */
[----:B0-----:R-:W-:Y:S02]  /*3cd40*/  @!P0 IMAD.MOV.U32 R20, RZ, RZ, R12 ;  /* 0x000000ffff148224 */ /* 0x001fe400078e000c */
[----:B------:R-:W4:Y:S01]  /*3cd50*/  LDL R12, [R1+0x2b44] ;  /* 0x002b4400010c7983 */ /* 0x000f220000100800 */
[----:B------:R-:W-:-:S05]  /*3cd60*/  @!P0 IMAD.MOV.U32 R21, RZ, RZ, R10 ;  /* 0x000000ffff158224 */ /* 0x000fca00078e000a */
[----:B------:R0:W4:Y:S01]  /*3cd70*/  @!P0 LDG.E.U8 R214, desc[UR60][R20.64] ;  /* 0x0000003c14d68981 */ /* 0x000122000c1e1100 */
[----:B------:R-:W-:-:S03]  /*3cd80*/  PRMT R212, RZ, 0x7610, R212 ;  /* 0x00007610ffd47816 */ /* 0x000fc600000000d4 */
[----:B------:R1:W-:Y:S04]  /*3cd90*/  STL [R1+0x2d30], R10 ;  /* 0x002d300a01007387 */ /* 0x0003e80000100800 */
[----:B------:R-:W4:Y:S04]  /*3cda0*/  LDL R33, [R1+0x2b00] ;  /* 0x002b000001217983 */ /* 0x000f280000100800 */
[----:B------:R-:W4:Y:S01]  /*3cdb0*/  LDL R32, [R1+0x2b04] ;  /* 0x002b040001207983 */ /* 0x000f220000100800 */
[----:B------:R-:W-:Y:S02]  /*3cdc0*/  PRMT R211, RZ, 0x7610, R211 ;  /* 0x00007610ffd37816 */ /* 0x000fe400000000d3 */
[----:B------:R-:W-:-:S02]  /*3cdd0*/  PRMT R210, RZ, 0x7610, R210 ;  /* 0x00007610ffd27816 */ /* 0x000fc400000000d2 */
[----:B------:R-:W-:Y:S02]  /*3cde0*/  PRMT R209, RZ, 0x7610, R209 ;  /* 0x00007610ffd17816 */ /* 0x000fe400000000d1 */
[----:B------:R-:W-:Y:S01]  /*3cdf0*/  PRMT R208, RZ, 0x7610, R208 ;  /* 0x00007610ffd07816 */ /* 0x000fe200000000d0 */
[----:B------:R-:W4:Y:S01]  /*3ce00*/  LDL R31, [R1+0x2a00] ;  /* 0x002a0000011f7983 */ /* 0x000f220000100800 */
[----:B0-----:R-:W-:-:S03]  /*3ce10*/  @!P0 IMAD.MOV.U32 R20, RZ, RZ, R48 ;  /* 0x000000ffff148224 */ /* 0x001fc600078e0030 */
[----:B-1----:R-:W4:Y:S01]  /*3ce20*/  LDL R10, [R1+0x2ac4] ;  /* 0x002ac400010a7983 */ /* 0x002f220000100800 */
[----:B------:R-:W-:Y:S02]  /*3ce30*/  PRMT R207, RZ, 0x7610, R207 ;  /* 0x00007610ffcf7816 */ /* 0x000fe400000000cf */
[----:B------:R-:W-:Y:S02]  /*3ce40*/  PRMT R206, RZ, 0x7610, R206 ;  /* 0x00007610ffce7816 */ /* 0x000fe400000000ce */
[----:B------:R-:W-:Y:S02]  /*3ce50*/  PRMT R205, RZ, 0x7610, R205 ;  /* 0x00007610ffcd7816 */ /* 0x000fe400000000cd */
[----:B------:R-:W-:Y:S02]  /*3ce60*/  PRMT R204, RZ, 0x7610, R204 ;  /* 0x00007610ffcc7816 */ /* 0x000fe400000000cc */
[----:B------:R-:W-:Y:S02]  /*3ce70*/  PRMT R203, RZ, 0x7610, R203 ;  /* 0x00007610ffcb7816 */ /* 0x000fe400000000cb */
[----:B------:R-:W-:-:S02]  /*3ce80*/  PRMT R202, RZ, 0x7610, R202 ;  /* 0x00007610ffca7816 */ /* 0x000fc400000000ca */
[----:B------:R-:W-:Y:S02]  /*3ce90*/  PRMT R201, RZ, 0x7610, R201 ;  /* 0x00007610ffc97816 */ /* 0x000fe400000000c9 */
[----:B------:R-:W-:Y:S02]  /*3cea0*/  PRMT R200, RZ, 0x7610, R200 ;  /* 0x00007610ffc87816 */ /* 0x000fe400000000c8 */
[----:B------:R-:W-:Y:S01]  /*3ceb0*/  PRMT R199, RZ, 0x7610, R199 ;  /* 0x00007610ffc77816 */ /* 0x000fe200000000c7 */
[----:B------:R-:W4:Y:S04]  /*3cec0*/  LDL R35, [R1+0x1800] ;  /* 0x0018000001237983 */ /* 0x000f280000100800 */
[----:B------:R-:W4:Y:S01]  /*3ced0*/  LDL R34, [R1+0x1804] ;  /* 0x0018040001227983 */ /* 0x000f220000100800 */
[----:B---3--:R-:W-:-:S05]  /*3cee0*/  @!P0 IMAD.MOV.U32 R21, RZ, RZ, R2 ;  /* 0x000000ffff158224 */ /* 0x008fca00078e0002 */
[----:B------:R2:W3:Y:S02]  /*3cef0*/  @!P0 LDG.E.U8 R213, desc[UR60][R20.64] ;  /* 0x0000003c14d58981 */ /* 0x0004e4000c1e1100 */
[----:B--2---:R-:W-:Y:S02]  /*3cf00*/  @!P0 IMAD.MOV.U32 R21, RZ, RZ, R27 ;  /* 0x000000ffff158224 */ /* 0x004fe400078e001b */
[----:B----4-:R-:W-:-:S05]  /*3cf10*/  @!P0 IMAD.MOV.U32 R20, RZ, RZ, R0 ;  /* 0x000000ffff148224 */ /* 0x010fca00078e0000 */
[----:B------:R0:W2:Y:S02]  /*3cf20*/  @!P0 LDG.E.U8 R212, desc[UR60][R20.64] ;  /* 0x0000003c14d48981 */ /* 0x0000a4000c1e1100 */
[----:B0-----:R-:W-:Y:S02]  /*3cf30*/  @!P0 IMAD.MOV.U32 R20, RZ, RZ, R13 ;  /* 0x000000ffff148224 */ /* 0x001fe400078e000d */
[----:B------:R-:W4:Y:S01]  /*3cf40*/  LDL R13, [R1+0x2ac0] ;  /* 0x002ac000010d7983 */ /* 0x000f220000100800 */
[----:B------:R-:W-:-:S03]  /*3cf50*/  @!P0 IMAD.MOV.U32 R21, RZ, RZ, R29 ;  /* 0x000000ffff158224 */ /* 0x000fc600078e001d */
[----:B------:R-:W3:Y:S04]  /*3cf60*/  LDL R29, [R1+0x2a04] ;  /* 0x002a0400011d7983 */ /* 0x000ee80000100800 */
[----:B------:R0:W2:Y:S02]  /*3cf70*/  @!P0 LDG.E.U8 R211, desc[UR60][R20.64] ;  /* 0x0000003c14d38981 */ /* 0x0000a4000c1e1100 */
[----:B0-----:R-:W-:Y:S02]  /*3cf80*/  @!P0 IMAD.MOV.U32 R20, RZ, RZ, R22 ;  /* 0x000000ffff148224 */ /* 0x001fe400078e0016 */
[----:B------:R-:W-:Y:S01]  /*3cf90*/  @!P0 IMAD.MOV.U32 R21, RZ, RZ, R23 ;  /* 0x000000ffff158224 */ /* 0x000fe200078e0017 */
[----:B------:R-:W3:Y:S04]  /*3cfa0*/  LDL R22, [R1+0x2a84] ;  /* 0x002a840001167983 */ /* 0x000ee80000100800 */
[----:B------:R-:W2:Y:S04]  /*3cfb0*/  LDL R23, [R1+0x2a80] ;  /* 0x002a800001177983 */ /* 0x000ea80000100800 */
[----:B------:R0:W2:Y:S02]  /*3cfc0*/  @!P0 LDG.E.U8 R210, desc[UR60][R20.64] ;  /* 0x0000003c14d28981 */ /* 0x0000a4000c1e1100 */
[----:B0-----:R-:W-:-:S02]  /*3cfd0*/  @!P0 IMAD.MOV.U32 R20, RZ, RZ, R17 ;  /* 0x000000ffff148224 */ /* 0x001fc400078e0011 */
[----:B------:R-:W-:Y:S01]  /*3cfe0*/  @!P0 IMAD.MOV.U32 R21, RZ, RZ, R19 ;  /* 0x000000ffff158224 */ /* 0x000fe200078e0013 */
[----:B------:R-:W2:Y:S04]  /*3cff0*/  LDL R17, [R1+0x2a44] ;  /* 0x002a440001117983 */ /* 0x000ea80000100800 */
        /* <DEDUP_REMOVED lines=13> */
[----:B------:R-:W2:Y:S01]  /*3d0d0*/  LDL R12, [R1+0x2944] ;  /* 0x00294400010c7983 */ /* 0x000ea20000100800 */
[----:B------:R-:W-:-:S03]  /*3d0e0*/  @!P0 IMAD.MOV.U32 R21, RZ, RZ, R14 ;  /* 0x000000ffff158224 */ /* 0x000fc600078e000e */
[----:B------:R-:W2:Y:S04]  /*3d0f0*/  LDL R14, [R1+0x2940] ;  /* 0x00294000010e7983 */ /* 0x000ea80000100800 */
[----:B------:R0:W2:Y:S02]  /*3d100*/  @!P0 LDG.E.U8 R206, desc[UR60][R20.64] ;  /* 0x0000003c14ce8981 */ /* 0x0000a4000c1e1100 */
[----:B0-----:R-:W-:Y:S02]  /*3d110*/  @!P0 IMAD.MOV.U32 R20, RZ, RZ, R32 ;  /* 0x000000ffff148224 */ /* 0x001fe400078e0020 */
[----:B------:R-:W-:Y:S01]  /*3d120*/  @!P0 IMAD.MOV.U32 R21, RZ, RZ, R33 ;  /* 0x000000ffff158224 */ /* 0x000fe200078e0021 */
[----:B------:R-:W-:Y:S01]  /*3d130*/  PRMT R198, RZ, 0x7610, R198 ;  /* 0x00007610ffc67816 */ /* 0x000fe200000000c6 */
[----:B------:R-:W2:Y:S04]  /*3d140*/  LDL R33, [R1+0x1740] ;  /* 0x0017400001217983 */ /* 0x000ea80000100800 */
[----:B------:R0:W2:Y:S04]  /*3d150*/  @!P0 LDG.E.U8 R205, desc[UR60][R20.64] ;  /* 0x0000003c14cd8981 */ /* 0x0000a8000c1e1100 */
[----:B------:R-:W2:Y:S01]  /*3d160*/  LDL R32, [R1+0x1744] ;  /* 0x0017440001207983 */ /* 0x000ea20000100800 */
[----:B0-----:R-:W-:-:S03]  /*3d170*/  @!P0 IMAD.MOV.U32 R20, RZ, RZ, R10 ;  /* 0x000000ffff148224 */ /* 0x001fc600078e000a */
[----:B------:R-:W2:Y:S01]  /*3d180*/  LDL R10, [R1+0x2904] ;  /* 0x00290400010a7983 */ /* 0x000ea20000100800 */
[----:B----4-:R-:W-:-:S03]  /*3d190*/  @!P0 IMAD.MOV.U32 R21, RZ, RZ, R13 ;  /* 0x000000ffff158224 */ /* 0x010fc600078e000d */
[----:B------:R-:W4:Y:S04]  /*3d1a0*/  LDL R13, [R1+0x2900] ;  /* 0x00290000010d7983 */ /* 0x000f280000100800 */
[----:B------:R3:W4:Y:S02]  /*3d1b0*/  @!P0 LDG.E.U8 R204, desc[UR60][R20.64] ;  /* 0x0000003c14cc8981 */ /* 0x000724000c1e1100 */
[----:B---3--:R-:W-:Y:S02]  /*3d1c0*/  @!P0 IMAD.MOV.U32 R20, RZ, RZ, R22 ;  /* 0x000000ffff148224 */ /* 0x008fe400078e0016 */
[----:B--2---:R-:W-:Y:S01]  /*3d1d0*/  @!P0 IMAD.MOV.U32 R21, RZ, RZ, R23 ;  /* 0x000000ffff158224 */ /* 0x004fe200078e0017 */
[----:B------:R-:W2:Y:S04]  /*3d1e0*/  LDL R22, [R1+0x28c4] ;  /* 0x0028c40001167983 */ /* 0x000ea80000100800 */
        /* <DEDUP_REMOVED lines=8> */
[----:B------:R-:W-:Y:S01]  /*3d270*/  @!P0 IMAD.MOV.U32 R21, RZ, RZ, R31 ;  /* 0x000000ffff158224 */ /* 0x000fe200078e001f */
[----:B------:R-:W-:Y:S01]  /*3d280*/  PRMT R197, RZ, 0x7610, R197 ;  /* 0x00007610ffc57816 */ /* 0x000fe200000000c5 */
[----:B------:R-:W3:Y:S04]  /*3d290*/  LDL R31, [R1+0x1700] ;  /* 0x00170000011f7983 */ /* 0x000ee80000100800 */
[----:B------:R0:W3:Y:S04]  /*3d2a0*/  @!P0 LDG.E.U8 R201, desc[UR60][R20.64] ;  /* 0x0000003c14c98981 */ /* 0x0000e8000c1e1100 */
[----:B------:R-:W3:Y:S01]  /*3d2b0*/  LDL R29, [R1+0x1704] ;  /* 0x00170400011d7983 */ /* 0x000ee20000100800 */
        /* <DEDUP_REMOVED lines=11> */
[----:B0-----:R-:W-:-:S03]  /*3d370*/  @!P0 IMAD.MOV.U32 R20, RZ, RZ, R12 ;  /* 0x000000ffff148224 */ /* 0x001fc600078e000c */
[----:B------:R-:W3:Y:S01]  /*3d380*/  LDL R12, [R1+0x17c4] ;  /* 0x0017c400010c7983 */ /* 0x000ee20000100800 */
[----:B------:R-:W-:-:S03]  /*3d390*/  @!P0 IMAD.MOV.U32 R21, RZ, RZ, R14 ;  /* 0x000000ffff158224 */ /* 0x000fc600078e000e */
[----:B------:R-:W3:Y:S04]  /*3d3a0*/  LDL R14, [R1+0x17c0] ;  /* 0x0017c000010e7983 */ /* 0x000ee80000100800 */
[----:B------:R0:W3:Y:S02]  /*3d3b0*/  @!P0 LDG.E.U8 R198, desc[UR60][R20.64] ;  /* 0x0000003c14c68981 */ /* 0x0000e4000c1e1100 */
[----:B0-----:R-:W-:Y:S02]  /*3d3c0*/  @!P0 IMAD.MOV.U32 R20, RZ, RZ, R10 ;  /* 0x000000ffff148224 */ /* 0x001fe400078e000a */
[----:B------:R-:W3:Y:S01]  /*3d3d0*/  LDL R10, [R1+0x1784] ;  /* 0x00178400010a7983 */ /* 0x000ee20000100800 */
[----:B----4-:R-:W-:-:S03]  /*3d3e0*/  @!P0 IMAD.MOV.U32 R21, RZ, RZ, R13 ;  /* 0x000000ffff158224 */ /* 0x010fc600078e000d */
[----:B------:R-:W4:Y:S04]  /*3d3f0*/  LDL R13, [R1+0x1780] ;  /* 0x00178000010d7983 */ /* 0x000f280000100800 */
[----:B------:R2:W4:Y:S01]  /*3d400*/  @!P0 LDG.E.U8 R197, desc[UR60][R20.64] ;  /* 0x0000003c14c58981 */ /* 0x000522000c1e1100 */
[----:B------:R-:W-:Y:S02]  /*3d410*/  PRMT R195, RZ, 0x7610, R195 ;  /* 0x00007610ffc37816 */ /* 0x000fe400000000c3 */
[----:B------:R-:W-:Y:S01]  /*3d420*/  PRMT R194, RZ, 0x7610, R194 ;  /* 0x00007610ffc27816 */ /* 0x000fe200000000c2 */
[----:B--2---:R-:W-:Y:S02]  /*3d430*/  @!P0 IMAD.MOV.U32 R20, RZ, RZ, R22 ;  /* 0x000000ffff148224 */ /* 0x004fe400078e0016 */
[----:B---3--:R-:W-:Y:S01]  /*3d440*/  @!P0 IMAD.MOV.U32 R21, RZ, RZ, R23 ;  /* 0x000000ffff158224 */ /* 0x008fe200078e0017 */
[----:B------:R-:W2:Y:S04]  /*3d450*/  LDL R22, [R1+0x1684] ;  /* 0x0016840001167983 */ /* 0x000ea80000100800 */
[----:B------:R-:W3:Y:S04]  /*3d460*/  LDL R23, [R1+0x1680] ;  /* 0x0016800001177983 */ /* 0x000ee80000100800 */
[----:B------:R0:W3:Y:S02]  /*3d470*/  @!P0 LDG.E.U8 R196, desc[UR60][R20.64] ;  /* 0x0000003c14c48981 */ /* 0x0000e4000c1e1100 */
[----:B0-----:R-:W-:-:S02]  /*3d480*/  @!P0 IMAD.MOV.U32 R20, RZ, RZ, R17 ;  /* 0x000000ffff148224 */ /* 0x001fc400078e0011 */
[----:B------:R-:W-:Y:S01]  /*3d490*/  @!P0 IMAD.MOV.U32 R21, RZ, RZ, R19 ;  /* 0x000000ffff158224 */ /* 0x000fe200078e0013 */
[----:B------:R-:W3:Y:S04]  /*3d4a0*/  LDL R17, [R1+0x1644] ;  /* 0x0016440001117983 */ /* 0x000ee80000100800 */
[----:B------:R-:W3:Y:S04]  /*3d4b0*/  LDL R19, [R1+0x1640] ;  /* 0x0016400001137983 */ /* 0x000ee80000100800 */
[----:B------:R0:W3:Y:S01]  /*3d4c0*/  @!P0 LDG.E.U8 R195, desc[UR60][R20.64] ;  /* 0x0000003c14c38981 */ /* 0x0000e2000c1e1100 */
[----:B------:R-:W-:Y:S01]  /*3d4d0*/  PRMT R193, RZ, 0x7610, R193 ;  /* 0x00007610ffc17816 */ /* 0x000fe200000000c1 */
[----:B0-----:R-:W-:-:S02]  /*3d4e0*/  @!P0 IMAD.MOV.U32 R20, RZ, RZ, R15 ;  /* 0x000000ffff148224 */ /* 0x001fc400078e000f */
[----:B------:R-:W-:Y:S01]  /*3d4f0*/  @!P0 IMAD.MOV.U32 R21, RZ, RZ, R16 ;  /* 0x000000ffff158224 */ /* 0x000fe200078e0010 */
[----:B------:R-:W3:Y:S04]  /*3d500*/  LDL R15, [R1+0x1604] ;  /* 0x00160400010f7983 */ /* 0x000ee80000100800 */
[----:B------:R-:W3:Y:S04]  /*3d510*/  LDL R16, [R1+0x1600] ;  /* 0x0016000001107983 */ /* 0x000ee80000100800 */
[----:B------:R0:W3:Y:S02]  /*3d520*/  @!P0 LDG.E.U8 R194, desc[UR60][R20.64] ;  /* 0x0000003c14c28981 */ /* 0x0000e4000c1e1100 */
[----:B0-----:R-:W-:-:S02]  /*3d530*/  @!P0 IMAD.MOV.U32 R20, RZ, RZ, R34 ;  /* 0x000000ffff148224 */ /* 0x001fc400078e0022 */
[----:B------:R-:W-:-:S05]  /*3d540*/  @!P0 IMAD.MOV.U32 R21, RZ, RZ, R35 ;  /* 0x000000ffff158224 */ /* 0x000fca00078e0023 */
[----:B------:R0:W3:Y:S02]  /*3d550*/  @!P0 LDG.E.U8 R193, desc[UR60][R20.64] ;  /* 0x0000003c14c18981 */ /* 0x0000e4000c1e1100 */
[----:B0-----:R-:W-:Y:S02]  /*3d560*/  @!P0 IMAD.MOV.U32 R20, RZ, RZ, R12 ;  /* 0x000000ffff148224 */ /* 0x001fe400078e000c */
[----:B------:R-:W3:Y:S01]  /*3d570*/  LDL R12, [R1+0x15c4] ;  /* 0x0015c400010c7983 */ /* 0x000ee20000100800 */
[----:B------:R-:W-:Y:S01]  /*3d580*/  PRMT R192, RZ, 0x7610, R192 ;  /* 0x00007610ffc07816 */ /* 0x000fe200000000c0 */
[----:B------:R-:W-:Y:S02]  /*3d590*/  @!P0 IMAD.MOV.U32 R21, RZ, RZ, R14 ;  /* 0x000000ffff158224 */ /* 0x000fe400078e000e */
[----:B------:R-:W3:Y:S04]  /*3d5a0*/  LDL R14, [R1+0x15c0] ;  /* 0x0015c000010e7983 */ /* 0x000ee80000100800 */
[----:B------:R0:W3:Y:S02]  /*3d5b0*/  @!P0 LDG.E.U8 R192, desc[UR60][R20.64] ;  /* 0x0000003c14c08981 */ /* 0x0000e4000c1e1100 */
[----:B0-----:R-:W-:-:S02]  /*3d5c0*/  @!P0 IMAD.MOV.U32 R20, RZ, RZ, R10 ;  /* 0x000000ffff148224 */ /* 0x001fc400078e000a */
[----:B------:R-:W3:Y:S01]  /*3d5d0*/  LDL R10, [R1+0x1584] ;  /* 0x00158400010a7983 */ /* 0x000ee20000100800 */
[----:B----4-:R-:W-:-:S03]  /*3d5e0*/  @!P0 IMAD.MOV.U32 R21, RZ, RZ, R13 ;  /* 0x000000ffff158224 */ /* 0x010fc600078e000d */
[----:B------:R-:W4:Y:S01]  /*3d5f0*/  LDL R13, [R1+0x1580] ;  /* 0x00158000010d7983 */ /* 0x000f220000100800 */
[----:B------:R-:W-:Y:S02]  /*3d600*/  PRMT R191, RZ, 0x7610, R191 ;  /* 0x00007610ffbf7816 */ /* 0x000fe400000000bf */
[----:B------:R-:W-:-:S04]  /*3d610*/  PRMT R190, RZ, 0x7610, R190 ;  /* 0x00007610ffbe7816 */ /* 0x000fc800000000be */
[----:B------:R0:W4:Y:S01]  /*3d620*/  @!P0 LDG.E.U8 R191, desc[UR60][R20.64] ;  /* 0x0000003c14bf8981 */ /* 0x000122000c1e1100 */
[----:B------:R-:W-:Y:S01]  /*3d630*/  PRMT R189, RZ, 0x7610, R189 ;  /* 0x00007610ffbd7816 */ /* 0x000fe200000000bd */
[----:B0-----:R-:W-:Y:S02]  /*3d640*/  @!P0 IMAD.MOV.U32 R20, RZ, RZ, R32 ;  /* 0x000000ffff148224 */ /* 0x001fe400078e0020 */
[----:B------:R-:W-:-:S05]  /*3d650*/  @!P0 IMAD.MOV.U32 R21, RZ, RZ, R33 ;  /* 0x000000ffff158224 */ /* 0x000fca00078e0021 */
[----:B------:R0:W4:Y:S01]  /*3d660*/  @!P0 LDG.E.U8 R190, desc[UR60][R20.64] ;  /* 0x0000003c14be8981 */ /* 0x000122000c1e1100 */
[----:B------:R-:W-:Y:S01]  /*3d670*/  PRMT R188, RZ, 0x7610, R188 ;  /* 0x00007610ffbc7816 */ /* 0x000fe200000000bc */
[----:B0-----:R-:W-:Y:S02]  /*3d680*/  @!P0 IMAD.MOV.U32 R20, RZ, RZ, R29 ;  /* 0x000000ffff148224 */ /* 0x001fe400078e001d */
[----:B------:R-:W-:-:S05]  /*3d690*/  @!P0 IMAD.MOV.U32 R21, RZ, RZ, R31 ;  /* 0x000000ffff158224 */ /* 0x000fca00078e001f */
[----:B------:R0:W4:Y:S01]  /*3d6a0*/  @!P0 LDG.E.U8 R189, desc[UR60][R20.64] ;  /* 0x0000003c14bd8981 */ /* 0x000122000c1e1100 */
[----:B------:R-:W-:Y:S01]  /*3d6b0*/  PRMT R187, RZ, 0x7610, R187 ;  /* 0x00007610ffbb7816 */ /* 0x000fe200000000bb */
[----:B0-----:R-:W-:Y:S02]  /*3d6c0*/  @!P0 IMAD.MOV.U32 R20, RZ, RZ, R25 ;  /* 0x000000ffff148224 */ /* 0x001fe400078e0019 */
[----:B------:R-:W-:Y:S01]  /*3d6d0*/  @!P0 IMAD.MOV.U32 R21, RZ, RZ, R26 ;  /* 0x000000ffff158224 */ /* 0x000fe200078e001a */
[----:B------:R-:W4:Y:S01]  /*3d6e0*/  LDL.LU R25, [R1+0x1540] ;  /* 0x0015400001197983 */ /* 0x000f220000300800 */
[----:B------:R-:W-:-:S03]  /*3d6f0*/  PRMT R186, RZ, 0x7610, R186 ;  /* 0x00007610ffba7816 */ /* 0x000fc600000000ba */
[----:B------:R-:W4:Y:S04]  /*3d700*/  LDL R33, [R1+0x1848] ;  /* 0x0018480001217983 */ /* 0x000f280000100800 */
[----:B------:R-:W4:Y:S04]  /*3d710*/  LDL.LU R40, [R1+0x1500] ;  /* 0x0015000001287983 */ /* 0x000f280000300800 */
[----:B------:R2:W4:Y:S04]  /*3d720*/  @!P0 LDG.E.U8 R188, desc[UR60][R20.64] ;  /* 0x0000003c14bc8981 */ /* 0x000528000c1e1100 */
[----:B------:R-:W4:Y:S01]  /*3d730*/  LDL.LU R37, [R1+0x1504] ;  /* 0x0015040001257983 */ /* 0x000f220000300800 */
[----:B------:R-:W-:-:S03]  /*3d740*/  PRMT R185, RZ, 0x7610, R185 ;  /* 0x00007610ffb97816 */ /* 0x000fc600000000b9 */
[----:B------:R-:W4:Y:S04]  /*3d750*/  LDL.LU R26, [R1+0x14c0] ;  /* 0x0014c000011a7983 */ /* 0x000f280000300800 */
[----:B------:R-:W4:Y:S04]  /*3d760*/  LDL.LU R170, [R1+0x14c4] ;  /* 0x0014c40001aa7983 */ /* 0x000f280000300800 */
[----:B------:R-:W4:Y:S04]  /*3d770*/  LDL R32, [R1+0x2c38] ;  /* 0x002c380001207983 */ /* 0x000f280000100800 */
[----:B------:R-:W4:Y:S01]  /*3d780*/  LDL R31, [R1+0x2c3c] ;  /* 0x002c3c00011f7983 */ /* 0x000f220000100800 */
[----:B--2---:R-:W-:-:S02]  /*3d790*/  @!P0 IMAD.MOV.U32 R20, RZ, RZ, R22 ;  /* 0x000000ffff148224 */ /* 0x004fc400078e0016 */
[----:B---3--:R-:W-:-:S05]  /*3d7a0*/  @!P0 IMAD.MOV.U32 R21, RZ, RZ, R23 ;  /* 0x000000ffff158224 */ /* 0x008fca00078e0017 */
[----:B------:R0:W2:Y:S02]  /*3d7b0*/  @!P0 LDG.E.U8 R187, desc[UR60][R20.64] ;  /* 0x0000003c14bb8981 */ /* 0x0000a4000c1e1100 */
[----:B0-----:R-:W-:Y:S02]  /*3d7c0*/  @!P0 IMAD.MOV.U32 R20, RZ, RZ, R17 ;  /* 0x000000ffff148224 */ /* 0x001fe400078e0011 */
[----:B------:R-:W-:-:S05]  /*3d7d0*/  @!P0 IMAD.MOV.U32 R21, RZ, RZ, R19 ;  /* 0x000000ffff158224 */ /* 0x000fca00078e0013 */
[----:B------:R0:W3:Y:S02]  /*3d7e0*/  @!P0 LDG.E.U8 R186, desc[UR60][R20.64] ;  /* 0x0000003c14ba8981 */ /* 0x0000e4000c1e1100 */
[----:B0-----:R-:W-:Y:S02]  /*3d7f0*/  @!P0 IMAD.MOV.U32 R20, RZ, RZ, R15 ;  /* 0x000000ffff148224 */ /* 0x001fe400078e000f */
[----:B------:R-:W-:-:S05]  /*3d800*/  @!P0 IMAD.MOV.U32 R21, RZ, RZ, R16 ;  /* 0x000000ffff158224 */ /* 0x000fca00078e0010 */
[----:B------:R0:W3:Y:S02]  /*3d810*/  @!P0 LDG.E.U8 R185, desc[UR60][R20.64] ;  /* 0x0000003c14b98981 */ /* 0x0000e4000c1e1100 */
[----:B0-----:R-:W-:Y:S02]  /*3d820*/  @!P0 IMAD.MOV.U32 R20, RZ, RZ, R12 ;  /* 0x000000ffff148224 */ /* 0x001fe400078e000c */
[----:B------:R-:W2:Y:S04]  /*3d830*/  LDL.LU R12, [R1+0x2c74] ;  /* 0x002c7400010c7983 */ /* 0x000ea80000300800 */
[----:B------:R-:W3:Y:S04]  /*3d840*/  LDL R29, [R1+0x2bf8] ;  /* 0x002bf800011d7983 */ /* 0x000ee80000100800 */
[----:B------:R-:W3:Y:S04]  /*3d850*/  LDL R23, [R1+0x2bfc] ;  /* 0x002bfc0001177983 */ /* 0x000ee80000100800 */
[----:B------:R-:W3:Y:S04]  /*3d860*/  LDL R22, [R1+0x2bb8] ;  /* 0x002bb80001167983 */ /* 0x000ee80000100800 */
[----:B------:R-:W3:Y:S04]  /*3d870*/  LDL R19, [R1+0x2bbc] ;  /* 0x002bbc0001137983 */ /* 0x000ee80000100800 */
[----:B------:R-:W3:Y:S04]  /*3d880*/  LDL R17, [R1+0x2b78] ;  /* 0x002b780001117983 */ /* 0x000ee80000100800 */
[----:B------:R-:W3:Y:S01]  /*3d890*/  LDL R16, [R1+0x2b7c] ;  /* 0x002b7c0001107983 */ /* 0x000ee20000100800 */
[----:B------:R-:W-:Y:S01]  /*3d8a0*/  PRMT R184, RZ, 0x7610, R184 ;  /* 0x00007610ffb87816 */ /* 0x000fe200000000b8 */
[----:B------:R-:W-:-:S02]  /*3d8b0*/  @!P0 IMAD.MOV.U32 R21, RZ, RZ, R14 ;  /* 0x000000ffff158224 */ /* 0x000fc400078e000e */
[----:B------:R-:W3:Y:S04]  /*3d8c0*/  LDL R15, [R1+0x2b38] ;  /* 0x002b3800010f7983 */ /* 0x000ee80000100800 */
[----:B------:R-:W3:Y:S04]  /*3d8d0*/  LDL R14, [R1+0x2b3c] ;  /* 0x002b3c00010e7983 */ /* 0x000ee80000100800 */
[----:B------:R0:W3:Y:S02]  /*3d8e0*/  @!P0 LDG.E.U8 R184, desc[UR60][R20.64] ;  /* 0x0000003c14b88981 */ /* 0x0000e4000c1e1100 */
[----:B0-----:R-:W-:-:S02]  /*3d8f0*/  @!P0 IMAD.MOV.U32 R20, RZ, RZ, R10 ;  /* 0x000000ffff148224 */ /* 0x001fc400078e000a */
[----:B------:R-:W3:Y:S01]  /*3d900*/  LDL R10, [R1+0x2afc] ;  /* 0x002afc00010a7983 */ /* 0x000ee20000100800 */
[----:B----4-:R-:W-:-:S03]  /*3d910*/  @!P0 IMAD.MOV.U32 R21, RZ, RZ, R13 ;  /* 0x000000ffff158224 */ /* 0x010fc600078e000d */
[----:B------:R-:W4:Y:S04]  /*3d920*/  LDL R13, [R1+0x2af8] ;  /* 0x002af800010d7983 */ /* 0x000f280000100800 */
[----:B------:R0:W-:Y:S04]  /*3d930*/  STL [R1+0x2d34], R244 ;  /* 0x002d34f401007387 */ /* 0x0001e80000100800 */
        /* <DEDUP_REMOVED lines=8> */
[----:B------:R-:W4:Y:S01]  /*3d9c0*/  LDL.LU R158, [R1+0x1464] ;  /* 0x00146400019e7983 */ /* 0x000f220000300800 */
[----:B------:R-:W-:-:S02]  /*3d9d0*/  PRMT R183, RZ, 0x7610, R183 ;  /* 0x00007610ffb77816 */ /* 0x000fc400000000b7 */
[----:B------:R-:W-:Y:S02]  /*3d9e0*/  PRMT R182, RZ, 0x7610, R182 ;  /* 0x00007610ffb67816 */ /* 0x000fe400000000b6 */
[----:B------:R-:W-:Y:S02]  /*3d9f0*/  PRMT R181, RZ, 0x7610, R181 ;  /* 0x00007610ffb57816 */ /* 0x000fe400000000b5 */
[----:B------:R-:W-:Y:S02]  /*3da00*/  PRMT R180, RZ, 0x7610, R180 ;  /* 0x00007610ffb47816 */ /* 0x000fe400000000b4 */
[----:B------:R-:W-:Y:S02]  /*3da10*/  PRMT R179, RZ, 0x7610, R179 ;  /* 0x00007610ffb37816 */ /* 0x000fe400000000b3 */
[----:B------:R-:W-:Y:S01]  /*3da20*/  PRMT R178, RZ, 0x7610, R178 ;  /* 0x00007610ffb27816 */ /* 0x000fe200000000b2 */
[----:B------:R1:W4:Y:S01]  /*3da30*/  @!P0 LDG.E.U8 R183, desc[UR60][R20.64] ;  /* 0x0000003c14b78981 */ /* 0x000322000c1e1100 */
[----:B------:R-:W-:-:S02]  /*3da40*/  PRMT R177, RZ, 0x7610, R177 ;  /* 0x00007610ffb17816 */ /* 0x000fc400000000b1 */
[----:B------:R-:W-:Y:S02]  /*3da50*/  PRMT R176, RZ, 0x7610, R176 ;  /* 0x00007610ffb07816 */ /* 0x000fe400000000b0 */
[----:B------:R-:W-:Y:S02]  /*3da60*/  PRMT R175, RZ, 0x7610, R175 ;  /* 0x00007610ffaf7816 */ /* 0x000fe400000000af */
[----:B------:R-:W-:Y:S02]  /*3da70*/  PRMT R174, RZ, 0x7610, R174 ;  /* 0x00007610ffae7816 */ /* 0x000fe400000000ae */
[----:B------:R-:W-:Y:S01]  /*3da80*/  PRMT R11, RZ, 0x7610, R11 ;  /* 0x00007610ff0b7816 */ /* 0x000fe2000000000b */
[----:B------:R-:W4:Y:S04]  /*3da90*/  LDL.LU R160, [R1+0x145c] ;  /* 0x00145c0001a07983 */ /* 0x000f280000300800 */
[----:B------:R-:W4:Y:S01]  /*3daa0*/  LDL.LU R159, [R1+0x1454] ;  /* 0x00145400019f7983 */ /* 0x000f220000300800 */
[----:B-1----:R-:W-:-:S03]  /*3dab0*/  @!P0 IMAD.MOV.U32 R20, RZ, RZ, R244 ;  /* 0x000000ffff148224 */ /* 0x002fc600078e00f4 */
[----:B------:R-:W4:Y:S04]  /*3dac0*/  LDL.LU R164, [R1+0x144c] ;  /* 0x00144c0001a47983 */ /* 0x000f280000300800 */
[----:B------:R-:W4:Y:S01]  /*3dad0*/  LDL.LU R157, [R1+0x1460] ;  /* 0x00146000019d7983 */ /* 0x000f220000300800 */
[----:B------:R-:W-:-:S05]  /*3dae0*/  @!P0 IMAD.MOV.U32 R21, RZ, RZ, R25 ;  /* 0x000000ffff158224 */ /* 0x000fca00078e0019 */
[----:B------:R1:W4:Y:S02]  /*3daf0*/  @!P0 LDG.E.U8 R182, desc[UR60][R20.64] ;  /* 0x0000003c14b68981 */ /* 0x000324000c1e1100 */
[----:B-1----:R-:W-:Y:S02]  /*3db00*/  @!P0 IMAD.MOV.U32 R20, RZ, RZ, R37 ;  /* 0x000000ffff148224 */ /* 0x002fe400078e0025 */
[----:B------:R-:W-:-:S05]  /*3db10*/  @!P0 IMAD.MOV.U32 R21, RZ, RZ, R40 ;  /* 0x000000ffff158224 */ /* 0x000fca00078e0028 */
[----:B------:R1:W4:Y:S02]  /*3db20*/  @!P0 LDG.E.U8 R181, desc[UR60][R20.64] ;  /* 0x0000003c14b58981 */ /* 0x000324000c1e1100 */
[----:B-1----:R-:W-:Y:S02]  /*3db30*/  @!P0 IMAD.MOV.U32 R20, RZ, RZ, R170 ;  /* 0x000000ffff148224 */ /* 0x002fe400078e00aa */
[----:B------:R-:W-:-:S05]  /*3db40*/  @!P0 IMAD.MOV.U32 R21, RZ, RZ, R26 ;  /* 0x000000ffff158224 */ /* 0x000fca00078e001a */
[----:B------:R1:W4:Y:S02]  /*3db50*/  @!P0 LDG.E.U8 R180, desc[UR60][R20.64] ;  /* 0x0000003c14b48981 */ /* 0x000324000c1e1100 */
[----:B-1----:R-:W-:Y:S02]  /*3db60*/  @!P0 IMAD.MOV.U32 R21, RZ, RZ, R33 ;  /* 0x000000ffff158224 */ /* 0x002fe400078e0021 */
[----:B--2---:R-:W-:-:S05]  /*3db70*/  @!P0 IMAD.MOV.U32 R20, RZ, RZ, R12 ;  /* 0x000000ffff148224 */ /* 0x004fca00078e000c */
[----:B------:R1:W2:Y:S02]  /*3db80*/  @!P0 LDG.E.U8 R179, desc[UR60][R20.64] ;  /* 0x0000003c14b38981 */ /* 0x0002a4000c1e1100 */
[----:B-1----:R-:W-:Y:S02]  /*3db90*/  @!P0 IMAD.MOV.U32 R20, RZ, RZ, R31 ;  /* 0x000000ffff148224 */ /* 0x002fe400078e001f */
[----:B------:R-:W-:-:S05]  /*3dba0*/  @!P0 IMAD.MOV.U32 R21, RZ, RZ, R32 ;  /* 0x000000ffff158224 */ /* 0x000fca00078e0020 */
[----:B------:R3:W2:Y:S02]  /*3dbb0*/  @!P0 LDG.E.U8 R178, desc[UR60][R20.64] ;  /* 0x0000003c14b28981 */ /* 0x0006a4000c1e1100 */
[----:B---3--:R-:W-:Y:S02]  /*3dbc0*/  @!P0 IMAD.MOV.U32 R20, RZ, RZ, R23 ;  /* 0x000000ffff148224 */ /* 0x008fe400078e0017 */
[----:B------:R-:W-:-:S05]  /*3dbd0*/  @!P0 IMAD.MOV.U32 R21, RZ, RZ, R29 ;  /* 0x000000ffff158224 */ /* 0x000fca00078e001d */
[----:B------:R1:W3:Y:S02]  /*3dbe0*/  @!P0 LDG.E.U8 R177, desc[UR60][R20.64] ;  /* 0x0000003c14b18981 */ /* 0x0002e4000c1e1100 */
[----:B-1----:R-:W-:Y:S02]  /*3dbf0*/  @!P0 IMAD.MOV.U32 R20, RZ, RZ, R19 ;  /* 0x000000ffff148224 */ /* 0x002fe400078e0013 */
        /* <DEDUP_REMOVED lines=9> */
[----:B----4-:R-:W-:Y:S01]  /*3dc90*/  @!P0 IMAD.MOV.U32 R21, RZ, RZ, R13 ;  /* 0x000000ffff158224 */ /* 0x010fe200078e000d */
[----:B------:R-:W-:Y:S02]  /*3dca0*/  LOP3.LUT R23, R161, 0xffff, RZ, 0xc0, !PT ;  /* 0x0000ffffa1177812 */ /* 0x000fe400078ec0ff */
[----:B------:R-:W4:Y:S04]  /*3dcb0*/  LDL.LU R161, [R1+0x1458] ;  /* 0x0014580001a17983 */ /* 0x000f280000300800 */
[----:B------:R1:W3:Y:S01]  /*3dcc0*/  @!P0 LDG.E.U8 R11, desc[UR60][R20.64] ;  /* 0x0000003c140b8981 */ /* 0x0002e2000c1e1100 */
[----:B------:R-:W-:-:S04]  /*3dcd0*/  LOP3.LUT R22, R156, 0xffff, RZ, 0xc0, !PT ;  /* 0x0000ffff9c167812 */ /* 0x000fc800078ec0ff */
[----:B------:R-:W-:Y:S02]  /*3dce0*/  PRMT R249, R23, 0x3340, R22 ;  /* 0x0000334017f97816 */ /* 0x000fe40000000016 */
[----:B-1----:R-:W-:Y:S02]  /*3dcf0*/  LOP3.LUT R21, R165, 0xffff, RZ, 0xc0, !PT ;  /* 0x0000ffffa5157812 */ /* 0x002fe400078ec0ff */
[----:B------:R-:W-:Y:S01]  /*3dd00*/  LOP3.LUT R20, R166, 0xffff, RZ, 0xc0, !PT ;  /* 0x0000ffffa6147812 */ /* 0x000fe200078ec0ff */
[----:B------:R-:W2:Y:S04]  /*3dd10*/  LDL.LU R165, [R1+0x1450] ;  /* 0x0014500001a57983 */ /* 0x000ea80000300800 */
[----:B------:R-:W3:Y:S04]  /*3dd20*/  LDL.LU R156, [R1+0x1448] ;  /* 0x00144800019c7983 */ /* 0x000ee80000300800 */
[----:B------:R-:W3:Y:S01]  /*3dd30*/  LDL.LU R166, [R1+0x1444] ;  /* 0x0014440001a67983 */ /* 0x000ee20000300800 */
[----:B------:R-:W-:-:S02]  /*3dd40*/  PRMT R250, R21, 0x3340, R20 ;  /* 0x0000334015fa7816 */ /* 0x000fc40000000014 */
[----:B------:R-:W-:Y:S02]  /*3dd50*/  LOP3.LUT R23, R162, 0xffff, RZ, 0xc0, !PT ;  /* 0x0000ffffa2177812 */ /* 0x000fe400078ec0ff */
[----:B------:R-:W-:Y:S01]  /*3dd60*/  LOP3.LUT R21, R163, 0xffff, RZ, 0xc0, !PT ;  /* 0x0000ffffa3157812 */ /* 0x000fe200078ec0ff */
[----:B------:R-:W3:Y:S04]  /*3dd70*/  LDL.LU R162, [R1+0x143c] ;  /* 0x00143c0001a27983 */ /* 0x000ee80000300800 */
[----:B------:R-:W3:Y:S01]  /*3dd80*/  LDL.LU R163, [R1+0x1434] ;  /* 0x0014340001a37983 */ /* 0x000ee20000300800 */
[----:B------:R-:W-:-:S03]  /*3dd90*/  LOP3.LUT R22, R154, 0xffff, RZ, 0xc0, !PT ;  /* 0x0000ffff9a167812 */ /* 0x000fc600078ec0ff */
[----:B------:R-:W3:Y:S01]  /*3dda0*/  LDL.LU R124, [R1+0x142c] ;  /* 0x00142c00017c7983 */ /* 0x000ee20000300800 */
[----:B------:R-:W-:-:S03]  /*3ddb0*/  LOP3.LUT R20, R167, 0xffff, RZ, 0xc0, !PT ;  /* 0x0000ffffa7147812 */ /* 0x000fc600078ec0ff */
[----:B------:R-:W3:Y:S01]  /*3ddc0*/  LDL.LU R167, [R1+0x1440] ;  /* 0x0014400001a77983 */ /* 0x000ee20000300800 */
[----:B------:R-:W-:Y:S02]  /*3ddd0*/  PRMT R251, R23, 0x3340, R22 ;  /* 0x0000334017fb7816 */ /* 0x000fe40000000016 */
[----:B------:R-:W-:Y:S02]  /*3dde0*/  LOP3.LUT R23, R158, 0xffff, RZ, 0xc0, !PT ;  /* 0x0000ffff9e177812 */ /* 0x000fe400078ec0ff */
[----:B------:R-:W3:Y:S04]  /*3ddf0*/  LDL.LU R158, [R1+0x1438] ;  /* 0x00143800019e7983 */ /* 0x000ee80000300800 */
[----:B------:R-:W3:Y:S01]  /*3de00*/  LDL.LU R155, [R1+0x1430] ;  /* 0x00143000019b7983 */ /* 0x000ee20000300800 */
[----:B------:R-:W-:-:S02]  /*3de10*/  PRMT R252, R21, 0x3340, R20 ;  /* 0x0000334015fc7816 */ /* 0x000fc40000000014 */
[----:B------:R-:W-:Y:S02]  /*3de20*/  LOP3.LUT R21, R160, 0xffff, RZ, 0xc0, !PT ;  /* 0x0000ffffa0157812 */ /* 0x000fe400078ec0ff */
[----:B------:R-:W-:Y:S01]  /*3de30*/  LOP3.LUT R22, R159, 0xffff, RZ, 0xc0, !PT ;  /* 0x0000ffff9f167812 */ /* 0x000fe200078ec0ff */
[----:B------:R-:W3:Y:S01]  /*3de40*/  LDL.LU R153, [R1+0x1428] ;  /* 0x0014280001997983 */ /* 0x000ee20000300800 */
[----:B------:R-:W-:-:S03]  /*3de50*/  LOP3.LUT R20, R164, 0xffff, RZ, 0xc0, !PT ;  /* 0x0000ffffa4147812 */ /* 0x000fc600078ec0ff */
[----:B------:R-:W3:Y:S01]  /*3de60*/  LDL.LU R159, [R1+0x1424] ;  /* 0x00142400019f7983 */ /* 0x000ee20000300800 */
[----:B------:R-:W-:Y:S02]  /*3de70*/  PRMT R164, R23, 0x3340, R22 ;  /* 0x0000334017a47816 */ /* 0x000fe40000000016 */
[----:B------:R-:W-:Y:S02]  /*3de80*/  LOP3.LUT R23, R157, 0xffff, RZ, 0xc0, !PT ;  /* 0x0000ffff9d177812 */ /* 0x000fe400078ec0ff */
[----:B------:R-:W-:Y:S01]  /*3de90*/  PRMT R160, R21, 0x3340, R20 ;  /* 0x0000334015a07816 */ /* 0x000fe20000000014 */
[----:B------:R-:W3:Y:S01]  /*3dea0*/  LDL.LU R154, [R1+0x141c] ;  /* 0x00141c00019a7983 */ /* 0x000ee20000300800 */
[----:B----4-:R-:W-:-:S03]  /*3deb0*/  LOP3.LUT R21, R161, 0xffff, RZ, 0xc0, !PT ;  /* 0x0000ffffa1157812 */ /* 0x010fc600078ec0ff */
[----:B------:R-:W4:Y:S01]  /*3dec0*/  LDL.LU R161, [R1+0x1414] ;  /* 0x0014140001a17983 */ /* 0x000f220000300800 */
[----:B--2---:R-:W-:Y:S02]  /*3ded0*/  LOP3.LUT R22, R165, 0xffff, RZ, 0xc0, !PT ;  /* 0x0000ffffa5167812 */ /* 0x004fe400078ec0ff */
[----:B---3--:R-:W-:Y:S01]  /*3dee0*/  LOP3.LUT R20, R156, 0xffff, RZ, 0xc0, !PT ;  /* 0x0000ffff9c147812 */ /* 0x008fe200078ec0ff */
[----:B------:R-:W2:Y:S04]  /*3def0*/  LDL.LU R165, [R1+0x140c] ;  /* 0x00140c0001a57983 */ /* 0x000ea80000300800 */
[----:B------:R-:W3:Y:S01]  /*3df00*/  LDL.LU R157, [R1+0x1420] ;  /* 0x00142000019d7983 */ /* 0x000ee20000300800 */
[----:B------:R-:W-:Y:S02]  /*3df10*/  PRMT R156, R23, 0x3340, R22 ;  /* 0x00003340179c7816 */ /* 0x000fe40000000016 */
[----:B------:R-:W-:-:S02]  /*3df20*/  PRMT R152, R21, 0x3340, R20 ;  /* 0x0000334015987816 */ /* 0x000fc40000000014 */
[----:B------:R-:W-:Y:S02]  /*3df30*/  LOP3.LUT R23, R166, 0xffff, RZ, 0xc0, !PT ;  /* 0x0000ffffa6177812 */ /* 0x000fe400078ec0ff */
[----:B------:R-:W-:Y:S01]  /*3df40*/  LOP3.LUT R21, R162, 0xffff, RZ, 0xc0, !PT ;  /* 0x0000ffffa2157812 */ /* 0x000fe200078ec0ff */
[----:B------:R-:W3:Y:S04]  /*3df50*/  LDL.LU R166, [R1+0x1418] ;  /* 0x0014180001a67983 */ /* 0x000ee80000300800 */
[----:B------:R-:W3:Y:S01]  /*3df60*/  LDL.LU R162, [R1+0x1410] ;  /* 0x0014100001a27983 */ /* 0x000ee20000300800 */
[----:B------:R-:W-:-:S03]  /*3df70*/  LOP3.LUT R22, R163, 0xffff, RZ, 0xc0, !PT ;  /* 0x0000ffffa3167812 */ /* 0x000fc600078ec0ff */
[----:B------:R-:W3:Y:S01]  /*3df80*/  LDL.LU R163, [R1+0x1408] ;  /* 0x0014080001a37983 */ /* 0x000ee20000300800 */
[----:B------:R-:W-:Y:S02]  /*3df90*/  LOP3.LUT R20, R124, 0xffff, RZ, 0xc0, !PT ;  /* 0x0000ffff7c147812 */ /* 0x000fe400078ec0ff */
[----:B------:R-:W-:Y:S02]  /*3dfa0*/  PRMT R13, R23, 0x3340, R22 ;  /* 0x00003340170d7816 */ /* 0x000fe40000000016 */
[----:B------:R-:W-:Y:S01]  /*3dfb0*/  LOP3.LUT R23, R167, 0xffff, RZ, 0xc0, !PT ;  /* 0x0000ffffa7177812 */ /* 0x000fe200078ec0ff */
[----:B------:R-:W3:Y:S04]  /*3dfc0*/  LDL.LU R123, [R1+0x1404] ;  /* 0x00140400017b7983 */ /* 0x000ee80000300800 */
[----:B------:R-:W3:Y:S01]  /*3dfd0*/  LDL.LU R167, [R1+0x13fc] ;  /* 0x0013fc0001a77983 */ /* 0x000ee20000300800 */
[----:B------:R-:W-:-:S02]  /*3dfe0*/  PRMT R54, R21, 0x3340, R20 ;  /* 0x0000334015367816 */ /* 0x000fc40000000014 */
[----:B------:R-:W-:Y:S02]  /*3dff0*/  LOP3.LUT R21, R158, 0xffff, RZ, 0xc0, !PT ;  /* 0x0000ffff9e157812 */ /* 0x000fe400078ec0ff */
[----:B------:R-:W3:Y:S01]  /*3e000*/  LDL.LU R158, [R1+0x13f0] ;  /* 0x0013f000019e7983 */ /* 0x000ee20000300800 */
[----:B------:R-:W-:-:S03]  /*3e010*/  LOP3.LUT R22, R155, 0xffff, RZ, 0xc0, !PT ;  /* 0x0000ffff9b167812 */ /* 0x000fc600078ec0ff */
[----:B------:R-:W3:Y:S04]  /*3e020*/  LDL.LU R155, [R1+0x13e8] ;  /* 0x0013e800019b7983 */ /* 0x000ee80000300800 */
[----:B------:R-:W3:Y:S01]  /*3e030*/  LDL.LU R119, [R1+0x1400] ;  /* 0x0014000001777983 */ /* 0x000ee20000300800 */
[----:B------:R-:W-:Y:S02]  /*3e040*/  PRMT R14, R23, 0x3340, R22 ;  /* 0x00003340170e7816 */ /* 0x000fe40000000016 */
[----:B------:R-:W-:Y:S02]  /*3e050*/  LOP3.LUT R23, R159, 0xffff, RZ, 0xc0, !PT ;  /* 0x0000ffff9f177812 */ /* 0x000fe400078ec0ff */
[----:B------:R-:W-:Y:S01]  /*3e060*/  LOP3.LUT R20, R153, 0xffff, RZ, 0xc0, !PT ;  /* 0x0000ffff99147812 */ /* 0x000fe200078ec0ff */
[----:B------:R-:W3:Y:S04]  /*3e070*/  LDL.LU R159, [R1+0x13f8] ;  /* 0x0013f800019f7983 */ /* 0x000ee80000300800 */
[----:B------:R-:W3:Y:S04]  /*3e080*/  LDL.LU R120, [R1+0x13ec] ;  /* 0x0013ec0001787983 */ /* 0x000ee80000300800 */
[----:B------:R-:W3:Y:S01]  /*3e090*/  LDL.LU R124, [R1+0x13e4] ;  /* 0x0013e400017c7983 */ /* 0x000ee20000300800 */
[----:B------:R-:W-:-:S02]  /*3e0a0*/  PRMT R16, R21, 0x3340, R20 ;  /* 0x0000334015107816 */ /* 0x000fc40000000014 */
[----:B------:R-:W-:Y:S01]  /*3e0b0*/  LOP3.LUT R21, R154, 0xffff, RZ, 0xc0, !PT ;  /* 0x0000ffff9a157812 */ /* 0x000fe200078ec0ff */
[----:B------:R-:W3:Y:S04]  /*3e0c0*/  LDL.LU R121, [R1+0x13e0] ;  /* 0x0013e00001797983 */ /* 0x000ee80000300800 */
[----:B------:R-:W3:Y:S01]  /*3e0d0*/  LDL.LU R122, [R1+0x13d8] ;  /* 0x0013d800017a7983 */ /* 0x000ee20000300800 */
[----:B----4-:R-:W-:Y:S02]  /*3e0e0*/  LOP3.LUT R22, R161, 0xffff, RZ, 0xc0, !PT ;  /* 0x0000ffffa1167812 */ /* 0x010fe400078ec0ff */
[----:B--2---:R-:W-:Y:S02]  /*3e0f0*/  LOP3.LUT R20, R165, 0xffff, RZ, 0xc0, !PT ;  /* 0x0000ffffa5147812 */ /* 0x004fe400078ec0ff */
[----:B------:R-:W-:-:S02]  /*3e100*/  PRMT R165, R23, 0x3340, R22 ;  /* 0x0000334017a57816 */ /* 0x000fc40000000016 */
[----:B------:R-:W-:Y:S02]  /*3e110*/  PRMT R161, R21, 0x3340, R20 ;  /* 0x0000334015a17816 */ /* 0x000fe40000000014 */
[----:B---3--:R-:W-:Y:S02]  /*3e120*/  LOP3.LUT R21, R166, 0xffff, RZ, 0xc0, !PT ;  /* 0x0000ffffa6157812 */ /* 0x008fe400078ec0ff */
[----:B------:R-:W-:Y:S01]  /*3e130*/  LOP3.LUT R22, R162, 0xffff, RZ, 0xc0, !PT ;  /* 0x0000ffffa2167812 */ /* 0x000fe200078ec0ff */
[----:B------:R-:W2:Y:S04]  /*3e140*/  LDL.LU R166, [R1+0x13d0] ;  /* 0x0013d00001a67983 */ /* 0x000ea80000300800 */
[----:B------:R-:W3:Y:S01]  /*3e150*/  LDL.LU R162, [R1+0x13c8] ;  /* 0x0013c80001a27983 */ /* 0x000ee20000300800 */
[----:B------:R-:W-:-:S02]  /*3e160*/  LOP3.LUT R20, R163, 0xffff, RZ, 0xc0, !PT ;  /* 0x0000ffffa3147812 */ /* 0x000fc400078ec0ff */
[----:B------:R-:W-:Y:S01]  /*3e170*/  LOP3.LUT R23, R157, 0xffff, RZ, 0xc0, !PT ;  /* 0x0000ffff9d177812 */ /* 0x000fe200078ec0ff */
[----:B------:R-:W4:Y:S04]  /*3e180*/  LDL.LU R154, [R1+0x13dc] ;  /* 0x0013dc00019a7983 */ /* 0x000f280000300800 */
[----:B------:R-:W4:Y:S01]  /*3e190*/  LDL.LU R163, [R1+0x13d4] ;  /* 0x0013d40001a37983 */ /* 0x000f220000300800 */
[----:B------:R-:W-:Y:S02]  /*3e1a0*/  PRMT R153, R21, 0x3340, R20 ;  /* 0x0000334015997816 */ /* 0x000fe40000000014 */
[----:B------:R-:W-:Y:S02]  /*3e1b0*/  LOP3.LUT R21, R167, 0xffff, RZ, 0xc0, !PT ;  /* 0x0000ffffa7157812 */ /* 0x000fe400078ec0ff */
[----:B------:R-:W-:Y:S01]  /*3e1c0*/  PRMT R157, R23, 0x3340, R22 ;  /* 0x00003340179d7816 */ /* 0x000fe20000000016 */
[----:B------:R-:W4:Y:S01]  /*3e1d0*/  LDL.LU R167, [R1+0x13cc] ;  /* 0x0013cc0001a77983 */ /* 0x000f220000300800 */
[----:B------:R-:W-:-:S02]  /*3e1e0*/  LOP3.LUT R22, R158, 0xffff, RZ, 0xc0, !PT ;  /* 0x0000ffff9e167812 */ /* 0x000fc400078ec0ff */
[----:B------:R-:W-:Y:S01]  /*3e1f0*/  LOP3.LUT R23, R123, 0xffff, RZ, 0xc0, !PT ;  /* 0x0000ffff7b177812 */ /* 0x000fe200078ec0ff */
[----:B------:R-:W4:Y:S04]  /*3e200*/  LDL.LU R158, [R1+0x13c4] ;  /* 0x0013c400019e7983 */ /* 0x000f280000300800 */
[----:B------:R-:W4:Y:S01]  /*3e210*/  LDL.LU R123, [R1+0x13c0] ;  /* 0x0013c000017b7983 */ /* 0x000f220000300800 */
[----:B------:R-:W-:-:S03]  /*3e220*/  LOP3.LUT R20, R155, 0xffff, RZ, 0xc0, !PT ;  /* 0x0000ffff9b147812 */ /* 0x000fc600078ec0ff */
[----:B------:R-:W4:Y:S01]  /*3e230*/  LDL.LU R155, [R1+0x13b8] ;  /* 0x0013b800019b7983 */ /* 0x000f220000300800 */
[----:B------:R-:W-:Y:S02]  /*3e240*/  PRMT R17, R21, 0x3340, R20 ;  /* 0x0000334015117816 */ /* 0x000fe40000000014 */
[----:B------:R-:W-:Y:S02]  /*3e250*/  LOP3.LUT R21, R159, 0xffff, RZ, 0xc0, !PT ;  /* 0x0000ffff9f157812 */ /* 0x000fe400078ec0ff */
[----:B------:R-:W4:Y:S04]  /*3e260*/  LDL.LU R159, [R1+0x13b0] ;  /* 0x0013b000019f7983 */ /* 0x000f280000300800 */
[----:B------:R-:W4:Y:S01]  /*3e270*/  LDL.LU R116, [R1+0x13a8] ;  /* 0x0013a80001747983 */ /* 0x000f220000300800 */
[----:B------:R-:W-:-:S02]  /*3e280*/  LOP3.LUT R20, R124, 0xffff, RZ, 0xc0, !PT ;  /* 0x0000ffff7c147812 */ /* 0x000fc400078ec0ff */
[----:B------:R-:W-:Y:S01]  /*3e290*/  PRMT R91, R23, 0x3340, R22 ;  /* 0x00003340175b7816 */ /* 0x000fe20000000016 */
[----:B------:R-:W4:Y:S01]  /*3e2a0*/  LDL.LU R124, [R1+0x13bc] ;  /* 0x0013bc00017c7983 */ /* 0x000f220000300800 */
[----:B------:R-:W-:Y:S02]  /*3e2b0*/  LOP3.LUT R23, R119, 0xffff, RZ, 0xc0, !PT ;  /* 0x0000ffff77177812 */ /* 0x000fe400078ec0ff */
[----:B------:R-:W-:Y:S01]  /*3e2c0*/  LOP3.LUT R22, R120, 0xffff, RZ, 0xc0, !PT ;  /* 0x0000ffff78167812 */ /* 0x000fe200078ec0ff */
[----:B------:R-:W4:Y:S04]  /*3e2d0*/  LDL.LU R117, [R1+0x13b4] ;  /* 0x0013b40001757983 */ /* 0x000f280000300800 */
[----:B------:R-:W4:Y:S01]  /*3e2e0*/  LDL.LU R118, [R1+0x13ac] ;  /* 0x0013ac0001767983 */ /* 0x000f220000300800 */
[----:B------:R-:W-:-:S02]  /*3e2f0*/  PRMT R31, R21, 0x3340, R20 ;  /* 0x00003340151f7816 */ /* 0x000fc40000000014 */
[----:B------:R-:W-:Y:S02]  /*3e300*/  PRMT R19, R23, 0x3340, R22 ;  /* 0x0000334017137816 */ /* 0x000fe40000000016 */
[----:B------:R-:W-:Y:S02]  /*3e310*/  LOP3.LUT R23, R121, 0xffff, RZ, 0xc0, !PT ;  /* 0x0000ffff79177812 */ /* 0x000fe400078ec0ff */
[----:B------:R-:W-:Y:S01]  /*3e320*/  LOP3.LUT R21, R122, 0xffff, RZ, 0xc0, !PT ;  /* 0x0000ffff7a157812 */ /* 0x000fe200078ec0ff */
[----:B------:R-:W4:Y:S04]  /*3e330*/  LDL.LU R119, [R1+0x13a4] ;  /* 0x0013a40001777983 */ /* 0x000f280000300800 */
[----:B------:R-:W4:Y:S04]  /*3e340*/  LDL.LU R120, [R1+0x13a0] ;  /* 0x0013a00001787983 */ /* 0x000f280000300800 */
[----:B------:R-:W4:Y:S01]  /*3e350*/  LDL.LU R121, [R1+0x1398] ;  /* 0x0013980001797983 */ /* 0x000f220000300800 */
[----:B--2---:R-:W-:-:S02]  /*3e360*/  LOP3.LUT R22, R166, 0xffff, RZ, 0xc0, !PT ;  /* 0x0000ffffa6167812 */ /* 0x004fc400078ec0ff */
[----:B---3--:R-:W-:Y:S02]  /*3e370*/  LOP3.LUT R20, R162, 0xffff, RZ, 0xc0, !PT ;  /* 0x0000ffffa2147812 */ /* 0x008fe400078ec0ff */
[----:B------:R-:W-:Y:S02]  /*3e380*/  PRMT R166, R23, 0x3340, R22 ;  /* 0x0000334017a67816 */ /* 0x000fe40000000016 */
[----:B------:R-:W-:Y:S02]  /*3e390*/  PRMT R162, R21, 0x3340, R20 ;  /* 0x0000334015a27816 */ /* 0x000fe40000000014 */
[----:B----4-:R-:W-:Y:S02]  /*3e3a0*/  LOP3.LUT R23, R154, 0xffff, RZ, 0xc0, !PT ;  /* 0x0000ffff9a177812 */ /* 0x010fe400078ec0ff */
[----:B------:R-:W-:Y:S02]  /*3e3b0*/  LOP3.LUT R21, R163, 0xffff, RZ, 0xc0, !PT ;  /* 0x0000ffffa3157812 */ /* 0x000fe400078ec0ff */
[----:B------:R-:W-:Y:S01]  /*3e3c0*/  LOP3.LUT R22, R167, 0xffff, RZ, 0xc0, !PT ;  /* 0x0000ffffa7167812 */ /* 0x000fe200078ec0ff */
[----:B------:R-:W2:Y:S04]  /*3e3d0*/  LDL.LU R163, [R1+0x1390] ;  /* 0x0013900001a37983 */ /* 0x000ea80000300800 */
[----:B------:R-:W3:Y:S01]  /*3e3e0*/  LDL.LU R167, [R1+0x1388] ;  /* 0x0013880001a77983 */ /* 0x000ee20000300800 */
[----:B------:R-:W-:-:S02]  /*3e3f0*/  LOP3.LUT R20, R158, 0xffff, RZ, 0xc0, !PT ;  /* 0x0000ffff9e147812 */ /* 0x000fc400078ec0ff */
[----:B------:R-:W-:Y:S02]  /*3e400*/  PRMT R158, R23, 0x3340, R22 ;  /* 0x00003340179e7816 */ /* 0x000fe40000000016 */
[----:B------:R-:W-:Y:S02]  /*3e410*/  LOP3.LUT R23, R123, 0xffff, RZ, 0xc0, !PT ;  /* 0x0000ffff7b177812 */ /* 0x000fe400078ec0ff */
[----:B------:R-:W4:Y:S01]  /*3e420*/  LDL.LU R123, [R1+0x139c] ;  /* 0x00139c00017b7983 */ /* 0x000f220000300800 */
[----:B------:R-:W-:Y:S02]  /*3e430*/  PRMT R154, R21, 0x3340, R20 ;  /* 0x00003340159a7816 */ /* 0x000fe40000000014 */
[----:B------:R-:W-:Y:S01]  /*3e440*/  LOP3.LUT R21, R155, 0xffff, RZ, 0xc0, !PT ;  /* 0x0000ffff9b157812 */ /* 0x000fe200078ec0ff */
[----:B------:R-:W4:Y:S04]  /*3e450*/  LDL.LU R122, [R1+0x1394] ;  /* 0x00139400017a7983 */ /* 0x000f280000300800 */
[----:B------:R-:W4:Y:S01]  /*3e460*/  LDL.LU R155, [R1+0x138c] ;  /* 0x00138c00019b7983 */ /* 0x000f220000300800 */
[----:B------:R-:W-:-:S03]  /*3e470*/  LOP3.LUT R22, R159, 0xffff, RZ, 0xc0, !PT ;  /* 0x0000ffff9f167812 */ /* 0x000fc600078ec0ff */
[----:B------:R-:W4:Y:S01]  /*3e480*/  LDL.LU R159, [R1+0x1384] ;  /* 0x00138400019f7983 */ /* 0x000f220000300800 */
[----:B------:R-:W-:-:S03]  /*3e490*/  LOP3.LUT R20, R116, 0xffff, RZ, 0xc0, !PT ;  /* 0x0000ffff74147812 */ /* 0x000fc600078ec0ff */
[----:B------:R-:W4:Y:S01]  /*3e4a0*/  LDL.LU R111, [R1+0x1380] ;  /* 0x00138000016f7983 */ /* 0x000f220000300800 */
[----:B------:R-:W-:Y:S02]  /*3e4b0*/  PRMT R33, R23, 0x3340, R22 ;  /* 0x0000334017217816 */ /* 0x000fe40000000016 */
[----:B------:R-:W-:Y:S01]  /*3e4c0*/  LOP3.LUT R23, R124, 0xffff, RZ, 0xc0, !PT ;  /* 0x0000ffff7c177812 */ /* 0x000fe200078ec0ff */
[----:B------:R-:W4:Y:S04]  /*3e4d0*/  LDL.LU R115, [R1+0x1378] ;  /* 0x0013780001737983 */ /* 0x000f280000300800 */
[----:B------:R-:W4:Y:S01]  /*3e4e0*/  LDL.LU R124, [R1+0x1370] ;  /* 0x00137000017c7983 */ /* 0x000f220000300800 */
[----:B------:R-:W-:-:S03]  /*3e4f0*/  LOP3.LUT R22, R118, 0xffff, RZ, 0xc0, !PT ;  /* 0x0000ffff76167812 */ /* 0x000fc600078ec0ff */
[----:B------:R-:W4:Y:S01]  /*3e500*/  LDL.LU R116, [R1+0x1368] ;  /* 0x0013680001747983 */ /* 0x000f220000300800 */
[----:B------:R-:W-:Y:S02]  /*3e510*/  PRMT R35, R21, 0x3340, R20 ;  /* 0x0000334015237816 */ /* 0x000fe40000000014 */
[----:B------:R-:W-:Y:S02]  /*3e520*/  LOP3.LUT R21, R117, 0xffff, RZ, 0xc0, !PT ;  /* 0x0000ffff75157812 */ /* 0x000fe400078ec0ff */
[----:B------:R-:W-:Y:S01]  /*3e530*/  PRMT R36, R23, 0x3340, R22 ;  /* 0x0000334017247816 */ /* 0x000fe20000000016 */
[----:B------:R-:W4:Y:S04]  /*3e540*/  LDL.LU R117, [R1+0x137c] ;  /* 0x00137c0001757983 */ /* 0x000f280000300800 */
[----:B------:R-:W4:Y:S01]  /*3e550*/  LDL.LU R118, [R1+0x1374] ;  /* 0x0013740001767983 */ /* 0x000f220000300800 */
[----:B------:R-:W-:-:S03]  /*3e560*/  LOP3.LUT R23, R120, 0xffff, RZ, 0xc0, !PT ;  /* 0x0000ffff78177812 */ /* 0x000fc600078ec0ff */
[----:B------:R-:W4:Y:S01]  /*3e570*/  LDL.LU R120, [R1+0x136c] ;  /* 0x00136c0001787983 */ /* 0x000f220000300800 */
[----:B------:R-:W-:-:S03]  /*3e580*/  LOP3.LUT R20, R119, 0xffff, RZ, 0xc0, !PT ;  /* 0x0000ffff77147812 */ /* 0x000fc600078ec0ff */
[----:B------:R-:W4:Y:S04]  /*3e590*/  LDL.LU R113, [R1+0x1364] ;  /* 0x0013640001717983 */ /* 0x000f280000300800 */
[----:B------:R-:W4:Y:S01]  /*3e5a0*/  LDL.LU R119, [R1+0x1360] ;  /* 0x0013600001777983 */ /* 0x000f220000300800 */
[----:B------:R-:W-:Y:S02]  /*3e5b0*/  PRMT R38, R21, 0x3340, R20 ;  /* 0x0000334015267816 */ /* 0x000fe40000000014 */
[----:B------:R-:W-:Y:S02]  /*3e5c0*/  LOP3.LUT R21, R121, 0xffff, RZ, 0xc0, !PT ;  /* 0x0000ffff79157812 */ /* 0x000fe400078ec0ff */
[----:B------:R-:W4:Y:S01]  /*3e5d0*/  LDL.LU R121, [R1+0x1358] ;  /* 0x0013580001797983 */ /* 0x000f220000300800 */
[----:B--2---:R-:W-:-:S02]  /*3e5e0*/  LOP3.LUT R22, R163, 0xffff, RZ, 0xc0, !PT ;  /* 0x0000ffffa3167812 */ /* 0x004fc400078ec0ff */
[----:B---3--:R-:W-:Y:S02]  /*3e5f0*/  LOP3.LUT R20, R167, 0xffff, RZ, 0xc0, !PT ;  /* 0x0000ffffa7147812 */ /* 0x008fe400078ec0ff */
[----:B------:R-:W-:Y:S02]  /*3e600*/  PRMT R167, R23, 0x3340, R22 ;  /* 0x0000334017a77816 */ /* 0x000fe40000000016 */
[----:B----4-:R-:W-:Y:S02]  /*3e610*/  LOP3.LUT R23, R123, 0xffff, RZ, 0xc0, !PT ;  /* 0x0000ffff7b177812 */ /* 0x010fe400078ec0ff */
[----:B------:R-:W2:Y:S01]  /*3e620*/  LDL.LU R123, [R1+0x1350] ;  /* 0x00135000017b7983 */ /* 0x000ea20000300800 */
[----:B------:R-:W-:Y:S02]  /*3e630*/  PRMT R163, R21, 0x3340, R20 ;  /* 0x0000334015a37816 */ /* 0x000fe40000000014 */
[----:B------:R-:W-:Y:S01]  /*3e640*/  LOP3.LUT R21, R122, 0xffff, RZ, 0xc0, !PT ;  /* 0x0000ffff7a157812 */ /* 0x000fe200078ec0ff */
[----:B------:R-:W3:Y:S01]  /*3e650*/  LDL.LU R112, [R1+0x1348] ;  /* 0x0013480001707983 */ /* 0x000ee20000300800 */
[----:B------:R-:W-:-:S03]  /*3e660*/  LOP3.LUT R20, R159, 0xffff, RZ, 0xc0, !PT ;  /* 0x0000ffff9f147812 */ /* 0x000fc600078ec0ff */
[----:B------:R-:W4:Y:S01]  /*3e670*/  LDL.LU R122, [R1+0x135c] ;  /* 0x00135c00017a7983 */ /* 0x000f220000300800 */
[----:B------:R-:W-:-:S03]  /*3e680*/  LOP3.LUT R22, R155, 0xffff, RZ, 0xc0, !PT ;  /* 0x0000ffff9b167812 */ /* 0x000fc600078ec0ff */
[----:B------:R-:W4:Y:S01]  /*3e690*/  LDL.LU R114, [R1+0x1354] ;  /* 0x0013540001727983 */ /* 0x000f220000300800 */
[----:B------:R-:W-:Y:S02]  /*3e6a0*/  PRMT R155, R21, 0x3340, R20 ;  /* 0x00003340159b7816 */ /* 0x000fe40000000014 */
[----:B------:R-:W-:Y:S02]  /*3e6b0*/  LOP3.LUT R21, R115, 0xffff, RZ, 0xc0, !PT ;  /* 0x0000ffff73157812 */ /* 0x000fe400078ec0ff */
[----:B------:R-:W-:Y:S02]  /*3e6c0*/  PRMT R159, R23, 0x3340, R22 ;  /* 0x00003340179f7816 */ /* 0x000fe40000000016 */
[----:B------:R-:W-:Y:S02]  /*3e6d0*/  LOP3.LUT R23, R111, 0xffff, RZ, 0xc0, !PT ;  /* 0x0000ffff6f177812 */ /* 0x000fe400078ec0ff */
[----:B------:R-:W-:Y:S01]  /*3e6e0*/  LOP3.LUT R22, R124, 0xffff, RZ, 0xc0, !PT ;  /* 0x0000ffff7c167812 */ /* 0x000fe200078ec0ff */
[----:B------:R-:W4:Y:S04]  /*3e6f0*/  LDL.LU R115, [R1+0x134c] ;  /* 0x00134c0001737983 */ /* 0x000f280000300800 */
[----:B------:R-:W4:Y:S01]  /*3e700*/  LDL.LU R124, [R1+0x1344] ;  /* 0x00134400017c7983 */ /* 0x000f220000300800 */
[----:B------:R-:W-:-:S02]  /*3e710*/  LOP3.LUT R20, R116, 0xffff, RZ, 0xc0, !PT ;  /* 0x0000ffff74147812 */ /* 0x000fc400078ec0ff */
[----:B------:R-:W-:Y:S02]  /*3e720*/  PRMT R43, R23, 0x3340, R22 ;  /* 0x00003340172b7816 */ /* 0x000fe40000000016 */
[----:B------:R-:W-:Y:S01]  /*3e730*/  LOP3.LUT R23, R117, 0xffff, RZ, 0xc0, !PT ;  /* 0x0000ffff75177812 */ /* 0x000fe200078ec0ff */
[----:B------:R-:W4:Y:S01]  /*3e740*/  LDL.LU R116, [R1+0x1340] ;  /* 0x0013400001747983 */ /* 0x000f220000300800 */
[----:B------:R-:W-:Y:S02]  /*3e750*/  PRMT R56, R21, 0x3340, R20 ;  /* 0x0000334015387816 */ /* 0x000fe40000000014 */
[----:B------:R-:W-:Y:S01]  /*3e760*/  LOP3.LUT R21, R118, 0xffff, RZ, 0xc0, !PT ;  /* 0x0000ffff76157812 */ /* 0x000fe200078ec0ff */
[----:B------:R-:W4:Y:S01]  /*3e770*/  LDL.LU R117, [R1+0x1338] ;  /* 0x0013380001757983 */ /* 0x000f220000300800 */
[----:B------:R-:W-:-:S03]  /*3e780*/  LOP3.LUT R22, R120, 0xffff, RZ, 0xc0, !PT ;  /* 0x0000ffff78167812 */ /* 0x000fc600078ec0ff */
[----:B------:R-:W4:Y:S01]  /*3e790*/  LDL.LU R118, [R1+0x1330] ;  /* 0x0013300001767983 */ /* 0x000f220000300800 */
[----:B------:R-:W-:-:S03]  /*3e7a0*/  LOP3.LUT R20, R113, 0xffff, RZ, 0xc0, !PT ;  /* 0x0000ffff71147812 */ /* 0x000fc600078ec0ff */
[----:B------:R-:W4:Y:S01]  /*3e7b0*/  LDL.LU R120, [R1+0x1328] ;  /* 0x0013280001787983 */ /* 0x000f220000300800 */
[----:B------:R-:W-:Y:S02]  /*3e7c0*/  PRMT R58, R23, 0x3340, R22 ;  /* 0x00003340173a7816 */ /* 0x000fe40000000016 */
[----:B------:R-:W-:Y:S02]  /*3e7d0*/  LOP3.LUT R23, R119, 0xffff, RZ, 0xc0, !PT ;  /* 0x0000ffff77177812 */ /* 0x000fe400078ec0ff */
[----:B------:R-:W4:Y:S01]  /*3e7e0*/  LDL.LU R119, [R1+0x133c] ;  /* 0x00133c0001777983 */ /* 0x000f220000300800 */
[----:B------:R-:W-:Y:S02]  /*3e7f0*/  PRMT R60, R21, 0x3340, R20 ;  /* 0x00003340153c7816 */ /* 0x000fe40000000014 */
[----:B------:R-:W-:Y:S01]  /*3e800*/  LOP3.LUT R21, R121, 0xffff, RZ, 0xc0, !PT ;  /* 0x0000ffff79157812 */ /* 0x000fe200078ec0ff */
[----:B------:R-:W4:Y:S04]  /*3e810*/  LDL.LU R113, [R1+0x1334] ;  /* 0x0013340001717983 */ /* 0x000f280000300800 */
[----:B------:R-:W4:Y:S01]  /*3e820*/  LDL.LU R121, [R1+0x132c] ;  /* 0x00132c0001797983 */ /* 0x000f220000300800 */
[----:B--2---:R-:W-:-:S03]  /*3e830*/  LOP3.LUT R22, R123, 0xffff, RZ, 0xc0, !PT ;  /* 0x0000ffff7b167812 */ /* 0x004fc600078ec0ff */
[----:B------:R-:W2:Y:S01]  /*3e840*/  LDL.LU R123, [R1+0x1324] ;  /* 0x00132400017b7983 */ /* 0x000ea20000300800 */
[----:B---3--:R-:W-:Y:S02]  /*3e850*/  LOP3.LUT R20, R112, 0xffff, RZ, 0xc0, !PT ;  /* 0x0000ffff70147812 */ /* 0x008fe400078ec0ff */
[----:B------:R-:W-:Y:S02]  /*3e860*/  PRMT R42, R23, 0x3340, R22 ;  /* 0x00003340172a7816 */ /* 0x000fe40000000016 */
[----:B----4-:R-:W-:Y:S02]  /*3e870*/  LOP3.LUT R23, R122, 0xffff, RZ, 0xc0, !PT ;  /* 0x0000ffff7a177812 */ /* 0x010fe400078ec0ff */
[----:B------:R-:W3:Y:S04]  /*3e880*/  LDL.LU R122, [R1+0x1320] ;  /* 0x00132000017a7983 */ /* 0x000ee80000300800 */
[----:B------:R-:W4:Y:S04]  /*3e890*/  LDL.LU R111, [R1+0x1318] ;  /* 0x00131800016f7983 */ /* 0x000f280000300800 */
[----:B------:R-:W4:Y:S01]  /*3e8a0*/  LDL.LU R112, [R1+0x1310] ;  /* 0x0013100001707983 */ /* 0x000f220000300800 */
[----:B------:R-:W-:-:S02]  /*3e8b0*/  PRMT R55, R21, 0x3340, R20 ;  /* 0x0000334015377816 */ /* 0x000fc40000000014 */
[----:B------:R-:W-:Y:S02]  /*3e8c0*/  LOP3.LUT R21, R114, 0xffff, RZ, 0xc0, !PT ;  /* 0x0000ffff72157812 */ /* 0x000fe400078ec0ff */
[----:B------:R-:W4:Y:S01]  /*3e8d0*/  LDL.LU R114, [R1+0x1308] ;  /* 0x0013080001727983 */ /* 0x000f220000300800 */
[----:B------:R-:W-:Y:S02]  /*3e8e0*/  LOP3.LUT R22, R115, 0xffff, RZ, 0xc0, !PT ;  /* 0x0000ffff73167812 */ /* 0x000fe400078ec0ff */
[----:B------:R-:W-:Y:S02]  /*3e8f0*/  LOP3.LUT R20, R124, 0xffff, RZ, 0xc0, !PT ;  /* 0x0000ffff7c147812 */ /* 0x000fe400078ec0ff */
[----:B------:R-:W4:Y:S01]  /*3e900*/  LDL.LU R124, [R1+0x131c] ;  /* 0x00131c00017c7983 */ /* 0x000f220000300800 */
[----:B------:R-:W-:-:S03]  /*3e910*/  PRMT R57, R23, 0x3340, R22 ;  /* 0x0000334017397816 */ /* 0x000fc60000000016 */
[----:B------:R-:W4:Y:S01]  /*3e920*/  LDL.LU R115, [R1+0x1314] ;  /* 0x0013140001737983 */ /* 0x000f220000300800 */
[----:B------:R-:W-:Y:S02]  /*3e930*/  PRMT R59, R21, 0x3340, R20 ;  /* 0x00003340153b7816 */ /* 0x000fe40000000014 */
[----:B------:R-:W-:Y:S02]  /*3e940*/  LOP3.LUT R23, R116, 0xffff, RZ, 0xc0, !PT ;  /* 0x0000ffff74177812 */ /* 0x000fe400078ec0ff */
[----:B------:R-:W-:Y:S01]  /*3e950*/  LOP3.LUT R21, R117, 0xffff, RZ, 0xc0, !PT ;  /* 0x0000ffff75157812 */ /* 0x000fe200078ec0ff */
[----:B------:R-:W4:Y:S04]  /*3e960*/  LDL.LU R116, [R1+0x130c] ;  /* 0x00130c0001747983 */ /* 0x000f280000300800 */
[----:B------:R-:W4:Y:S01]  /*3e970*/  LDL.LU R117, [R1+0x1304] ;  /* 0x0013040001757983 */ /* 0x000f220000300800 */
[----:B------:R-:W-:-:S02]  /*3e980*/  LOP3.LUT R22, R118, 0xffff, RZ, 0xc0, !PT ;  /* 0x0000ffff76167812 */ /* 0x000fc400078ec0ff */
[----:B------:R-:W-:Y:S01]  /*3e990*/  LOP3.LUT R20, R120, 0xffff, RZ, 0xc0, !PT ;  /* 0x0000ffff78147812 */ /* 0x000fe200078ec0ff */
[----:B------:R-:W4:Y:S04]  /*3e9a0*/  LDL.LU R118, [R1+0x1300] ;  /* 0x0013000001767983 */ /* 0x000f280000300800 */
[----:B------:R-:W4:Y:S01]  /*3e9b0*/  LDL.LU R120, [R1+0x12f8] ;  /* 0x0012f80001787983 */ /* 0x000f220000300800 */
[----:B------:R-:W-:Y:S02]  /*3e9c0*/  PRMT R49, R23, 0x3340, R22 ;  /* 0x0000334017317816 */ /* 0x000fe40000000016 */
[----:B------:R-:W-:Y:S02]  /*3e9d0*/  LOP3.LUT R23, R119, 0xffff, RZ, 0xc0, !PT ;  /* 0x0000ffff77177812 */ /* 0x000fe400078ec0ff */
[----:B------:R-:W4:Y:S01]  /*3e9e0*/  LDL.LU R119, [R1+0x12f0] ;  /* 0x0012f00001777983 */ /* 0x000f220000300800 */
[----:B------:R-:W-:-:S02]  /*3e9f0*/  PRMT R41, R21, 0x3340, R20 ;  /* 0x0000334015297816 */ /* 0x000fc40000000014 */
[----:B------:R-:W-:Y:S02]  /*3ea00*/  LOP3.LUT R21, R113, 0xffff, RZ, 0xc0, !PT ;  /* 0x0000ffff71157812 */ /* 0x000fe400078ec0ff */
[----:B------:R-:W4:Y:S01]  /*3ea10*/  LDL.LU R113, [R1+0x12e8] ;  /* 0x0012e80001717983 */ /* 0x000f220000300800 */
[----:B--2---:R-:W-:-:S03]  /*3ea20*/  LOP3.LUT R20, R123, 0xffff, RZ, 0xc0, !PT ;  /* 0x0000ffff7b147812 */ /* 0x004fc600078ec0ff */
[----:B------:R-:W2:Y:S01]  /*3ea30*/  LDL.LU R123, [R1+0x12fc] ;  /* 0x0012fc00017b7983 */ /* 0x000ea20000300800 */
[----:B------:R-:W-:-:S03]  /*3ea40*/  LOP3.LUT R22, R121, 0xffff, RZ, 0xc0, !PT ;  /* 0x0000ffff79167812 */ /* 0x000fc600078ec0ff */
[----:B------:R-:W2:Y:S01]  /*3ea50*/  LDL.LU R121, [R1+0x12f4] ;  /* 0x0012f40001797983 */ /* 0x000ea20000300800 */
[----:B------:R-:W-:Y:S02]  /*3ea60*/  PRMT R62, R23, 0x3340, R22 ;  /* 0x00003340173e7816 */ /* 0x000fe40000000016 */
[----:B---3--:R-:W-:Y:S02]  /*3ea70*/  LOP3.LUT R23, R122, 0xffff, RZ, 0xc0, !PT ;  /* 0x0000ffff7a177812 */ /* 0x008fe400078ec0ff */
[----:B----4-:R-:W-:Y:S01]  /*3ea80*/  LOP3.LUT R22, R112, 0xffff, RZ, 0xc0, !PT ;  /* 0x0000ffff70167812 */ /* 0x010fe200078ec0ff */
[----:B------:R-:W3:Y:S01]  /*3ea90*/  LDL.LU R122, [R1+0x12ec] ;  /* 0x0012ec00017a7983 */ /* 0x000ee20000300800 */
[----:B------:R-:W-:Y:S02]  /*3eaa0*/  PRMT R63, R21, 0x3340, R20 ;  /* 0x00003340153f7816 */ /* 0x000fe40000000014 */
[----:B------:R-:W-:Y:S02]  /*3eab0*/  LOP3.LUT R21, R111, 0xffff, RZ, 0xc0, !PT ;  /* 0x0000ffff6f157812 */ /* 0x000fe400078ec0ff */
[----:B------:R-:W-:-:S02]  /*3eac0*/  LOP3.LUT R20, R114, 0xffff, RZ, 0xc0, !PT ;  /* 0x0000ffff72147812 */ /* 0x000fc400078ec0ff */
[----:B------:R-:W-:Y:S01]  /*3ead0*/  PRMT R47, R23, 0x3340, R22 ;  /* 0x00003340172f7816 */ /* 0x000fe20000000016 */
[----:B------:R-:W4:Y:S01]  /*3eae0*/  LDL.LU R114, [R1+0x12e0] ;  /* 0x0012e00001727983 */ /* 0x000f220000300800 */
[----:B------:R-:W-:-:S03]  /*3eaf0*/  LOP3.LUT R23, R124, 0xffff, RZ, 0xc0, !PT ;  /* 0x0000ffff7c177812 */ /* 0x000fc600078ec0ff */
[----:B------:R-:W4:Y:S01]  /*3eb00*/  LDL.LU R124, [R1+0x12d8] ;  /* 0x0012d800017c7983 */ /* 0x000f220000300800 */
[----:B------:R-:W-:Y:S02]  /*3eb10*/  PRMT R61, R21, 0x3340, R20 ;  /* 0x00003340153d7816 */ /* 0x000fe40000000014 */
[----:B------:R-:W-:Y:S02]  /*3eb20*/  LOP3.LUT R21, R115, 0xffff, RZ, 0xc0, !PT ;  /* 0x0000ffff73157812 */ /* 0x000fe400078ec0ff */
[----:B------:R-:W4:Y:S01]  /*3eb30*/  LDL.LU R115, [R1+0x12d0] ;  /* 0x0012d00001737983 */ /* 0x000f220000300800 */
[----:B------:R-:W-:-:S03]  /*3eb40*/  LOP3.LUT R22, R116, 0xffff, RZ, 0xc0, !PT ;  /* 0x0000ffff74167812 */ /* 0x000fc600078ec0ff */
[----:B------:R-:W4:Y:S01]  /*3eb50*/  LDL.LU R116, [R1+0x12c8] ;  /* 0x0012c80001747983 */ /* 0x000f220000300800 */
[----:B------:R-:W-:Y:S02]  /*3eb60*/  LOP3.LUT R20, R117, 0xffff, RZ, 0xc0, !PT ;  /* 0x0000ffff75147812 */ /* 0x000fe400078ec0ff */
[----:B------:R-:W-:Y:S02]  /*3eb70*/  PRMT R45, R23, 0x3340, R22 ;  /* 0x00003340172d7816 */ /* 0x000fe40000000016 */
[----:B------:R-:W-:Y:S02]  /*3eb80*/  LOP3.LUT R23, R118, 0xffff, RZ, 0xc0, !PT ;  /* 0x0000ffff76177812 */ /* 0x000fe400078ec0ff */
[----:B------:R-:W-:Y:S01]  /*3eb90*/  PRMT R32, R21, 0x3340, R20 ;  /* 0x0000334015207816 */ /* 0x000fe20000000014 */
[----:B------:R-:W4:Y:S04]  /*3eba0*/  LDL.LU R117, [R1+0x12dc] ;  /* 0x0012dc0001757983 */ /* 0x000f280000300800 */
[----:B------:R-:W4:Y:S01]  /*3ebb0*/  LDL.LU R118, [R1+0x12d4] ;  /* 0x0012d40001767983 */ /* 0x000f220000300800 */
[----:B------:R-:W-:-:S02]  /*3ebc0*/  LOP3.LUT R21, R120, 0xffff, RZ, 0xc0, !PT ;  /* 0x0000ffff78157812 */ /* 0x000fc400078ec0ff */
[----:B------:R-:W-:Y:S01]  /*3ebd0*/  LOP3.LUT R22, R119, 0xffff, RZ, 0xc0, !PT ;  /* 0x0000ffff77167812 */ /* 0x000fe200078ec0ff */
[----:B------:R-:W4:Y:S04]  /*3ebe0*/  LDL.LU R120, [R1+0x12cc] ;  /* 0x0012cc0001787983 */ /* 0x000f280000300800 */
[----:B------:R-:W4:Y:S04]  /*3ebf0*/  LDL.LU R119, [R1+0x12c4] ;  /* 0x0012c40001777983 */ /* 0x000f280000300800 */
[----:B------:R-:W4:Y:S01]  /*3ec00*/  LDL.LU R112, [R1+0x12c0] ;  /* 0x0012c00001707983 */ /* 0x000f220000300800 */
[----:B------:R-:W-:-:S02]  /*3ec10*/  PRMT R51, R23, 0x3340, R22 ;  /* 0x0000334017337816 */ /* 0x000fc40000000016 */
[----:B--2---:R-:W-:Y:S02]  /*3ec20*/  LOP3.LUT R23, R123, 0xffff, RZ, 0xc0, !PT ;  /* 0x0000ffff7b177812 */ /* 0x004fe400078ec0ff */
[----:B------:R-:W2:Y:S01]  /*3ec30*/  LDL.LU R123, [R1+0x12b8] ;  /* 0x0012b800017b7983 */ /* 0x000ea20000300800 */
[----:B------:R-:W-:-:S04]  /*3ec40*/  LOP3.LUT R20, R113, 0xffff, RZ, 0xc0, !PT ;  /* 0x0000ffff71147812 */ /* 0x000fc800078ec0ff */
[----:B------:R-:W-:Y:S02]  /*3ec50*/  PRMT R65, R21, 0x3340, R20 ;  /* 0x0000334015417816 */ /* 0x000fe40000000014 */
[----:B------:R-:W-:Y:S02]  /*3ec60*/  LOP3.LUT R21, R121, 0xffff, RZ, 0xc0, !PT ;  /* 0x0000ffff79157812 */ /* 0x000fe400078ec0ff */
[----:B------:R-:W2:Y:S01]  /*3ec70*/  LDL.LU R121, [R1+0x12b0] ;  /* 0x0012b00001797983 */ /* 0x000ea20000300800 */
[----:B---3--:R-:W-:-:S03]  /*3ec80*/  LOP3.LUT R22, R122, 0xffff, RZ, 0xc0, !PT ;  /* 0x0000ffff7a167812 */ /* 0x008fc600078ec0ff */
[----:B------:R-:W3:Y:S01]  /*3ec90*/  LDL.LU R122, [R1+0x12a8] ;  /* 0x0012a800017a7983 */ /* 0x000ee20000300800 */
[----:B------:R-:W-:-:S03]  /*3eca0*/  LOP3.LUT R20, R149, 0xffff, RZ, 0xc0, !PT ;  /* 0x0000ffff95147812 */ /* 0x000fc600078ec0ff */
[----:B------:R-:W3:Y:S01]  /*3ecb0*/  LDL.LU R111, [R1+0x12bc] ;  /* 0x0012bc00016f7983 */ /* 0x000ee20000300800 */
[----:B------:R-:W-:-:S03]  /*3ecc0*/  PRMT R149, R23, 0x3340, R22 ;  /* 0x0000334017957816 */ /* 0x000fc60000000016 */
[----:B------:R-:W3:Y:S01]  /*3ecd0*/  LDL.LU R113, [R1+0x12b4] ;  /* 0x0012b40001717983 */ /* 0x000ee20000300800 */
[----:B------:R-:W-:Y:S02]  /*3ece0*/  PRMT R68, R21, 0x3340, R20 ;  /* 0x0000334015447816 */ /* 0x000fe40000000014 */
[----:B----4-:R-:W-:Y:S02]  /*3ecf0*/  LOP3.LUT R21, R124, 0xffff, RZ, 0xc0, !PT ;  /* 0x0000ffff7c157812 */ /* 0x010fe400078ec0ff */
[----:B------:R-:W-:Y:S01]  /*3ed00*/  LOP3.LUT R23, R114, 0xffff, RZ, 0xc0, !PT ;  /* 0x0000ffff72177812 */ /* 0x000fe200078ec0ff */
[----:B------:R-:W4:Y:S04]  /*3ed10*/  LDL.LU R124, [R1+0x12ac] ;  /* 0x0012ac00017c7983 */ /* 0x000f280000300800 */
[----:B------:R-:W4:Y:S01]  /*3ed20*/  LDL.LU R114, [R1+0x12a4] ;  /* 0x0012a40001727983 */ /* 0x000f220000300800 */
[----:B------:R-:W-:-:S02]  /*3ed30*/  LOP3.LUT R20, R116, 0xffff, RZ, 0xc0, !PT ;  /* 0x0000ffff74147812 */ /* 0x000fc400078ec0ff */
[----:B------:R-:W-:Y:S02]  /*3ed40*/  LOP3.LUT R22, R115, 0xffff, RZ, 0xc0, !PT ;  /* 0x0000ffff73167812 */ /* 0x000fe400078ec0ff */
[----:B------:R-:W4:Y:S04]  /*3ed50*/  LDL.LU R115, [R1+0x12a0] ;  /* 0x0012a00001737983 */ /* 0x000f280000300800 */
[----:B------:R-:W4:Y:S01]  /*3ed60*/  LDL.LU R116, [R1+0x1298] ;  /* 0x0012980001747983 */ /* 0x000f220000300800 */
[----:B------:R-:W-:Y:S02]  /*3ed70*/  PRMT R64, R21, 0x3340, R20 ;  /* 0x0000334015407816 */ /* 0x000fe40000000014 */
[----:B------:R-:W-:Y:S02]  /*3ed80*/  PRMT R50, R23, 0x3340, R22 ;  /* 0x0000334017327816 */ /* 0x000fe40000000016 */
[----:B------:R-:W-:-:S02]  /*3ed90*/  LOP3.LUT R21, R118, 0xffff, RZ, 0xc0, !PT ;  /* 0x0000ffff76157812 */ /* 0x000fc400078ec0ff */
[----:B------:R-:W4:Y:S01]  /*3eda0*/  LDL.LU R118, [R1+0x1290] ;  /* 0x0012900001767983 */ /* 0x000f220000300800 */
[----:B------:R-:W-:-:S03]  /*3edb0*/  LOP3.LUT R22, R120, 0xffff, RZ, 0xc0, !PT ;  /* 0x0000ffff78167812 */ /* 0x000fc600078ec0ff */
[----:B------:R-:W4:Y:S01]  /*3edc0*/  LDL.LU R120, [R1+0x1288] ;  /* 0x0012880001787983 */ /* 0x000f220000300800 */
[----:B------:R-:W-:Y:S02]  /*3edd0*/  LOP3.LUT R20, R119, 0xffff, RZ, 0xc0, !PT ;  /* 0x0000ffff77147812 */ /* 0x000fe400078ec0ff */
[----:B------:R-:W-:Y:S02]  /*3ede0*/  LOP3.LUT R23, R117, 0xffff, RZ, 0xc0, !PT ;  /* 0x0000ffff75177812 */ /* 0x000fe400078ec0ff */
[----:B------:R-:W4:Y:S01]  /*3edf0*/  LDL.LU R117, [R1+0x129c] ;  /* 0x00129c0001757983 */ /* 0x000f220000300800 */
[----:B------:R-:W-:-:S03]  /*3ee00*/  PRMT R67, R21, 0x3340, R20 ;  /* 0x0000334015437816 */ /* 0x000fc60000000014 */
[----:B------:R-:W4:Y:S01]  /*3ee10*/  LDL.LU R119, [R1+0x1294] ;  /* 0x0012940001777983 */ /* 0x000f220000300800 */
[----:B--2---:R-:W-:-:S03]  /*3ee20*/  LOP3.LUT R21, R123, 0xffff, RZ, 0xc0, !PT ;  /* 0x0000ffff7b157812 */ /* 0x004fc600078ec0ff */
[----:B------:R-:W2:Y:S01]  /*3ee30*/  LDL.LU R123, [R1+0x128c] ;  /* 0x00128c00017b7983 */ /* 0x000ea20000300800 */
[----:B------:R-:W-:Y:S02]  /*3ee40*/  PRMT R66, R23, 0x3340, R22 ;  /* 0x0000334017427816 */ /* 0x000fe40000000016 */
[----:B------:R-:W-:Y:S02]  /*3ee50*/  LOP3.LUT R23, R112, 0xffff, RZ, 0xc0, !PT ;  /* 0x0000ffff70177812 */ /* 0x000fe400078ec0ff */
[----:B------:R-:W-:Y:S02]  /*3ee60*/  LOP3.LUT R22, R121, 0xffff, RZ, 0xc0, !PT ;  /* 0x0000ffff79167812 */ /* 0x000fe400078ec0ff */
[----:B------:R-:W2:Y:S01]  /*3ee70*/  LDL.LU R121, [R1+0x1284] ;  /* 0x0012840001797983 */ /* 0x000ea20000300800 */
[----:B---3--:R-:W-:-:S03]  /*3ee80*/  LOP3.LUT R20, R122, 0xffff, RZ, 0xc0, !PT ;  /* 0x0000ffff7a147812 */ /* 0x008fc600078ec0ff */
[----:B------:R-:W3:Y:S04]  /*3ee90*/  LDL.LU R112, [R1+0x1280] ;  /* 0x0012800001707983 */ /* 0x000ee80000300800 */
[----:B------:R-:W3:Y:S01]  /*3eea0*/  LDL.LU R122, [R1+0x1278] ;  /* 0x00127800017a7983 */ /* 0x000ee20000300800 */
[----:B------:R-:W-:Y:S02]  /*3eeb0*/  PRMT R53, R23, 0x3340, R22 ;  /* 0x0000334017357816 */ /* 0x000fe40000000016 */
[----:B------:R-:W-:Y:S02]  /*3eec0*/  PRMT R70, R21, 0x3340, R20 ;  /* 0x0000334015467816 */ /* 0x000fe40000000014 */
[----:B------:R-:W-:Y:S02]  /*3eed0*/  LOP3.LUT R21, R113, 0xffff, RZ, 0xc0, !PT ;  /* 0x0000ffff71157812 */ /* 0x000fe400078ec0ff */
[----:B------:R-:W-:Y:S01]  /*3eee0*/  LOP3.LUT R23, R111, 0xffff, RZ, 0xc0, !PT ;  /* 0x0000ffff6f177812 */ /* 0x000fe200078ec0ff */
[----:B------:R-:W3:Y:S01]  /*3eef0*/  LDL.LU R113, [R1+0x1270] ;  /* 0x0012700001717983 */ /* 0x000ee20000300800 */
[----:B----4-:R-:W-:-:S03]  /*3ef00*/  LOP3.LUT R22, R124, 0xffff, RZ, 0xc0, !PT ;  /* 0x0000ffff7c167812 */ /* 0x010fc600078ec0ff */
[----:B------:R-:W4:Y:S01]  /*3ef10*/  LDL.LU R124, [R1+0x1268] ;  /* 0x00126800017c7983 */ /* 0x000f220000300800 */
[----:B------:R-:W-:Y:S02]  /*3ef20*/  LOP3.LUT R20, R114, 0xffff, RZ, 0xc0, !PT ;  /* 0x0000ffff72147812 */ /* 0x000fe400078ec0ff */
[----:B------:R-:W-:Y:S01]  /*3ef30*/  PRMT R72, R23, 0x3340, R22 ;  /* 0x0000334017487816 */ /* 0x000fe20000000016 */
        /* <DEDUP_REMOVED lines=11> */
[----:B------:R-:W-:Y:S02]  /*3eff0*/  PRMT R69, R21, 0x3340, R20 ;  /* 0x0000334015457816 */ /* 0x000fe40000000014 */
[----:B------:R-:W-:-:S02]  /*3f000*/  LOP3.LUT R23, R117, 0xffff, RZ, 0xc0, !PT ;  /* 0x0000ffff75177812 */ /* 0x000fc400078ec0ff */
[----:B------:R-:W-:Y:S01]  /*3f010*/  LOP3.LUT R21, R119, 0xffff, RZ, 0xc0, !PT ;  /* 0x0000ffff77157812 */ /* 0x000fe200078ec0ff */
[----:B------:R-:W4:Y:S04]  /*3f020*/  LDL.LU R117, [R1+0x1258] ;  /* 0x0012580001757983 */ /* 0x000f280000300800 */
[----:B------:R-:W4:Y:S01]  /*3f030*/  LDL.LU R119, [R1+0x1250] ;  /* 0x0012500001777983 */ /* 0x000f220000300800 */
[----:B--2---:R-:W-:-:S03]  /*3f040*/  LOP3.LUT R22, R123, 0xffff, RZ, 0xc0, !PT ;  /* 0x0000ffff7b167812 */ /* 0x004fc600078ec0ff */
[----:B------:R-:W2:Y:S01]  /*3f050*/  LDL.LU R123, [R1+0x1248] ;  /* 0x00124800017b7983 */ /* 0x000ea20000300800 */
[----:B------:R-:W-:Y:S02]  /*3f060*/  LOP3.LUT R20, R121, 0xffff, RZ, 0xc0, !PT ;  /* 0x0000ffff79147812 */ /* 0x000fe400078ec0ff */
[----:B------:R-:W-:Y:S01]  /*3f070*/  PRMT R71, R23, 0x3340, R22 ;  /* 0x0000334017477816 */ /* 0x000fe20000000016 */
[----:B------:R-:W2:Y:S04]  /*3f080*/  LDL.LU R121, [R1+0x125c] ;  /* 0x00125c0001797983 */ /* 0x000ea80000300800 */
[----:B------:R-:W2:Y:S01]  /*3f090*/  LDL.LU R111, [R1+0x1254] ;  /* 0x00125400016f7983 */ /* 0x000ea20000300800 */
[----:B------:R-:W-:Y:S02]  /*3f0a0*/  PRMT R73, R21, 0x3340, R20 ;  /* 0x0000334015497816 */ /* 0x000fe40000000014 */
[----:B---3--:R-:W-:-:S02]  /*3f0b0*/  LOP3.LUT R21, R122, 0xffff, RZ, 0xc0, !PT ;  /* 0x0000ffff7a157812 */ /* 0x008fc400078ec0ff */
[----:B------:R-:W-:Y:S01]  /*3f0c0*/  LOP3.LUT R23, R112, 0xffff, RZ, 0xc0, !PT ;  /* 0x0000ffff70177812 */ /* 0x000fe200078ec0ff */
[----:B------:R-:W3:Y:S04]  /*3f0d0*/  LDL.LU R122, [R1+0x124c] ;  /* 0x00124c00017a7983 */ /* 0x000ee80000300800 */
[----:B------:R-:W3:Y:S01]  /*3f0e0*/  LDL.LU R112, [R1+0x1244] ;  /* 0x0012440001707983 */ /* 0x000ee20000300800 */
[----:B------:R-:W-:Y:S02]  /*3f0f0*/  LOP3.LUT R22, R113, 0xffff, RZ, 0xc0, !PT ;  /* 0x0000ffff71167812 */ /* 0x000fe400078ec0ff */
[----:B----4-:R-:W-:Y:S02]  /*3f100*/  LOP3.LUT R20, R124, 0xffff, RZ, 0xc0, !PT ;  /* 0x0000ffff7c147812 */ /* 0x010fe400078ec0ff */
[----:B------:R-:W4:Y:S04]  /*3f110*/  LDL.LU R124, [R1+0x1240] ;  /* 0x00124000017c7983 */ /* 0x000f280000300800 */
[----:B------:R-:W4:Y:S01]  /*3f120*/  LDL.LU R113, [R1+0x1238] ;  /* 0x0012380001717983 */ /* 0x000f220000300800 */
[----:B------:R-:W-:-:S02]  /*3f130*/  PRMT R76, R23, 0x3340, R22 ;  /* 0x00003340174c7816 */ /* 0x000fc40000000016 */
[----:B------:R-:W-:Y:S02]  /*3f140*/  PRMT R78, R21, 0x3340, R20 ;  /* 0x00003340154e7816 */ /* 0x000fe40000000014 */
[----:B------:R-:W-:Y:S02]  /*3f150*/  LOP3.LUT R23, R114, 0xffff, RZ, 0xc0, !PT ;  /* 0x0000ffff72177812 */ /* 0x000fe400078ec0ff */
[----:B------:R-:W4:Y:S01]  /*3f160*/  LDL.LU R114, [R1+0x1230] ;  /* 0x0012300001727983 */ /* 0x000f220000300800 */
[----:B------:R-:W-:Y:S02]  /*3f170*/  LOP3.LUT R21, R115, 0xffff, RZ, 0xc0, !PT ;  /* 0x0000ffff73157812 */ /* 0x000fe400078ec0ff */
[----:B------:R-:W-:Y:S01]  /*3f180*/  LOP3.LUT R22, R116, 0xffff, RZ, 0xc0, !PT ;  /* 0x0000ffff74167812 */ /* 0x000fe200078ec0ff */
[----:B------:R-:W4:Y:S01]  /*3f190*/  LDL.LU R115, [R1+0x1228] ;  /* 0x0012280001737983 */ /* 0x000f220000300800 */
[----:B------:R-:W-:-:S03]  /*3f1a0*/  LOP3.LUT R20, R118, 0xffff, RZ, 0xc0, !PT ;  /* 0x0000ffff76147812 */ /* 0x000fc600078ec0ff */
[----:B------:R-:W4:Y:S01]  /*3f1b0*/  LDL.LU R116, [R1+0x123c] ;  /* 0x00123c0001747983 */ /* 0x000f220000300800 */
[----:B------:R-:W-:Y:S02]  /*3f1c0*/  PRMT R93, R23, 0x3340, R22 ;  /* 0x00003340175d7816 */ /* 0x000fe40000000016 */
[----:B------:R-:W-:Y:S01]  /*3f1d0*/  LOP3.LUT R23, R120, 0xffff, RZ, 0xc0, !PT ;  /* 0x0000ffff78177812 */ /* 0x000fe200078ec0ff */
[----:B------:R-:W4:Y:S04]  /*3f1e0*/  LDL.LU R118, [R1+0x1234] ;  /* 0x0012340001767983 */ /* 0x000f280000300800 */
[----:B------:R-:W4:Y:S01]  /*3f1f0*/  LDL.LU R120, [R1+0x122c] ;  /* 0x00122c0001787983 */ /* 0x000f220000300800 */
[----:B------:R-:W-:Y:S02]  /*3f200*/  PRMT R44, R21, 0x3340, R20 ;  /* 0x00003340152c7816 */ /* 0x000fe40000000014 */
[----:B------:R-:W-:-:S02]  /*3f210*/  LOP3.LUT R21, R117, 0xffff, RZ, 0xc0, !PT ;  /* 0x0000ffff75157812 */ /* 0x000fc400078ec0ff */
[----:B------:R-:W4:Y:S01]  /*3f220*/  LDL.LU R117, [R1+0x1224] ;  /* 0x0012240001757983 */ /* 0x000f220000300800 */
[----:B--2---:R-:W-:-:S03]  /*3f230*/  LOP3.LUT R20, R123, 0xffff, RZ, 0xc0, !PT ;  /* 0x0000ffff7b147812 */ /* 0x004fc600078ec0ff */
[----:B------:R-:W2:Y:S01]  /*3f240*/  LDL.LU R123, [R1+0x1220] ;  /* 0x00122000017b7983 */ /* 0x000ea20000300800 */
[----:B------:R-:W-:-:S03]  /*3f250*/  LOP3.LUT R22, R119, 0xffff, RZ, 0xc0, !PT ;  /* 0x0000ffff77167812 */ /* 0x000fc600078ec0ff */
[----:B------:R-:W2:Y:S01]  /*3f260*/  LDL.LU R119, [R1+0x1218] ;  /* 0x0012180001777983 */ /* 0x000ea20000300800 */
[----:B------:R-:W-:Y:S02]  /*3f270*/  PRMT R77, R21, 0x3340, R20 ;  /* 0x00003340154d7816 */ /* 0x000fe40000000014 */
[----:B------:R-:W-:Y:S02]  /*3f280*/  PRMT R75, R23, 0x3340, R22 ;  /* 0x00003340174b7816 */ /* 0x000fe40000000016 */
[----:B------:R-:W-:Y:S02]  /*3f290*/  LOP3.LUT R23, R121, 0xffff, RZ, 0xc0, !PT ;  /* 0x0000ffff79177812 */ /* 0x000fe400078ec0ff */
[----:B------:R-:W-:Y:S01]  /*3f2a0*/  LOP3.LUT R21, R111, 0xffff, RZ, 0xc0, !PT ;  /* 0x0000ffff6f157812 */ /* 0x000fe200078ec0ff */
[----:B------:R-:W2:Y:S01]  /*3f2b0*/  LDL.LU R121, [R1+0x1210] ;  /* 0x0012100001797983 */ /* 0x000ea20000300800 */
[----:B---3--:R-:W-:Y:S02]  /*3f2c0*/  LOP3.LUT R22, R122, 0xffff, RZ, 0xc0, !PT ;  /* 0x0000ffff7a167812 */ /* 0x008fe400078ec0ff */
[----:B------:R-:W-:Y:S01]  /*3f2d0*/  LOP3.LUT R20, R112, 0xffff, RZ, 0xc0, !PT ;  /* 0x0000ffff70147812 */ /* 0x000fe200078ec0ff */
[----:B------:R-:W3:Y:S04]  /*3f2e0*/  LDL.LU R122, [R1+0x1208] ;  /* 0x00120800017a7983 */ /* 0x000ee80000300800 */
[----:B------:R-:W3:Y:S01]  /*3f2f0*/  LDL.LU R112, [R1+0x121c] ;  /* 0x00121c0001707983 */ /* 0x000ee20000300800 */
[----:B------:R-:W-:-:S02]  /*3f300*/  PRMT R92, R23, 0x3340, R22 ;  /* 0x00003340175c7816 */ /* 0x000fc40000000016 */
[----:B------:R-:W-:Y:S02]  /*3f310*/  PRMT R29, R21, 0x3340, R20 ;  /* 0x00003340151d7816 */ /* 0x000fe40000000014 */
[----:B----4-:R-:W-:Y:S02]  /*3f320*/  LOP3.LUT R23, R124, 0xffff, RZ, 0xc0, !PT ;  /* 0x0000ffff7c177812 */ /* 0x010fe400078ec0ff */
        /* <DEDUP_REMOVED lines=8> */
[----:B------:R-:W-:Y:S02]  /*3f3b0*/  LOP3.LUT R23, R116, 0xffff, RZ, 0xc0, !PT ;  /* 0x0000ffff74177812 */ /* 0x000fe400078ec0ff */
[----:B------:R-:W-:Y:S01]  /*3f3c0*/  PRMT R82, R21, 0x3340, R20 ;  /* 0x0000334015527816 */ /* 0x000fe20000000014 */
[----:B------:R-:W4:Y:S01]  /*3f3d0*/  LDL.LU R116, [R1+0x11f8] ;  /* 0x0011f80001747983 */ /* 0x000f220000300800 */
[----:B------:R-:W-:Y:S02]  /*3f3e0*/  LOP3.LUT R21, R118, 0xffff, RZ, 0xc0, !PT ;  /* 0x0000ffff76157812 */ /* 0x000fe400078ec0ff */
[----:B------:R-:W-:Y:S01]  /*3f3f0*/  LOP3.LUT R22, R120, 0xffff, RZ, 0xc0, !PT ;  /* 0x0000ffff78167812 */ /* 0x000fe200078ec0ff */
[----:B------:R-:W4:Y:S04]  /*3f400*/  LDL.LU R118, [R1+0x11f0] ;  /* 0x0011f00001767983 */ /* 0x000f280000300800 */
[----:B------:R-:W4:Y:S01]  /*3f410*/  LDL.LU R120, [R1+0x11e8] ;  /* 0x0011e80001787983 */ /* 0x000f220000300800 */
[----:B------:R-:W-:-:S02]  /*3f420*/  LOP3.LUT R20, R117, 0xffff, RZ, 0xc0, !PT ;  /* 0x0000ffff75147812 */ /* 0x000fc400078ec0ff */
[----:B------:R-:W-:Y:S01]  /*3f430*/  PRMT R34, R23, 0x3340, R22 ;  /* 0x0000334017227816 */ /* 0x000fe20000000016 */
[----:B------:R-:W4:Y:S01]  /*3f440*/  LDL.LU R117, [R1+0x11fc] ;  /* 0x0011fc0001757983 */ /* 0x000f220000300800 */
[----:B--2---:R-:W-:-:S03]  /*3f450*/  LOP3.LUT R23, R123, 0xffff, RZ, 0xc0, !PT ;  /* 0x0000ffff7b177812 */ /* 0x004fc600078ec0ff */
[----:B------:R-:W2:Y:S01]  /*3f460*/  LDL.LU R123, [R1+0x11f4] ;  /* 0x0011f400017b7983 */ /* 0x000ea20000300800 */
[----:B------:R-:W-:Y:S02]  /*3f470*/  PRMT R96, R21, 0x3340, R20 ;  /* 0x0000334015607816 */ /* 0x000fe40000000014 */
[----:B------:R-:W-:Y:S01]  /*3f480*/  LOP3.LUT R21, R119, 0xffff, RZ, 0xc0, !PT ;  /* 0x0000ffff77157812 */ /* 0x000fe200078ec0ff */
[----:B------:R-:W2:Y:S04]  /*3f490*/  LDL.LU R111, [R1+0x11ec] ;  /* 0x0011ec00016f7983 */ /* 0x000ea80000300800 */
[----:B------:R-:W2:Y:S01]  /*3f4a0*/  LDL.LU R119, [R1+0x11e4] ;  /* 0x0011e40001777983 */ /* 0x000ea20000300800 */
[----:B------:R-:W-:-:S03]  /*3f4b0*/  LOP3.LUT R22, R121, 0xffff, RZ, 0xc0, !PT ;  /* 0x0000ffff79167812 */ /* 0x000fc600078ec0ff */
[----:B------:R-:W2:Y:S01]  /*3f4c0*/  LDL.LU R121, [R1+0x11e0] ;  /* 0x0011e00001797983 */ /* 0x000ea20000300800 */
[----:B---3--:R-:W-:Y:S02]  /*3f4d0*/  LOP3.LUT R20, R122, 0xffff, RZ, 0xc0, !PT ;  /* 0x0000ffff7a147812 */ /* 0x008fe400078ec0ff */
[----:B------:R-:W-:Y:S01]  /*3f4e0*/  PRMT R79, R23, 0x3340, R22 ;  /* 0x00003340174f7816 */ /* 0x000fe20000000016 */
[----:B------:R-:W3:Y:S01]  /*3f4f0*/  LDL.LU R122, [R1+0x11d8] ;  /* 0x0011d800017a7983 */ /* 0x000ee20000300800 */
[----:B------:R-:W-:Y:S02]  /*3f500*/  LOP3.LUT R23, R112, 0xffff, RZ, 0xc0, !PT ;  /* 0x0000ffff70177812 */ /* 0x000fe400078ec0ff */
[----:B------:R-:W-:Y:S01]  /*3f510*/  PRMT R81, R21, 0x3340, R20 ;  /* 0x0000334015517816 */ /* 0x000fe20000000014 */
[----:B------:R-:W3:Y:S01]  /*3f520*/  LDL.LU R112, [R1+0x11d0] ;  /* 0x0011d00001707983 */ /* 0x000ee20000300800 */
[----:B----4-:R-:W-:Y:S02]  /*3f530*/  LOP3.LUT R22, R113, 0xffff, RZ, 0xc0, !PT ;  /* 0x0000ffff71167812 */ /* 0x010fe400078ec0ff */
[----:B------:R-:W-:-:S02]  /*3f540*/  LOP3.LUT R21, R124, 0xffff, RZ, 0xc0, !PT ;  /* 0x0000ffff7c157812 */ /* 0x000fc400078ec0ff */
[----:B------:R-:W4:Y:S01]  /*3f550*/  LDL.LU R124, [R1+0x11c8] ;  /* 0x0011c800017c7983 */ /* 0x000f220000300800 */
[----:B------:R-:W-:-:S03]  /*3f560*/  LOP3.LUT R20, R114, 0xffff, RZ, 0xc0, !PT ;  /* 0x0000ffff72147812 */ /* 0x000fc600078ec0ff */
[----:B------:R-:W4:Y:S01]  /*3f570*/  LDL.LU R113, [R1+0x11dc] ;  /* 0x0011dc0001717983 */ /* 0x000f220000300800 */
[----:B------:R-:W-:-:S03]  /*3f580*/  PRMT R94, R23, 0x3340, R22 ;  /* 0x00003340175e7816 */ /* 0x000fc60000000016 */
[----:B------:R-:W4:Y:S01]  /*3f590*/  LDL.LU R114, [R1+0x11d4] ;  /* 0x0011d40001727983 */ /* 0x000f220000300800 */
[----:B------:R-:W-:-:S03]  /*3f5a0*/  LOP3.LUT R23, R115, 0xffff, RZ, 0xc0, !PT ;  /* 0x0000ffff73177812 */ /* 0x000fc600078ec0ff */
[----:B------:R-:W4:Y:S01]  /*3f5b0*/  LDL.LU R115, [R1+0x11cc] ;  /* 0x0011cc0001737983 */ /* 0x000f220000300800 */
[----:B------:R-:W-:Y:S02]  /*3f5c0*/  PRMT R95, R21, 0x3340, R20 ;  /* 0x00003340155f7816 */ /* 0x000fe40000000014 */
[----:B------:R-:W-:Y:S02]  /*3f5d0*/  LOP3.LUT R21, R116, 0xffff, RZ, 0xc0, !PT ;  /* 0x0000ffff74157812 */ /* 0x000fe400078ec0ff */
        /* <DEDUP_REMOVED lines=8> */
[----:B------:R-:W4:Y:S01]  /*3f660*/  LDL.LU R117, [R1+0x11b0] ;  /* 0x0011b00001757983 */ /* 0x000f220000300800 */
[----:B--2---:R-:W-:-:S03]  /*3f670*/  LOP3.LUT R21, R123, 0xffff, RZ, 0xc0, !PT ;  /* 0x0000ffff7b157812 */ /* 0x004fc600078ec0ff */
[----:B------:R-:W2:Y:S01]  /*3f680*/  LDL.LU R123, [R1+0x11a8] ;  /* 0x0011a800017b7983 */ /* 0x000ea20000300800 */
[----:B------:R-:W-:Y:S02]  /*3f690*/  LOP3.LUT R22, R111, 0xffff, RZ, 0xc0, !PT ;  /* 0x0000ffff6f167812 */ /* 0x000fe400078ec0ff */
[----:B------:R-:W-:Y:S02]  /*3f6a0*/  LOP3.LUT R20, R119, 0xffff, RZ, 0xc0, !PT ;  /* 0x0000ffff77147812 */ /* 0x000fe400078ec0ff */
[----:B------:R-:W2:Y:S01]  /*3f6b0*/  LDL.LU R119, [R1+0x11bc] ;  /* 0x0011bc0001777983 */ /* 0x000ea20000300800 */
[----:B------:R-:W-:Y:S02]  /*3f6c0*/  PRMT R98, R23, 0x3340, R22 ;  /* 0x0000334017627816 */ /* 0x000fe40000000016 */
[----:B------:R-:W-:Y:S02]  /*3f6d0*/  PRMT R100, R21, 0x3340, R20 ;  /* 0x0000334015647816 */ /* 0x000fe40000000014 */
[----:B------:R-:W-:-:S02]  /*3f6e0*/  LOP3.LUT R23, R121, 0xffff, RZ, 0xc0, !PT ;  /* 0x0000ffff79177812 */ /* 0x000fc400078ec0ff */
[----:B------:R-:W2:Y:S01]  /*3f6f0*/  LDL.LU R121, [R1+0x11b4] ;  /* 0x0011b40001797983 */ /* 0x000ea20000300800 */
[----:B---3--:R-:W-:-:S03]  /*3f700*/  LOP3.LUT R21, R122, 0xffff, RZ, 0xc0, !PT ;  /* 0x0000ffff7a157812 */ /* 0x008fc600078ec0ff */
[----:B------:R-:W3:Y:S01]  /*3f710*/  LDL.LU R122, [R1+0x11ac] ;  /* 0x0011ac00017a7983 */ /* 0x000ee20000300800 */
[----:B------:R-:W-:Y:S02]  /*3f720*/  LOP3.LUT R22, R112, 0xffff, RZ, 0xc0, !PT ;  /* 0x0000ffff70167812 */ /* 0x000fe400078ec0ff */
[----:B----4-:R-:W-:Y:S02]  /*3f730*/  LOP3.LUT R20, R124, 0xffff, RZ, 0xc0, !PT ;  /* 0x0000ffff7c147812 */ /* 0x010fe400078ec0ff */
[----:B------:R-:W-:Y:S01]  /*3f740*/  PRMT R83, R23, 0x3340, R22 ;  /* 0x0000334017537816 */ /* 0x000fe20000000016 */
[----:B------:R-:W4:Y:S04]  /*3f750*/  LDL.LU R124, [R1+0x11a0] ;  /* 0x0011a000017c7983 */ /* 0x000f280000300800 */
[----:B------:R-:W4:Y:S01]  /*3f760*/  LDL.LU R111, [R1+0x1198] ;  /* 0x00119800016f7983 */ /* 0x000f220000300800 */
[----:B------:R-:W-:-:S03]  /*3f770*/  LOP3.LUT R23, R113, 0xffff, RZ, 0xc0, !PT ;  /* 0x0000ffff71177812 */ /* 0x000fc600078ec0ff */
[----:B------:R-:W4:Y:S01]  /*3f780*/  LDL.LU R112, [R1+0x1190] ;  /* 0x0011900001707983 */ /* 0x000f220000300800 */
[----:B------:R-:W-:Y:S02]  /*3f790*/  LOP3.LUT R22, R115, 0xffff, RZ, 0xc0, !PT ;  /* 0x0000ffff73167812 */ /* 0x000fe400078ec0ff */
[----:B------:R-:W-:Y:S02]  /*3f7a0*/  PRMT R85, R21, 0x3340, R20 ;  /* 0x0000334015557816 */ /* 0x000fe40000000014 */
[----:B------:R-:W-:Y:S02]  /*3f7b0*/  LOP3.LUT R21, R114, 0xffff, RZ, 0xc0, !PT ;  /* 0x0000ffff72157812 */ /* 0x000fe400078ec0ff */
        /* <DEDUP_REMOVED lines=13> */
[----:B------:R-:W2:Y:S04]  /*3f890*/  LDL.LU R115, [R1+0x1178] ;  /* 0x0011780001737983 */ /* 0x000ea80000300800 */
[----:B------:R-:W2:Y:S01]  /*3f8a0*/  LDL.LU R117, [R1+0x1170] ;  /* 0x0011700001757983 */ /* 0x000ea20000300800 */
[----:B------:R-:W-:Y:S02]  /*3f8b0*/  PRMT R88, R23, 0x3340, R22 ;  /* 0x0000334017587816 */ /* 0x000fe40000000016 */
[----:B------:R-:W-:Y:S02]  /*3f8c0*/  LOP3.LUT R23, R119, 0xffff, RZ, 0xc0, !PT ;  /* 0x0000ffff77177812 */ /* 0x000fe400078ec0ff */
[----:B------:R-:W-:Y:S01]  /*3f8d0*/  PRMT R90, R21, 0x3340, R20 ;  /* 0x00003340155a7816 */ /* 0x000fe20000000014 */
[----:B------:R-:W2:Y:S01]  /*3f8e0*/  LDL.LU R119, [R1+0x1168] ;  /* 0x0011680001777983 */ /* 0x000ea20000300800 */
[----:B---3--:R-:W-:-:S02]  /*3f8f0*/  LOP3.LUT R22, R122, 0xffff, RZ, 0xc0, !PT ;  /* 0x0000ffff7a167812 */ /* 0x008fc400078ec0ff */
[----:B------:R-:W-:Y:S02]  /*3f900*/  LOP3.LUT R21, R121, 0xffff, RZ, 0xc0, !PT ;  /* 0x0000ffff79157812 */ /* 0x000fe400078ec0ff */
[----:B------:R-:W-:Y:S01]  /*3f910*/  LOP3.LUT R20, R125, 0xffff, RZ, 0xc0, !PT ;  /* 0x0000ffff7d147812 */ /* 0x000fe200078ec0ff */
[----:B------:R-:W3:Y:S01]  /*3f920*/  LDL.LU R121, [R1+0x117c] ;  /* 0x00117c0001797983 */ /* 0x000ee20000300800 */
[----:B------:R-:W-:-:S03]  /*3f930*/  PRMT R125, R23, 0x3340, R22 ;  /* 0x00003340177d7816 */ /* 0x000fc60000000016 */
[----:B------:R-:W3:Y:S01]  /*3f940*/  LDL.LU R122, [R1+0x1174] ;  /* 0x00117400017a7983 */ /* 0x000ee20000300800 */
[----:B------:R-:W-:Y:S02]  /*3f950*/  PRMT R103, R21, 0x3340, R20 ;  /* 0x0000334015677816 */ /* 0x000fe40000000014 */
[----:B----4-:R-:W-:Y:S02]  /*3f960*/  LOP3.LUT R23, R124, 0xffff, RZ, 0xc0, !PT ;  /* 0x0000ffff7c177812 */ /* 0x010fe400078ec0ff */
[----:B------:R-:W4:Y:S01]  /*3f970*/  LDL.LU R124, [R1+0x116c] ;  /* 0x00116c00017c7983 */ /* 0x000f220000300800 */
[----:B------:R-:W-:Y:S02]  /*3f980*/  LOP3.LUT R22, R112, 0xffff, RZ, 0xc0, !PT ;  /* 0x0000ffff70167812 */ /* 0x000fe400078ec0ff */
[----:B------:R-:W-:Y:S02]  /*3f990*/  LOP3.LUT R21, R111, 0xffff, RZ, 0xc0, !PT ;  /* 0x0000ffff6f157812 */ /* 0x000fe400078ec0ff */
[----:B------:R-:W4:Y:S04]  /*3f9a0*/  LDL.LU R111, [R1+0x1160] ;  /* 0x00116000016f7983 */ /* 0x000f280000300800 */
[----:B------:R-:W4:Y:S01]  /*3f9b0*/  LDL.LU R112, [R1+0x1158] ;  /* 0x0011580001707983 */ /* 0x000f220000300800 */
[----:B------:R-:W-:-:S02]  /*3f9c0*/  LOP3.LUT R20, R114, 0xffff, RZ, 0xc0, !PT ;  /* 0x0000ffff72147812 */ /* 0x000fc400078ec0ff */
[----:B------:R-:W-:Y:S01]  /*3f9d0*/  PRMT R87, R23, 0x3340, R22 ;  /* 0x0000334017577816 */ /* 0x000fe20000000016 */
[----:B------:R-:W4:Y:S01]  /*3f9e0*/  LDL.LU R114, [R1+0x1150] ;  /* 0x0011500001727983 */ /* 0x000f220000300800 */
[----:B------:R-:W-:-:S03]  /*3f9f0*/  LOP3.LUT R23, R116, 0xffff, RZ, 0xc0, !PT ;  /* 0x0000ffff74177812 */ /* 0x000fc600078ec0ff */
[----:B------:R-:W4:Y:S01]  /*3fa00*/  LDL.LU R116, [R1+0x1148] ;  /* 0x0011480001747983 */ /* 0x000f220000300800 */
[----:B------:R-:W-:Y:S02]  /*3fa10*/  LOP3.LUT R22, R118, 0xffff, RZ, 0xc0, !PT ;  /* 0x0000ffff76167812 */ /* 0x000fe400078ec0ff */
[----:B------:R-:W-:Y:S01]  /*3fa20*/  PRMT R89, R21, 0x3340, R20 ;  /* 0x0000334015597816 */ /* 0x000fe20000000014 */
[----:B------:R-:W4:Y:S01]  /*3fa30*/  LDL.LU R118, [R1+0x115c] ;  /* 0x00115c0001767983 */ /* 0x000f220000300800 */
[----:B------:R-:W-:Y:S02]  /*3fa40*/  LOP3.LUT R20, R120, 0xffff, RZ, 0xc0, !PT ;  /* 0x0000ffff78147812 */ /* 0x000fe400078ec0ff */
[----:B------:R-:W-:Y:S01]  /*3fa50*/  PRMT R101, R23, 0x3340, R22 ;  /* 0x0000334017657816 */ /* 0x000fe20000000016 */
[----:B------:R-:W4:Y:S01]  /*3fa60*/  LDL.LU R120, [R1+0x1154] ;  /* 0x0011540001787983 */ /* 0x000f220000300800 */
[----:B--2---:R-:W-:-:S03]  /*3fa70*/  LOP3.LUT R23, R123, 0xffff, RZ, 0xc0, !PT ;  /* 0x0000ffff7b177812 */ /* 0x004fc600078ec0ff */
[----:B------:R-:W2:Y:S01]  /*3fa80*/  LDL.LU R123, [R1+0x114c] ;  /* 0x00114c00017b7983 */ /* 0x000ea20000300800 */
[----:B------:R-:W-:Y:S02]  /*3fa90*/  LOP3.LUT R21, R113, 0xffff, RZ, 0xc0, !PT ;  /* 0x0000ffff71157812 */ /* 0x000fe400078ec0ff */
[----:B------:R-:W-:Y:S01]  /*3faa0*/  LOP3.LUT R22, R117, 0xffff, RZ, 0xc0, !PT ;  /* 0x0000ffff75167812 */ /* 0x000fe200078ec0ff */
[----:B------:R-:W2:Y:S01]  /*3fab0*/  LDL.LU R113, [R1+0x1140] ;  /* 0x0011400001717983 */ /* 0x000ea20000300800 */
[----:B------:R-:W-:Y:S02]  /*3fac0*/  PRMT R102, R21, 0x3340, R20 ;  /* 0x0000334015667816 */ /* 0x000fe40000000014 */
[----:B------:R-:W-:Y:S02]  /*3fad0*/  LOP3.LUT R21, R115, 0xffff, RZ, 0xc0, !PT ;  /* 0x0000ffff73157812 */ /* 0x000fe400078ec0ff */
[----:B------:R-:W-:Y:S01]  /*3fae0*/  LOP3.LUT R20, R119, 0xffff, RZ, 0xc0, !PT ;  /* 0x0000ffff77147812 */ /* 0x000fe200078ec0ff */
[----:B------:R-:W2:Y:S01]  /*3faf0*/  LDL.LU R115, [R1+0x1138] ;  /* 0x0011380001737983 */ /* 0x000ea20000300800 */
[----:B------:R-:W-:-:S03]  /*3fb00*/  PRMT R105, R23, 0x3340, R22 ;  /* 0x0000334017697816 */ /* 0x000fc60000000016 */
[----:B------:R-:W2:Y:S01]  /*3fb10*/  LDL.LU R117, [R1+0x1130] ;  /* 0x0011300001757983 */ /* 0x000ea20000300800 */
[----:B------:R-:W-:Y:S02]  /*3fb20*/  PRMT R107, R21, 0x3340, R20 ;  /* 0x00003340156b7816 */ /* 0x000fe40000000014 */
[----:B---3--:R-:W-:Y:S01]  /*3fb30*/  LOP3.LUT R23, R121, 0xffff, RZ, 0xc0, !PT ;  /* 0x0000ffff79177812 */ /* 0x008fe200078ec0ff */
[----:B------:R-:W3:Y:S01]  /*3fb40*/  LDL.LU R119, [R1+0x1128] ;  /* 0x0011280001777983 */ /* 0x000ee20000300800 */
[----:B------:R-:W-:Y:S02]  /*3fb50*/  LOP3.LUT R21, R122, 0xffff, RZ, 0xc0, !PT ;  /* 0x0000ffff7a157812 */ /* 0x000fe400078ec0ff */
[----:B------:R-:W-:Y:S01]  /*3fb60*/  LOP3.LUT R20, R150, 0xffff, RZ, 0xc0, !PT ;  /* 0x0000ffff96147812 */ /* 0x000fe200078ec0ff */
[----:B------:R-:W3:Y:S04]  /*3fb70*/  LDL.LU R121, [R1+0x113c] ;  /* 0x00113c0001797983 */ /* 0x000ee80000300800 */
[----:B------:R-:W3:Y:S01]  /*3fb80*/  LDL.LU R122, [R1+0x1134] ;  /* 0x00113400017a7983 */ /* 0x000ee20000300800 */
[----:B----4-:R-:W-:-:S03]  /*3fb90*/  LOP3.LUT R22, R124, 0xffff, RZ, 0xc0, !PT ;  /* 0x0000ffff7c167812 */ /* 0x010fc600078ec0ff */
[----:B------:R-:W4:Y:S01]  /*3fba0*/  LDL.LU R124, [R1+0x112c] ;  /* 0x00112c00017c7983 */ /* 0x000f220000300800 */
[----:B------:R-:W-:Y:S02]  /*3fbb0*/  PRMT R150, R21, 0x3340, R20 ;  /* 0x0000334015967816 */ /* 0x000fe40000000014 */
[----:B------:R-:W-:Y:S02]  /*3fbc0*/  PRMT R109, R23, 0x3340, R22 ;  /* 0x00003340176d7816 */ /* 0x000fe40000000016 */
[----:B------:R-:W-:Y:S02]  /*3fbd0*/  LOP3.LUT R23, R111, 0xffff, RZ, 0xc0, !PT ;  /* 0x0000ffff6f177812 */ /* 0x000fe400078ec0ff */
        /* <DEDUP_REMOVED lines=13> */
[----:B--2---:R-:W-:-:S03]  /*3fcb0*/  LOP3.LUT R22, R123, 0xffff, RZ, 0xc0, !PT ;  /* 0x0000ffff7b167812 */ /* 0x004fc600078ec0ff */
[----:B------:R-:W2:Y:S01]  /*3fcc0*/  LDL.LU R123, [R1+0x110c] ;  /* 0x00110c00017b7983 */ /* 0x000ea20000300800 */
[----:B------:R-:W-:Y:S02]  /*3fcd0*/  LOP3.LUT R20, R18, 0xffff, RZ, 0xc0, !PT ;  /* 0x0000ffff12147812 */ /* 0x000fe400078ec0ff */
[----:B------:R-:W-:Y:S02]  /*3fce0*/  PRMT R108, R23, 0x3340, R22 ;  /* 0x00003340176c7816 */ /* 0x000fe40000000016 */
[----:B------:R-:W-:Y:S01]  /*3fcf0*/  LOP3.LUT R23, R113, 0xffff, RZ, 0xc0, !PT ;  /* 0x0000ffff71177812 */ /* 0x000fe200078ec0ff */
[----:B0-----:R-:W2:Y:S01]  /*3fd00*/  LDL.LU R244, [R1+0x10f8] ;  /* 0x0010f80001f47983 */ /* 0x001ea20000300800 */
[----:B------:R-:W-:Y:S02]  /*3fd10*/  PRMT R18, R21, 0x3340, R20 ;  /* 0x0000334015127816 */ /* 0x000fe40000000014 */
[----:B------:R-:W-:Y:S02]  /*3fd20*/  LOP3.LUT R21, R115, 0xffff, RZ, 0xc0, !PT ;  /* 0x0000ffff73157812 */ /* 0x000fe400078ec0ff */
[----:B------:R-:W-:-:S02]  /*3fd30*/  LOP3.LUT R22, R117, 0xffff, RZ, 0xc0, !PT ;  /* 0x0000ffff75167812 */ /* 0x000fc400078ec0ff */
[----:B------:R-:W2:Y:S01]  /*3fd40*/  LDL.LU R117, [R1+0x10f0] ;  /* 0x0010f00001757983 */ /* 0x000ea20000300800 */
[----:B---3--:R-:W-:Y:S02]  /*3fd50*/  LOP3.LUT R20, R119, 0xffff, RZ, 0xc0, !PT ;  /* 0x0000ffff77147812 */ /* 0x008fe400078ec0ff */
[----:B------:R-:W-:Y:S01]  /*3fd60*/  PRMT R111, R23, 0x3340, R22 ;  /* 0x00003340176f7816 */ /* 0x000fe20000000016 */
[----:B------:R-:W3:Y:S01]  /*3fd70*/  LDL.LU R119, [R1+0x10e8] ;  /* 0x0010e80001777983 */ /* 0x000ee20000300800 */
[----:B------:R-:W-:Y:S02]  /*3fd80*/  LOP3.LUT R23, R121, 0xffff, RZ, 0xc0, !PT ;  /* 0x0000ffff79177812 */ /* 0x000fe400078ec0ff */
[----:B------:R-:W-:Y:S02]  /*3fd90*/  PRMT R113, R21, 0x3340, R20 ;  /* 0x0000334015717816 */ /* 0x000fe40000000014 */
[----:B------:R-:W-:Y:S02]  /*3fda0*/  LOP3.LUT R21, R122, 0xffff, RZ, 0xc0, !PT ;  /* 0x0000ffff7a157812 */ /* 0x000fe400078ec0ff */
[----:B------:R-:W-:Y:S01]  /*3fdb0*/  LOP3.LUT R20, R171, 0xffff, RZ, 0xc0, !PT ;  /* 0x0000ffffab147812 */ /* 0x000fe200078ec0ff */
[----:B------:R-:W3:Y:S01]  /*3fdc0*/  LDL.LU R121, [R1+0x10fc] ;  /* 0x0010fc0001797983 */ /* 0x000ee20000300800 */
[----:B----4-:R-:W-:-:S03]  /*3fdd0*/  LOP3.LUT R22, R124, 0xffff, RZ, 0xc0, !PT ;  /* 0x0000ffff7c167812 */ /* 0x010fc600078ec0ff */
[----:B------:R-:W4:Y:S01]  /*3fde0*/  LDL.LU R122, [R1+0x10f4] ;  /* 0x0010f400017a7983 */ /* 0x000f220000300800 */
[----:B------:R-:W-:-:S03]  /*3fdf0*/  PRMT R171, R21, 0x3340, R20 ;  /* 0x0000334015ab7816 */ /* 0x000fc60000000014 */
[----:B------:R-:W4:Y:S01]  /*3fe00*/  LDL.LU R124, [R1+0x10ec] ;  /* 0x0010ec00017c7983 */ /* 0x000f220000300800 */
[----:B------:R-:W-:Y:S02]  /*3fe10*/  PRMT R115, R23, 0x3340, R22 ;  /* 0x0000334017737816 */ /* 0x000fe40000000016 */
[----:B------:R-:W-:Y:S01]  /*3fe20*/  LOP3.LUT R23, R110, 0xffff, RZ, 0xc0, !PT ;  /* 0x0000ffff6e177812 */ /* 0x000fe200078ec0ff */
[----:B------:R-:W4:Y:S01]  /*3fe30*/  LDL.LU R10, [R1+0x10d8] ;  /* 0x0010d800010a7983 */ /* 0x000f220000300800 */
[----:B------:R-:W-:Y:S02]  /*3fe40*/  LOP3.LUT R21, R112, 0xffff, RZ, 0xc0, !PT ;  /* 0x0000ffff70157812 */ /* 0x000fe400078ec0ff */
[----:B------:R-:W-:Y:S02]  /*3fe50*/  LOP3.LUT R22, R116, 0xffff, RZ, 0xc0, !PT ;  /* 0x0000ffff74167812 */ /* 0x000fe400078ec0ff */
[----:B------:R-:W4:Y:S01]  /*3fe60*/  LDL.LU R116, [R1+0x10d0] ;  /* 0x0010d00001747983 */ /* 0x000f220000300800 */
[----:B------:R-:W-:-:S02]  /*3fe70*/  LOP3.LUT R20, R118, 0xffff, RZ, 0xc0, !PT ;  /* 0x0000ffff76147812 */ /* 0x000fc400078ec0ff */
[----:B------:R-:W-:Y:S02]  /*3fe80*/  PRMT R110, R23, 0x3340, R22 ;  /* 0x00003340176e7816 */ /* 0x000fe40000000016 */
[----:B------:R-:W-:Y:S01]  /*3fe90*/  LOP3.LUT R23, R114, 0xffff, RZ, 0xc0, !PT ;  /* 0x0000ffff72177812 */ /* 0x000fe200078ec0ff */
[----:B------:R-:W4:Y:S01]  /*3fea0*/  LDL.LU R118, [R1+0x10c8] ;  /* 0x0010c80001767983 */ /* 0x000f220000300800 */
[----:B------:R-:W-:Y:S02]  /*3feb0*/  PRMT R112, R21, 0x3340, R20 ;  /* 0x0000334015707816 */ /* 0x000fe40000000014 */
[----:B------:R-:W-:Y:S02]  /*3fec0*/  LOP3.LUT R21, R120, 0xffff, RZ, 0xc0, !PT ;  /* 0x0000ffff78157812 */ /* 0x000fe400078ec0ff */
[----:B------:R-:W4:Y:S04]  /*3fed0*/  LDL.LU R120, [R1+0x10cc] ;  /* 0x0010cc0001787983 */ /* 0x000f280000300800 */
[----:B------:R-:W4:Y:S01]  /*3fee0*/  LDL.LU R15, [R1+0x10b8] ;  /* 0x0010b800010f7983 */ /* 0x000f220000300800 */
[----:B--2---:R-:W-:-:S03]  /*3fef0*/  LOP3.LUT R22, R123, 0xffff, RZ, 0xc0, !PT ;  /* 0x0000ffff7b167812 */ /* 0x004fc600078ec0ff */
[----:B------:R-:W2:Y:S01]  /*3ff00*/  LDL.LU R123, [R1+0x10b0] ;  /* 0x0010b000017b7983 */ /* 0x000ea20000300800 */
[----:B------:R-:W-:-:S03]  /*3ff10*/  PRMT R114, R23, 0x3340, R22 ;  /* 0x0000334017727816 */ /* 0x000fc60000000016 */
[----:B------:R-:W2:Y:S01]  /*3ff20*/  LDL.LU R22, [R1+0x1100] ;  /* 0x0011000001167983 */ /* 0x000ea20000300800 */
[----:B------:R-:W-:-:S04]  /*3ff30*/  LOP3.LUT R20, R173, 0xffff, RZ, 0xc0, !PT ;  /* 0x0000ffffad147812 */ /* 0x000fc800078ec0ff */
[----:B------:R-:W-:Y:S02]  /*3ff40*/  PRMT R173, R21, 0x3340, R20 ;  /* 0x0000334015ad7816 */ /* 0x000fe40000000014 */
[----:B------:R-:W-:Y:S02]  /*3ff50*/  LOP3.LUT R21, R244, 0xffff, RZ, 0xc0, !PT ;  /* 0x0000fffff4157812 */ /* 0x000fe400078ec0ff */
[----:B---3--:R-:W-:Y:S01]  /*3ff60*/  LOP3.LUT R20, R119, 0xffff, RZ, 0xc0, !PT ;  /* 0x0000ffff77147812 */ /* 0x008fe200078ec0ff */
[----:B------:R-:W3:Y:S03]  /*3ff70*/  LDL.LU R244, [R1+0x10b4] ;  /* 0x0010b40001f47983 */ /* 0x000ee60000300800 */
[----:B------:R-:W-:Y:S02]  /*3ff80*/  PRMT R119, R21, 0x3340, R20 ;  /* 0x0000334015777816 */ /* 0x000fe40000000014 */
[----:B----4-:R-:W-:-:S02]  /*3ff90*/  LOP3.LUT R21, R122, 0xffff, RZ, 0xc0, !PT ;  /* 0x0000ffff7a157812 */ /* 0x010fc400078ec0ff */
[----:B------:R-:W4:Y:S01]  /*3ffa0*/  LDL.LU R122, [R1+0x1090] ;  /* 0x00109000017a7983 */ /* 0x000f220000300800 */
[----:B--2---:R-:W-:Y:S02]  /*3ffb0*/  LOP3.LUT R23, R22, 0xffff, RZ, 0xc0, !PT ;  /* 0x0000ffff16177812 */ /* 0x004fe400078ec0ff */
[----:B------:R-:W-:-:S04]  /*3ffc0*/  LOP3.LUT R22, R117, 0xffff, RZ, 0xc0, !PT ;  /* 0x0000ffff75167812 */ /* 0x000fc800078ec0ff */
[----:B------:R-:W-:Y:S02]  /*3ffd0*/  PRMT R117, R23, 0x3340, R22 ;  /* 0x0000334017757816 */ /* 0x000fe40000000016 */
[----:B------:R-:W-:Y:S02]  /*3ffe0*/  LOP3.LUT R22, R124, 0xffff, RZ, 0xc0, !PT ;  /* 0x0000ffff7c167812 */ /* 0x000fe400078ec0ff */
[----:B------:R-:W-:Y:S01]  /*3fff0*/  LOP3.LUT R23, R121, 0xffff, RZ, 0xc0, !PT ;  /* 0x0000ffff79177812 */ /* 0x000fe200078ec0ff */
[----:B------:R-:W2:Y:S03]  /*40000*/  LDL.LU R124, [R1+0x1088] ;  /* 0x00108800017c7983 */ /* 0x000ea60000300800 */
[----:B------:R-:W-:Y:S02]  /*40010*/  PRMT R121, R23, 0x3340, R22 ;  /* 0x0000334017797816 */ /* 0x000fe40000000016 */
[----:B------:R-:W3:Y:S01]  /*40020*/  LDL.LU R22, [R1+0x10e0] ;  /* 0x0010e00001167983 */ /* 0x000ee20000300800 */
[----:B------:R-:W-:-:S04]  /*40030*/  LOP3.LUT R20, R168, 0xffff, RZ, 0xc0, !PT ;  /* 0x0000ffffa8147812 */ /* 0x000fc800078ec0ff */
[----:B------:R-:W-:Y:S02]  /*40040*/  PRMT R168, R21, 0x3340, R20 ;  /* 0x0000334015a87816 */ /* 0x000fe40000000014 */
[----:B------:R-:W-:Y:S02]  /*40050*/  LOP3.LUT R21, R10, 0xffff, RZ, 0xc0, !PT ;  /* 0x0000ffff0a157812 */ /* 0x000fe400078ec0ff */
[----:B------:R-:W2:Y:S01]  /*40060*/  LDL.LU R10, [R1+0x1094] ;  /* 0x00109400010a7983 */ /* 0x000ea20000300800 */
[----:B---3--:R-:W-:Y:S02]  /*40070*/  LOP3.LUT R23, R22, 0xffff, RZ, 0xc0, !PT ;  /* 0x0000ffff16177812 */ /* 0x008fe400078ec0ff */
[----:B------:R-:W-:-:S04]  /*40080*/  LOP3.LUT R22, R116, 0xffff, RZ, 0xc0, !PT ;  /* 0x0000ffff74167812 */ /* 0x000fc800078ec0ff */
[----:B------:R-:W-:Y:S02]  /*40090*/  PRMT R116, R23, 0x3340, R22 ;  /* 0x0000334017747816 */ /* 0x000fe40000000016 */
[----:B------:R-:W3:Y:S04]  /*400a0*/  LDL.LU R23, [R1+0x10dc] ;  /* 0x0010dc0001177983 */ /* 0x000ee80000300800 */
[----:B------:R-:W4:Y:S01]  /*400b0*/  LDL.LU R22, [R1+0x10d4] ;  /* 0x0010d40001167983 */ /* 0x000f220000300800 */
[----:B------:R-:W-:-:S04]  /*400c0*/  LOP3.LUT R20, R118, 0xffff, RZ, 0xc0, !PT ;  /* 0x0000ffff76147812 */ /* 0x000fc800078ec0ff */
[----:B------:R-:W-:Y:S02]  /*400d0*/  PRMT R118, R21, 0x3340, R20 ;  /* 0x0000334015767816 */ /* 0x000fe40000000014 */
[----:B----4-:R-:W-:Y:S02]  /*400e0*/  LOP3.LUT R21, R22, 0xffff, RZ, 0xc0, !PT ;  /* 0x0000ffff16157812 */ /* 0x010fe400078ec0ff */
[----:B------:R-:W-:Y:S02]  /*400f0*/  LOP3.LUT R22, R120, 0xffff, RZ, 0xc0, !PT ;  /* 0x0000ffff78167812 */ /* 0x000fe400078ec0ff */
[----:B---3--:R-:W-:-:S04]  /*40100*/  LOP3.LUT R23, R23, 0xffff, RZ, 0xc0, !PT ;  /* 0x0000ffff17177812 */ /* 0x008fc800078ec0ff */
[----:B------:R-:W-:Y:S02]  /*40110*/  PRMT R120, R23, 0x3340, R22 ;  /* 0x0000334017787816 */ /* 0x000fe40000000016 */
[----:B------:R-:W3:Y:S01]  /*40120*/  LDL.LU R22, [R1+0x10c0] ;  /* 0x0010c00001167983 */ /* 0x000ee20000300800 */
[----:B------:R-:W-:-:S04]  /*40130*/  LOP3.LUT R20, R169, 0xffff, RZ, 0xc0, !PT ;  /* 0x0000ffffa9147812 */ /* 0x000fc800078ec0ff */
[----:B------:R-:W-:Y:S02]  /*40140*/  PRMT R169, R21, 0x3340, R20 ;  /* 0x0000334015a97816 */ /* 0x000fe40000000014 */
[----:B------:R-:W-:Y:S02]  /*40150*/  LOP3.LUT R21, R15, 0xffff, RZ, 0xc0, !PT ;  /* 0x0000ffff0f157812 */ /* 0x000fe400078ec0ff */
[----:B------:R-:W4:Y:S01]  /*40160*/  LDL.LU R15, [R1+0x106c] ;  /* 0x00106c00010f7983 */ /* 0x000f220000300800 */
[----:B---3--:R-:W-:Y:S02]  /*40170*/  LOP3.LUT R23, R22, 0xffff, RZ, 0xc0, !PT ;  /* 0x0000ffff16177812 */ /* 0x008fe400078ec0ff */
[----:B------:R-:W-:-:S04]  /*40180*/  LOP3.LUT R22, R123, 0xffff, RZ, 0xc0, !PT ;  /* 0x0000ffff7b167812 */ /* 0x000fc800078ec0ff */
        /* <DEDUP_REMOVED lines=9> */
[----:B------:R-:W3:Y:S04]  /*40220*/  LDL.LU R23, [R1+0x10a0] ;  /* 0x0010a00001177983 */ /* 0x000ee80000300800 */
[----:B------:R-:W2:Y:S01]  /*40230*/  LDL.LU R22, [R1+0x1098] ;  /* 0x0010980001167983 */ /* 0x000ea20000300800 */
[----:B------:R-:W-:-:S04]  /*40240*/  LOP3.LUT R20, R141, 0xffff, RZ, 0xc0, !PT ;  /* 0x0000ffff8d147812 */ /* 0x000fc800078ec0ff */
[----:B------:R-:W-:Y:S02]  /*40250*/  PRMT R141, R21, 0x3340, R20 ;  /* 0x00003340158d7816 */ /* 0x000fe40000000014 */
[----:B--2---:R-:W-:Y:S02]  /*40260*/  LOP3.LUT R21, R22, 0xffff, RZ, 0xc0, !PT ;  /* 0x0000ffff16157812 */ /* 0x004fe400078ec0ff */
[----:B------:R-:W-:Y:S02]  /*40270*/  LOP3.LUT R22, R122, 0xffff, RZ, 0xc0, !PT ;  /* 0x0000ffff7a167812 */ /* 0x000fe400078ec0ff */
[----:B---3--:R-:W-:-:S04]  /*40280*/  LOP3.LUT R23, R23, 0xffff, RZ, 0xc0, !PT ;  /* 0x0000ffff17177812 */ /* 0x008fc800078ec0ff */
[----:B------:R-:W-:Y:S02]  /*40290*/  PRMT R122, R23, 0x3340, R22 ;  /* 0x00003340177a7816 */ /* 0x000fe40000000016 */
[----:B------:R-:W2:Y:S01]  /*402a0*/  LDL.LU R22, [R1+0x109c] ;  /* 0x00109c0001167983 */ /* 0x000ea20000300800 */
[----:B------:R-:W-:-:S04]  /*402b0*/  LOP3.LUT R20, R124, 0xffff, RZ, 0xc0, !PT ;  /* 0x0000ffff7c147812 */ /* 0x000fc800078ec0ff */
[----:B------:R-:W-:Y:S02]  /*402c0*/  PRMT R124, R21, 0x3340, R20 ;  /* 0x00003340157c7816 */ /* 0x000fe40000000014 */
[----:B------:R-:W-:Y:S02]  /*402d0*/  LOP3.LUT R21, R10, 0xffff, RZ, 0xc0, !PT ;  /* 0x0000ffff0a157812 */ /* 0x000fe400078ec0ff */
[----:B------:R-:W-:Y:S01]  /*402e0*/  LOP3.LUT R20, R147, 0xffff, RZ, 0xc0, !PT ;  /* 0x0000ffff93147812 */ /* 0x000fe200078ec0ff */
[----:B------:R-:W3:Y:S01]  /*402f0*/  LDL.LU R10, [R1+0x1030] ;  /* 0x00103000010a7983 */ /* 0x000ee20000300800 */
[----:B--2---:R-:W-:Y:S02]  /*40300*/  LOP3.LUT R23, R22, 0xffff, RZ, 0xc0, !PT ;  /* 0x0000ffff16177812 */ /* 0x004fe400078ec0ff */
[----:B------:R-:W-:-:S04]  /*40310*/  LOP3.LUT R22, R151, 0xffff, RZ, 0xc0, !PT ;  /* 0x0000ffff97167812 */ /* 0x000fc800078ec0ff */
[----:B------:R-:W-:Y:S02]  /*40320*/  PRMT R147, R23, 0x3340, R22 ;  /* 0x0000334017937816 */ /* 0x000fe40000000016 */
[----:B------:R-:W2:Y:S04]  /*40330*/  LDL.LU R23, [R1+0x1080] ;  /* 0x0010800001177983 */ /* 0x000ea80000300800 */
[----:B------:R-:W4:Y:S01]  /*40340*/  LDL.LU R22, [R1+0x1078] ;  /* 0x0010780001167983 */ /* 0x000f220000300800 */
[----:B------:R-:W-:Y:S02]  /*40350*/  PRMT R151, R21, 0x3340, R20 ;  /* 0x0000334015977816 */ /* 0x000fe40000000014 */
[----:B------:R-:W-:Y:S02]  /*40360*/  LOP3.LUT R20, R143, 0xffff, RZ, 0xc0, !PT ;  /* 0x0000ffff8f147812 */ /* 0x000fe400078ec0ff */
[----:B--2---:R-:W-:-:S02]  /*40370*/  LOP3.LUT R23, R23, 0xffff, RZ, 0xc0, !PT ;  /* 0x0000ffff17177812 */ /* 0x004fc400078ec0ff */
[----:B----4-:R-:W-:Y:S02]  /*40380*/  LOP3.LUT R21, R22, 0xffff, RZ, 0xc0, !PT ;  /* 0x0000ffff16157812 */ /* 0x010fe400078ec0ff */
[----:B------:R-:W-:-:S04]  /*40390*/  LOP3.LUT R22, R145, 0xffff, RZ, 0xc0, !PT ;  /* 0x0000ffff91167812 */ /* 0x000fc800078ec0ff */
[----:B------:R-:W-:Y:S02]  /*403a0*/  PRMT R143, R23, 0x3340, R22 ;  /* 0x00003340178f7816 */ /* 0x000fe40000000016 */
[----:B------:R-:W2:Y:S04]  /*403b0*/  LDL.LU R23, [R1+0x107c] ;  /* 0x00107c0001177983 */ /* 0x000ea80000300800 */
[----:B------:R-:W4:Y:S01]  /*403c0*/  LDL.LU R22, [R1+0x1074] ;  /* 0x0010740001167983 */ /* 0x000f220000300800 */
[----:B------:R-:W-:Y:S02]  /*403d0*/  PRMT R145, R21, 0x3340, R20 ;  /* 0x0000334015917816 */ /* 0x000fe40000000014 */
[----:B----4-:R-:W-:Y:S02]  /*403e0*/  LOP3.LUT R21, R22, 0xffff, RZ, 0xc0, !PT ;  /* 0x0000ffff16157812 */ /* 0x010fe400078ec0ff */
[----:B------:R-:W-:-:S02]  /*403f0*/  LOP3.LUT R22, R15, 0xffff, RZ, 0xc0, !PT ;  /* 0x0000ffff0f167812 */ /* 0x000fc400078ec0ff */
[----:B--2---:R-:W-:-:S04]  /*40400*/  LOP3.LUT R23, R23, 0xffff, RZ, 0xc0, !PT ;  /* 0x0000ffff17177812 */ /* 0x004fc800078ec0ff */
[----:B------:R-:W-:Y:S02]  /*40410*/  PRMT R15, R23, 0x3340, R22 ;  /* 0x00003340170f7816 */ /* 0x000fe40000000016 */
[----:B------:R-:W2:Y:S01]  /*40420*/  LDL.LU R22, [R1+0x1060] ;  /* 0x0010600001167983 */ /* 0x000ea20000300800 */
[----:B------:R-:W-:-:S04]  /*40430*/  LOP3.LUT R20, R8, 0xffff, RZ, 0xc0, !PT ;  /* 0x0000ffff08147812 */ /* 0x000fc800078ec0ff */
[----:B------:R-:W-:Y:S02]  /*40440*/  PRMT R8, R21, 0x3340, R20 ;  /* 0x0000334015087816 */ /* 0x000fe40000000014 */
[----:B------:R-:W-:Y:S02]  /*40450*/  LOP3.LUT R21, R244, 0xffff, RZ, 0xc0, !PT ;  /* 0x0000fffff4157812 */ /* 0x000fe400078ec0ff */
[----:B------:R-:W-:Y:S01]  /*40460*/  LOP3.LUT R20, R142, 0xffff, RZ, 0xc0, !PT ;  /* 0x0000ffff8e147812 */ /* 0x000fe200078ec0ff */
[----:B------:R-:W4:Y:S01]  /*40470*/  LDL.LU R244, [R1+0x100c] ;  /* 0x00100c0001f47983 */ /* 0x000f220000300800 */
[----:B--2---:R-:W-:Y:S02]  /*40480*/  LOP3.LUT R23, R22, 0xffff, RZ, 0xc0, !PT ;  /* 0x0000ffff16177812 */ /* 0x004fe400078ec0ff */
[----:B------:R-:W-:-:S04]  /*40490*/  LOP3.LUT R22, R144, 0xffff, RZ, 0xc0, !PT ;  /* 0x0000ffff90167812 */ /* 0x000fc800078ec0ff */
[----:B------:R-:W-:Y:S02]  /*404a0*/  PRMT R142, R23, 0x3340, R22 ;  /* 0x00003340178e7816 */ /* 0x000fe40000000016 */
[----:B------:R-:W2:Y:S04]  /*404b0*/  LDL.LU R23, [R1+0x105c] ;  /* 0x00105c0001177983 */ /* 0x000ea80000300800 */
[----:B------:R-:W3:Y:S01]  /*404c0*/  LDL.LU R22, [R1+0x1054] ;  /* 0x0010540001167983 */ /* 0x000ee20000300800 */
[----:B------:R-:W-:Y:S02]  /*404d0*/  PRMT R144, R21, 0x3340, R20 ;  /* 0x0000334015907816 */ /* 0x000fe40000000014 */
[----:B--2---:R-:W-:Y:S02]  /*404e0*/  LOP3.LUT R23, R23, 0xffff, RZ, 0xc0, !PT ;  /* 0x0000ffff17177812 */ /* 0x004fe400078ec0ff */
[----:B---3--:R-:W-:-:S02]  /*404f0*/  LOP3.LUT R21, R22, 0xffff, RZ, 0xc0, !PT ;  /* 0x0000ffff16157812 */ /* 0x008fc400078ec0ff */
[----:B------:R-:W-:-:S04]  /*40500*/  LOP3.LUT R22, R146, 0xffff, RZ, 0xc0, !PT ;  /* 0x0000ffff92167812 */ /* 0x000fc800078ec0ff */
[----:B------:R-:W-:Y:S02]  /*40510*/  PRMT R146, R23, 0x3340, R22 ;  /* 0x0000334017927816 */ /* 0x000fe40000000016 */
[----:B------:R-:W2:Y:S04]  /*40520*/  LDL.LU R23, [R1+0x1040] ;  /* 0x0010400001177983 */ /* 0x000ea80000300800 */
[----:B------:R-:W3:Y:S01]  /*40530*/  LDL.LU R22, [R1+0x1038] ;  /* 0x0010380001167983 */ /* 0x000ee20000300800 */
[----:B------:R-:W-:-:S04]  /*40540*/  LOP3.LUT R20, R9, 0xffff, RZ, 0xc0, !PT ;  /* 0x0000ffff09147812 */ /* 0x000fc800078ec0ff */
[----:B------:R-:W-:Y:S02]  /*40550*/  PRMT R9, R21, 0x3340, R20 ;  /* 0x0000334015097816 */ /* 0x000fe40000000014 */
[----:B------:R-:W-:Y:S02]  /*40560*/  LOP3.LUT R20, R6, 0xffff, RZ, 0xc0, !PT ;  /* 0x0000ffff06147812 */ /* 0x000fe400078ec0ff */
[----:B--2---:R-:W-:Y:S02]  /*40570*/  LOP3.LUT R23, R23, 0xffff, RZ, 0xc0, !PT ;  /* 0x0000ffff17177812 */ /* 0x004fe400078ec0ff */
[----:B---3--:R-:W-:Y:S02]  /*40580*/  LOP3.LUT R21, R22, 0xffff, RZ, 0xc0, !PT ;  /* 0x0000ffff16157812 */ /* 0x008fe400078ec0ff */
[----:B------:R-:W-:-:S04]  /*40590*/  LOP3.LUT R22, R10, 0xffff, RZ, 0xc0, !PT ;  /* 0x0000ffff0a167812 */ /* 0x000fc800078ec0ff */
[----:B------:R-:W-:Y:S02]  /*405a0*/  PRMT R6, R23, 0x3340, R22 ;  /* 0x0000334017067816 */ /* 0x000fe40000000016 */
[----:B------:R-:W2:Y:S04]  /*405b0*/  LDL.LU R23, [R1+0x103c] ;  /* 0x00103c0001177983 */ /* 0x000ea80000300800 */
[----:B------:R-:W3:Y:S01]  /*405c0*/  LDL.LU R22, [R1+0x1034] ;  /* 0x0010340001167983 */ /* 0x000ee20000300800 */
[----:B------:R-:W-:Y:S02]  /*405d0*/  PRMT R10, R21, 0x3340, R20 ;  /* 0x00003340150a7816 */ /* 0x000fe40000000014 */
[----:B------:R-:W-:Y:S02]  /*405e0*/  LOP3.LUT R20, R3, 0xffff, RZ, 0xc0, !PT ;  /* 0x0000ffff03147812 */ /* 0x000fe400078ec0ff */
[----:B--2---:R-:W-:-:S02]  /*405f0*/  LOP3.LUT R23, R23, 0xffff, RZ, 0xc0, !PT ;  /* 0x0000ffff17177812 */ /* 0x004fc400078ec0ff */
[----:B---3--:R-:W-:Y:S02]  /*40600*/  LOP3.LUT R21, R22, 0xffff, RZ, 0xc0, !PT ;  /* 0x0000ffff16157812 */ /* 0x008fe400078ec0ff */
        /* <DEDUP_REMOVED lines=16> */
[----:B----4-:R-:W-:-:S04]  /*40710*/  LOP3.LUT R22, R244, 0xffff, RZ, 0xc0, !PT ;  /* 0x0000fffff4167812 */ /* 0x010fc800078ec0ff */
        /* <DEDUP_REMOVED lines=12> */
[----:B--2---:R-:W-:Y:S02]  /*407e0*/  LOP3.LUT R23, R23, 0xffff, RZ, 0xc0, !PT ;  /* 0x0000ffff17177812 */ /* 0x004fe400078ec0ff */
[----:B---3--:R-:W-:Y:S02]  /*407f0*/  LOP3.LUT R21, R22, 0xffff, RZ, 0xc0, !PT ;  /* 0x0000ffff16157812 */ /* 0x008fe400078ec0ff */
        /* <DEDUP_REMOVED lines=38> */
[----:B------:R-:W-:Y:S02]  /*40a60*/  PRMT R164, R249, 0x5410, R164 ;  /* 0x00005410f9a47816 */ /* 0x000fe400000000a4 */
[----:B------:R-:W-:Y:S02]  /*40a70*/  PRMT R160, R250, 0x5410, R160 ;  /* 0x00005410faa07816 */ /* 0x000fe400000000a0 */
[----:B------:R-:W-:Y:S02]  /*40a80*/  PRMT R156, R251, 0x5410, R156 ;  /* 0x00005410fb9c7816 */ /* 0x000fe4000000009c */
[----:B------:R-:W-:Y:S02]  /*40a90*/  PRMT R152, R252, 0x5410, R152 ;  /* 0x00005410fc987816 */ /* 0x000fe40000000098 */
[----:B------:R-:W-:-:S02]  /*40aa0*/  PRMT R165, R13, 0x5410, R165 ;  /* 0x000054100da57816 */ /* 0x000fc400000000a5 */
[----:B------:R-:W-:Y:S02]  /*40ab0*/  PRMT R161, R54, 0x5410, R161 ;  /* 0x0000541036a17816 */ /* 0x000fe400000000a1 */
[----:B------:R-:W-:Y:S02]  /*40ac0*/  PRMT R157, R14, 0x5410, R157 ;  /* 0x000054100e9d7816 */ /* 0x000fe4000000009d */
[----:B------:R-:W-:Y:S02]  /*40ad0*/  PRMT R153, R16, 0x5410, R153 ;  /* 0x0000541010997816 */ /* 0x000fe40000000099 */
[----:B------:R-:W-:Y:S02]  /*40ae0*/  PRMT R166, R91, 0x5410, R166 ;  /* 0x000054105ba67816 */ /* 0x000fe400000000a6 */
[----:B--2---:R-:W-:Y:S02]  /*40af0*/  LOP3.LUT R23, R23, 0xffff, RZ, 0xc0, !PT ;  /* 0x0000ffff17177812 */ /* 0x004fe400078ec0ff */
[----:B---3--:R-:W-:-:S02]  /*40b00*/  LOP3.LUT R21, R22, 0xffff, RZ, 0xc0, !PT ;  /* 0x0000ffff16157812 */ /* 0x008fc400078ec0ff */
[----:B------:R-:W-:-:S04]  /*40b10*/  LOP3.LUT R22, R133, 0xffff, RZ, 0xc0, !PT ;  /* 0x0000ffff85167812 */ /* 0x000fc800078ec0ff */
[----:B------:R-:W-:Y:S02]  /*40b20*/  PRMT R133, R23, 0x3340, R22 ;  /* 0x0000334017857816 */ /* 0x000fe40000000016 */
[----:B------:R-:W2:Y:S04]  /*40b30*/  LDL.LU R23, [R1+0xf94] ;  /* 0x000f940001177983 */ /* 0x000ea80000300800 */
[----:B------:R-:W3:Y:S04]  /*40b40*/  LDL.LU R22, [R1+0xf88] ;  /* 0x000f880001167983 */ /* 0x000ee80000300800 */
[----:B------:R-:W4:Y:S04]  /*40b50*/  LDL.LU R249, [R1+0x3810] ;  /* 0x0038100001f97983 */ /* 0x000f280000300800 */
[----:B------:R-:W4:Y:S04]  /*40b60*/  LDL.LU R250, [R1+0x380c] ;  /* 0x00380c0001fa7983 */ /* 0x000f280000300800 */
[----:B------:R-:W4:Y:S04]  /*40b70*/  LDL.LU R251, [R1+0x3808] ;  /* 0x0038080001fb7983 */ /* 0x000f280000300800 */
[----:B------:R-:W4:Y:S04]  /*40b80*/  LDL.LU R252, [R1+0x3804] ;  /* 0x0038040001fc7983 */ /* 0x000f280000300800 */
[----:B------:R-:W4:Y:S04]  /*40b90*/  LDL.LU R13, [R1+0x3800] ;  /* 0x00380000010d7983 */ /* 0x000f280000300800 */
[----:B------:R-:W4:Y:S04]  /*40ba0*/  LDL R54, [R1+0x1498] ;  /* 0x0014980001367983 */ /* 0x000f280000100800 */
[----:B------:R-:W4:Y:S04]  /*40bb0*/  LDL.LU R14, [R1+0x37fc] ;  /* 0x0037fc00010e7983 */ /* 0x000f280000300800 */
[----:B------:R-:W4:Y:S04]  /*40bc0*/  LDL.LU R16, [R1+0x37f8] ;  /* 0x0037f80001107983 */ /* 0x000f280000300800 */
[----:B------:R-:W4:Y:S01]  /*40bd0*/  LDL R91, [R1+0x1494] ;  /* 0x00149400015b7983 */ /* 0x000f220000100800 */
[----:B------:R-:W-:-:S02]  /*40be0*/  LOP3.LUT R20, R131, 0xffff, RZ, 0xc0, !PT ;  /* 0x0000ffff83147812 */ /* 0x000fc400078ec0ff */
[----:B------:R-:W-:Y:S02]  /*40bf0*/  PRMT R162, R17, 0x5410, R162 ;  /* 0x0000541011a27816 */ /* 0x000fe400000000a2 */
[----:B------:R-:W-:Y:S01]  /*40c00*/  PRMT R158, R19, 0x5410, R158 ;  /* 0x00005410139e7816 */ /* 0x000fe2000000009e */
[----:B------:R-:W4:Y:S01]  /*40c10*/  LDL.LU R17, [R1+0x37f4] ;  /* 0x0037f40001117983 */ /* 0x000f220000300800 */
[----:B------:R-:W-:Y:S02]  /*40c20*/  PRMT R131, R21, 0x3340, R20 ;  /* 0x0000334015837816 */ /* 0x000fe40000000014 */
[----:B------:R-:W-:Y:S01]  /*40c30*/  LOP3.LUT R20, R127, 0xffff, RZ, 0xc0, !PT ;  /* 0x0000ffff7f147812 */ /* 0x000fe200078ec0ff */
[----:B------:R-:W4:Y:S01]  /*40c40*/  LDL.LU R19, [R1+0x37f0] ;  /* 0x0037f00001137983 */ /* 0x000f220000300800 */
[----:B------:R-:W-:Y:S02]  /*40c50*/  PRMT R154, R31, 0x5410, R154 ;  /* 0x000054101f9a7816 */ /* 0x000fe4000000009a */
[----:B------:R-:W-:Y:S01]  /*40c60*/  PRMT R167, R33, 0x5410, R167 ;  /* 0x0000541021a77816 */ /* 0x000fe200000000a7 */
[----:B------:R-:W4:Y:S04]  /*40c70*/  LDL.LU R31, [R1+0x37ec] ;  /* 0x0037ec00011f7983 */ /* 0x000f280000300800 */
[----:B------:R-:W4:Y:S01]  /*40c80*/  LDL.LU R33, [R1+0x37e8] ;  /* 0x0037e80001217983 */ /* 0x000f220000300800 */
[----:B------:R-:W-:-:S02]  /*40c90*/  PRMT R163, R35, 0x5410, R163 ;  /* 0x0000541023a37816 */ /* 0x000fc400000000a3 */
[----:B------:R-:W-:Y:S01]  /*40ca0*/  PRMT R159, R36, 0x5410, R159 ;  /* 0x00005410249f7816 */ /* 0x000fe2000000009f */
[----:B------:R-:W4:Y:S04]  /*40cb0*/  LDL.LU R35, [R1+0x37e4] ;  /* 0x0037e40001237983 */ /* 0x000f280000300800 */
[----:B------:R-:W4:Y:S01]  /*40cc0*/  LDL.LU R36, [R1+0x37e0] ;  /* 0x0037e00001247983 */ /* 0x000f220000300800 */
[----:B------:R-:W-:-:S03]  /*40cd0*/  PRMT R155, R38, 0x5410, R155 ;  /* 0x00005410269b7816 */ /* 0x000fc6000000009b */
[----:B------:R-:W4:Y:S01]  /*40ce0*/  LDL.LU R38, [R1+0x37dc] ;  /* 0x0037dc0001267983 */ /* 0x000f220000300800 */
[----:B---3--:R-:W-:Y:S02]  /*40cf0*/  LOP3.LUT R21, R22, 0xffff, RZ, 0xc0, !PT ;  /* 0x0000ffff16157812 */ /* 0x008fe400078ec0ff */
[----:B--2---:R-:W-:Y:S02]  /*40d00*/  LOP3.LUT R23, R23, 0xffff, RZ, 0xc0, !PT ;  /* 0x0000ffff17177812 */ /* 0x004fe400078ec0ff */
[----:B------:R-:W-:Y:S02]  /*40d10*/  LOP3.LUT R22, R129, 0xffff, RZ, 0xc0, !PT ;  /* 0x0000ffff81167812 */ /* 0x000fe400078ec0ff */
[----:B------:R-:W-:Y:S02]  /*40d20*/  PRMT R127, R21, 0x3340, R20 ;  /* 0x00003340157f7816 */ /* 0x000fe40000000014 */
[----:B------:R-:W-:Y:S02]  /*40d30*/  PRMT R20, R43, 0x5410, R42 ;  /* 0x000054102b147816 */ /* 0x000fe4000000002a */
[----:B------:R-:W-:Y:S01]  /*40d40*/  PRMT R21, R49, 0x5410, R47 ;  /* 0x0000541031157816 */ /* 0x000fe2000000002f */
[----:B------:R-:W2:Y:S04]  /*40d50*/  LDL.LU R42, [R1+0x37d8] ;  /* 0x0037d800012a7983 */ /* 0x000ea80000300800 */
[----:B------:R-:W3:Y:S01]  /*40d60*/  LDL.LU R43, [R1+0x37d4] ;  /* 0x0037d400012b7983 */ /* 0x000ee20000300800 */
[----:B------:R-:W-:-:S03]  /*40d70*/  PRMT R129, R23, 0x3340, R22 ;  /* 0x0000334017817816 */ /* 0x000fc60000000016 */
[----:B------:R-:W2:Y:S04]  /*40d80*/  LDL.LU R47, [R1+0x37d0] ;  /* 0x0037d000012f7983 */ /* 0x000ea80000300800 */
[----:B------:R-:W3:Y:S01]  /*40d90*/  LDL.LU R49, [R1+0x37cc] ;  /* 0x0037cc0001317983 */ /* 0x000ee20000300800 */
[----:B------:R-:W-:-:S03]  /*40da0*/  PRMT R22, R51, 0x5410, R50 ;  /* 0x0000541033167816 */ /* 0x000fc60000000032 */
[----:B----4-:R0:W-:Y:S04]  /*40db0*/  STS.128 [R54], R164 ;  /* 0x000000a436007388 */ /* 0x0101e80000000c00 */
[----:B------:R-:W4:Y:S04]  /*40dc0*/  LDL.LU R50, [R1+0x37c8] ;  /* 0x0037c80001327983 */ /* 0x000f280000300800 */
[----:B------:R-:W2:Y:S01]  /*40dd0*/  LDL.LU R51, [R1+0x37c4] ;  /* 0x0037c40001337983 */ /* 0x000ea20000300800 */
[----:B------:R-:W-:-:S03]  /*40de0*/  PRMT R23, R53, 0x5410, R52 ;  /* 0x0000541035177816 */ /* 0x000fc60000000034 */
[----:B------:R-:W2:Y:S04]  /*40df0*/  LDL.LU R52, [R1+0x37c0] ;  /* 0x0037c00001347983 */ /* 0x000ea80000300800 */
[----:B------:R-:W2:Y:S01]  /*40e00*/  LDL.LU R53, [R1+0x37bc] ;  /* 0x0037bc0001357983 */ /* 0x000ea20000300800 */
[----:B0-----:R-:W-:Y:S01]  /*40e10*/  IMAD.MOV.U32 R167, RZ, RZ, R54 ;  /* 0x000000ffffa77224 */ /* 0x001fe200078e0036 */
[----:B------:R-:W-:Y:S02]  /*40e20*/  PRMT R164, R56, 0x5410, R55 ;  /* 0x0000541038a47816 */ /* 0x000fe40000000037 */
[----:B------:R-:W2:Y:S04]  /*40e30*/  LDL.LU R54, [R1+0x37b8] ;  /* 0x0037b80001367983 */ /* 0x000ea80000300800 */
[----:B------:R0:W-:Y:S04]  /*40e40*/  STS.128 [R167+0x4000], R160 ;  /* 0x004000a0a7007388 */ /* 0x0001e80000000c00 */
[----:B------:R-:W2:Y:S04]  /*40e50*/  LDL.LU R55, [R1+0x37b4] ;  /* 0x0037b40001377983 */ /* 0x000ea80000300800 */
[----:B------:R-:W2:Y:S04]  /*40e60*/  LDL.LU R56, [R1+0x37b0] ;  /* 0x0037b00001387983 */ /* 0x000ea80000300800 */
[----:B------:R1:W-:Y:S01]  /*40e70*/  STS.128 [R167+0x8000], R156 ;  /* 0x0080009ca7007388 */ /* 0x0003e20000000c00 */
[----:B------:R-:W-:-:S02]  /*40e80*/  PRMT R165, R41, 0x5410, R61 ;  /* 0x0000541029a57816 */ /* 0x000fc4000000003d */
[----:B------:R-:W-:Y:S02]  /*40e90*/  PRMT R166, R65, 0x5410, R64 ;  /* 0x0000541041a67816 */ /* 0x000fe40000000040 */
[----:B0-----:R-:W-:Y:S02]  /*40ea0*/  PRMT R160, R58, 0x5410, R57 ;  /* 0x000054103aa07816 */ /* 0x001fe40000000039 */
[----:B------:R-:W2:Y:S04]  /*40eb0*/  LDL.LU R57, [R1+0x37ac] ;  /* 0x0037ac0001397983 */ /* 0x000ea80000300800 */
[----:B------:R-:W2:Y:S01]  /*40ec0*/  LDL.LU R58, [R1+0x37a8] ;  /* 0x0037a800013a7983 */ /* 0x000ea20000300800 */
[----:B-1----:R-:W-:-:S03]  /*40ed0*/  PRMT R156, R60, 0x5410, R59 ;  /* 0x000054103c9c7816 */ /* 0x002fc6000000003b */
[----:B------:R-:W2:Y:S04]  /*40ee0*/  LDL.LU R59, [R1+0x37a4] ;  /* 0x0037a400013b7983 */ /* 0x000ea80000300800 */
[----:B------:R-:W2:Y:S04]  /*40ef0*/  LDL.LU R60, [R1+0x37a0] ;  /* 0x0037a000013c7983 */ /* 0x000ea80000300800 */
[----:B------:R-:W3:Y:S04]  /*40f00*/  LDL.LU R61, [R1+0x379c] ;  /* 0x00379c00013d7983 */ /* 0x000ee80000300800 */
[----:B------:R-:W2:Y:S01]  /*40f10*/  LDL.LU R41, [R1+0x3798] ;  /* 0x0037980001297983 */ /* 0x000ea20000300800 */
[----:B------:R-:W-:-:S02]  /*40f20*/  PRMT R161, R62, 0x5410, R45 ;  /* 0x000054103ea17816 */ /* 0x000fc4000000002d */
[----:B------:R-:W-:Y:S01]  /*40f30*/  PRMT R157, R63, 0x5410, R32 ;  /* 0x000054103f9d7816 */ /* 0x000fe20000000020 */
[----:B------:R-:W2:Y:S04]  /*40f40*/  LDL.LU R45, [R1+0x3794] ;  /* 0x00379400012d7983 */ /* 0x000ea80000300800 */
[----:B------:R-:W4:Y:S04]  /*40f50*/  LDL.LU R62, [R1+0x3790] ;  /* 0x00379000013e7983 */ /* 0x000f280000300800 */
[----:B------:R-:W2:Y:S04]  /*40f60*/  LDL.LU R32, [R1+0x378c] ;  /* 0x00378c0001207983 */ /* 0x000ea80000300800 */
[----:B------:R-:W3:Y:S04]  /*40f70*/  LDL.LU R63, [R1+0x3788] ;  /* 0x00378800013f7983 */ /* 0x000ee80000300800 */
[----:B------:R-:W4:Y:S04]  /*40f80*/  LDL.LU R64, [R1+0x3784] ;  /* 0x0037840001407983 */ /* 0x000f280000300800 */
[----:B------:R-:W2:Y:S01]  /*40f90*/  LDL.LU R65, [R1+0x3780] ;  /* 0x0037800001417983 */ /* 0x000ea20000300800 */
[----:B------:R-:W-:-:S02]  /*40fa0*/  PRMT R162, R149, 0x5410, R66 ;  /* 0x0000541095a27816 */ /* 0x000fc40000000042 */
[----:B------:R-:W-:Y:S01]  /*40fb0*/  PRMT R158, R68, 0x5410, R67 ;  /* 0x00005410449e7816 */ /* 0x000fe20000000043 */
[----:B------:R-:W3:Y:S04]  /*40fc0*/  LDL.LU R66, [R1+0x377c] ;  /* 0x00377c0001427983 */ /* 0x000ee80000300800 */
[----:B------:R-:W4:Y:S04]  /*40fd0*/  LDL R149, [R1+0x1490] ;  /* 0x0014900001957983 */ /* 0x000f280000100800 */
[----:B------:R0:W-:Y:S04]  /*40fe0*/  STS.128 [R167+0xc000], R152 ;  /* 0x00c00098a7007388 */ /* 0x0001e80000000c00 */
[----:B------:R-:W2:Y:S04]  /*40ff0*/  LDL.LU R67, [R1+0x3778] ;  /* 0x0037780001437983 */ /* 0x000ea80000300800 */
[----:B------:R-:W3:Y:S01]  /*41000*/  LDL.LU R68, [R1+0x3774] ;  /* 0x0037740001447983 */ /* 0x000ee20000300800 */
[----:B------:R-:W-:-:S02]  /*41010*/  PRMT R163, R72, 0x5410, R71 ;  /* 0x0000541048a37816 */ /* 0x000fc40000000047 */
[----:B------:R-:W-:Y:S01]  /*41020*/  PRMT R159, R74, 0x5410, R73 ;  /* 0x000054104a9f7816 */ /* 0x000fe20000000049 */
[----:B------:R1:W-:Y:S01]  /*41030*/  STS.128 [R91], R20 ;  /* 0x000000145b007388 */ /* 0x0003e20000000c00 */
[----:B0-----:R-:W-:-:S03]  /*41040*/  PRMT R167, R70, 0x5410, R69 ;  /* 0x0000541046a77816 */ /* 0x001fc60000000045 */
[----:B------:R-:W2:Y:S04]  /*41050*/  LDL.LU R69, [R1+0x3770] ;  /* 0x0037700001457983 */ /* 0x000ea80000300800 */
[----:B------:R-:W3:Y:S04]  /*41060*/  LDL.LU R70, [R1+0x376c] ;  /* 0x00376c0001467983 */ /* 0x000ee80000300800 */
[----:B------:R-:W2:Y:S04]  /*41070*/  LDL.LU R71, [R1+0x3768] ;  /* 0x0037680001477983 */ /* 0x000ea80000300800 */
[----:B------:R-:W3:Y:S04]  /*41080*/  LDL.LU R72, [R1+0x3764] ;  /* 0x0037640001487983 */ /* 0x000ee80000300800 */
[----:B------:R-:W2:Y:S04]  /*41090*/  LDL.LU R73, [R1+0x3760] ;  /* 0x0037600001497983 */ /* 0x000ea80000300800 */
[----:B------:R-:W3:Y:S01]  /*410a0*/  LDL.LU R74, [R1+0x375c] ;  /* 0x00375c00014a7983 */ /* 0x000ee20000300800 */
[----:B------:R-:W-:-:S02]  /*410b0*/  PRMT R152, R76, 0x5410, R75 ;  /* 0x000054104c987816 */ /* 0x000fc4000000004b */
[----:B-1----:R-:W-:Y:S01]  /*410c0*/  PRMT R20, R78, 0x5410, R77 ;  /* 0x000054104e147816 */ /* 0x002fe2000000004d */
[----:B------:R-:W2:Y:S04]  /*410d0*/  LDL.LU R75, [R1+0x3758] ;  /* 0x00375800014b7983 */ /* 0x000ea80000300800 */
[----:B------:R-:W3:Y:S04]  /*410e0*/  LDL.LU R76, [R1+0x3754] ;  /* 0x00375400014c7983 */ /* 0x000ee80000300800 */
[----:B------:R-:W2:Y:S04]  /*410f0*/  LDL.LU R77, [R1+0x3750] ;  /* 0x00375000014d7983 */ /* 0x000ea80000300800 */
[----:B------:R-:W3:Y:S01]  /*41100*/  LDL.LU R78, [R1+0x374c] ;  /* 0x00374c00014e7983 */ /* 0x000ee20000300800 */
[----:B------:R-:W-:-:S02]  /*41110*/  PRMT R153, R80, 0x5410, R79 ;  /* 0x0000541050997816 */ /* 0x000fc4000000004f */
[----:B------:R-:W-:Y:S01]  /*41120*/  PRMT R21, R82, 0x5410, R81 ;  /* 0x0000541052157816 */ /* 0x000fe20000000051 */
        /* <DEDUP_REMOVED lines=10> */
[----:B------:R-:W-:-:S03]  /*411d0*/  PRMT R155, R88, 0x5410, R87 ;  /* 0x00005410589b7816 */ /* 0x000fc60000000057 */
[----:B------:R0:W-:Y:S04]  /*411e0*/  STS.128 [R91+0x4000], R164 ;  /* 0x004000a45b007388 */ /* 0x0001e80000000c00 */
[----:B------:R-:W2:Y:S04]  /*411f0*/  LDL.LU R87, [R1+0x3728] ;  /* 0x0037280001577983 */ /* 0x000ea80000300800 */
[----:B------:R-:W3:Y:S01]  /*41200*/  LDL.LU R88, [R1+0x3724] ;  /* 0x0037240001587983 */ /* 0x000ee20000300800 */
[----:B------:R-:W-:-:S03]  /*41210*/  PRMT R23, R90, 0x5410, R89 ;  /* 0x000054105a177816 */ /* 0x000fc60000000059 */
[----:B------:R-:W2:Y:S04]  /*41220*/  LDL.LU R89, [R1+0x3720] ;  /* 0x0037200001597983 */ /* 0x000ea80000300800 */
[----:B------:R-:W3:Y:S01]  /*41230*/  LDL.LU R90, [R1+0x371c] ;  /* 0x00371c00015a7983 */ /* 0x000ee20000300800 */
[----:B0-----:R-:W-:Y:S01]  /*41240*/  IMAD.MOV.U32 R167, RZ, RZ, R91 ;  /* 0x000000ffffa77224 */ /* 0x001fe200078e005b */
[----:B------:R-:W-:Y:S02]  /*41250*/  PRMT R164, R93, 0x5410, R92 ;  /* 0x000054105da47816 */ /* 0x000fe4000000005c */
[----:B------:R-:W2:Y:S04]  /*41260*/  LDL.LU R91, [R1+0x3718] ;  /* 0x00371800015b7983 */ /* 0x000ea80000300800 */
[----:B------:R0:W-:Y:S04]  /*41270*/  STS.128 [R167+0x8000], R160 ;  /* 0x008000a0a7007388 */ /* 0x0001e80000000c00 */
[----:B------:R-:W3:Y:S04]  /*41280*/  LDL.LU R92, [R1+0x3714] ;  /* 0x00371400015c7983 */ /* 0x000ee80000300800 */
[----:B------:R-:W2:Y:S01]  /*41290*/  LDL.LU R93, [R1+0x3710] ;  /* 0x00371000015d7983 */ /* 0x000ea20000300800 */
[----:B------:R-:W-:-:S02]  /*412a0*/  PRMT R165, R34, 0x5410, R94 ;  /* 0x0000541022a57816 */ /* 0x000fc4000000005e */
[----:B------:R-:W-:Y:S01]  /*412b0*/  PRMT R166, R98, 0x5410, R97 ;  /* 0x0000541062a67816 */ /* 0x000fe20000000061 */
[----:B------:R1:W-:Y:S01]  /*412c0*/  STS.128 [R167+0xc000], R156 ;  /* 0x00c0009ca7007388 */ /* 0x0003e20000000c00 */
[----:B0-----:R-:W-:-:S03]  /*412d0*/  PRMT R160, R44, 0x5410, R29 ;  /* 0x000054102ca07816 */ /* 0x001fc6000000001d */
[----:B------:R-:W3:Y:S04]  /*412e0*/  LDL.LU R29, [R1+0x370c] ;  /* 0x00370c00011d7983 */ /* 0x000ee80000300800 */
[----:B------:R-:W3:Y:S04]  /*412f0*/  LDL.LU R44, [R1+0x3708] ;  /* 0x00370800012c7983 */ /* 0x000ee80000300800 */
[----:B------:R-:W2:Y:S04]  /*41300*/  LDL.LU R94, [R1+0x3704] ;  /* 0x00370400015e7983 */ /* 0x000ea80000300800 */
[----:B------:R-:W3:Y:S01]  /*41310*/  LDL.LU R34, [R1+0x3700] ;  /* 0x0037000001227983 */ /* 0x000ee20000300800 */
[----:B------:R-:W-:-:S03]  /*41320*/  PRMT R161, R96, 0x5410, R95 ;  /* 0x0000541060a17816 */ /* 0x000fc6000000005f */
        /* <DEDUP_REMOVED lines=9> */
[----:B------:R-:W3:Y:S01]  /*413c0*/  LDL R125, [R1+0x148c] ;  /* 0x00148c00017d7983 */ /* 0x000ee20000100800 */
[----:B------:R-:W-:-:S02]  /*413d0*/  PRMT R163, R103, 0x5410, R102 ;  /* 0x0000541067a37816 */ /* 0x000fc40000000066 */
[----:B------:R-:W-:Y:S01]  /*413e0*/  PRMT R156, R105, 0x5410, R104 ;  /* 0x00005410699c7816 */ /* 0x000fe20000000068 */
[----:B------:R-:W2:Y:S04]  /*413f0*/  LDL.LU R102, [R1+0x36e0] ;  /* 0x0036e00001667983 */ /* 0x000ea80000300800 */
[----:B------:R-:W2:Y:S04]  /*41400*/  LDL.LU R103, [R1+0x36dc] ;  /* 0x0036dc0001677983 */ /* 0x000ea80000300800 */
[----:B------:R-:W2:Y:S04]  /*41410*/  LDL.LU R104, [R1+0x36d8] ;  /* 0x0036d80001687983 */ /* 0x000ea80000300800 */
[----:B------:R-:W2:Y:S01]  /*41420*/  LDL.LU R105, [R1+0x36d4] ;  /* 0x0036d40001697983 */ /* 0x000ea20000300800 */
[----:B------:R-:W-:-:S02]  /*41430*/  PRMT R157, R111, 0x5410, R110 ;  /* 0x000054106f9d7816 */ /* 0x000fc4000000006e */
[----:B------:R-:W-:Y:S02]  /*41440*/  PRMT R158, R117, 0x5410, R116 ;  /* 0x00005410759e7816 */ /* 0x000fe40000000074 */
[----:B------:R-:W-:Y:S01]  /*41450*/  PRMT R159, R123, 0x5410, R122 ;  /* 0x000054107b9f7816 */ /* 0x000fe2000000007a */
[----:B----4-:R0:W-:Y:S04]  /*41460*/  STS.128 [R149], R152 ;  /* 0x0000009895007388 */ /* 0x0101e80000000c00 */
[----:B------:R1:W-:Y:S01]  /*41470*/  STS.128 [R149+0x4000], R20 ;  /* 0x0040001495007388 */ /* 0x0003e20000000c00 */
[----:B0-----:R-:W-:Y:S02]  /*41480*/  PRMT R152, R107, 0x5410, R106 ;  /* 0x000054106b987816 */ /* 0x001fe4000000006a */
[----:B-1----:R-:W-:Y:S01]  /*41490*/  PRMT R20, R109, 0x5410, R108 ;  /* 0x000054106d147816 */ /* 0x002fe2000000006c */
[----:B------:R-:W4:Y:S04]  /*414a0*/  LDL.LU R106, [R1+0x36d0] ;  /* 0x0036d000016a7983 */ /* 0x000f280000300800 */
[----:B------:R-:W2:Y:S04]  /*414b0*/  LDL.LU R107, [R1+0x36cc] ;  /* 0x0036cc00016b7983 */ /* 0x000ea80000300800 */
[----:B------:R-:W4:Y:S04]  /*414c0*/  LDL.LU R108, [R1+0x36c8] ;  /* 0x0036c800016c7983 */ /* 0x000f280000300800 */
[----:B------:R-:W2:Y:S04]  /*414d0*/  LDL.LU R109, [R1+0x36c4] ;  /* 0x0036c400016d7983 */ /* 0x000ea80000300800 */
[----:B------:R-:W4:Y:S04]  /*414e0*/  LDL.LU R110, [R1+0x36c0] ;  /* 0x0036c000016e7983 */ /* 0x000f280000300800 */
[----:B------:R-:W2:Y:S01]  /*414f0*/  LDL.LU R111, [R1+0x36bc] ;  /* 0x0036bc00016f7983 */ /* 0x000ea20000300800 */
[----:B------:R-:W-:-:S02]  /*41500*/  PRMT R153, R113, 0x5410, R112 ;  /* 0x0000541071997816 */ /* 0x000fc40000000070 */
[----:B------:R-:W-:Y:S01]  /*41510*/  PRMT R21, R115, 0x5410, R114 ;  /* 0x0000541073157816 */ /* 0x000fe20000000072 */
        /* <DEDUP_REMOVED lines=18> */
[----:B------:R-:W2:Y:S04]  /*41640*/  LDL.LU R147, [R1+0x3680] ;  /* 0x0036800001937983 */ /* 0x000ea80000300800 */
[----:B------:R0:W-:Y:S04]  /*41650*/  STS.128 [R149+0x8000], R164 ;  /* 0x008000a495007388 */ /* 0x0001e80000000c00 */
[----:B------:R-:W2:Y:S04]  /*41660*/  LDL.LU R148, [R1+0x367c] ;  /* 0x00367c0001947983 */ /* 0x000ea80000300800 */
[----:B------:R1:W-:Y:S01]  /*41670*/  STS.128 [R149+0xc000], R160 ;  /* 0x00c000a095007388 */ /* 0x0003e20000000c00 */
[----:B0-----:R-:W-:-:S03]  /*41680*/  PRMT R164, R150, 0x5410, R18 ;  /* 0x0000541096a47816 */ /* 0x001fc60000000012 */
[----:B-1----:R-:W2:Y:S04]  /*41690*/  LDL.LU R149, [R1+0x3678] ;  /* 0x0036780001957983 */ /* 0x002ea80000300800 */
[----:B------:R-:W2:Y:S04]  /*416a0*/  LDL.LU R18, [R1+0x3674] ;  /* 0x0036740001127983 */ /* 0x000ea80000300800 */
[----:B------:R-:W2:Y:S01]  /*416b0*/  LDL.LU R150, [R1+0x3670] ;  /* 0x0036700001967983 */ /* 0x000ea20000300800 */
[----:B------:R-:W-:Y:S02]  /*416c0*/  PRMT R165, R171, 0x5410, R173 ;  /* 0x00005410aba57816 */ /* 0x000fe400000000ad */
[----:B------:R-:W-:Y:S01]  /*416d0*/  PRMT R166, R168, 0x5410, R169 ;  /* 0x00005410a8a67816 */ /* 0x000fe200000000a9 */
[----:B------:R-:W2:Y:S04]  /*416e0*/  LDL.LU R173, [R1+0x366c] ;  /* 0x00366c0001ad7983 */ /* 0x000ea80000300800 */
[----:B------:R-:W2:Y:S04]  /*416f0*/  LDL.LU R171, [R1+0x3668] ;  /* 0x0036680001ab7983 */ /* 0x000ea80000300800 */
[----:B------:R-:W2:Y:S04]  /*41700*/  LDL.LU R169, [R1+0x3664] ;  /* 0x0036640001a97983 */ /* 0x000ea80000300800 */
[----:B------:R-:W2:Y:S01]  /*41710*/  LDL.LU R168, [R1+0x3660] ;  /* 0x0036600001a87983 */ /* 0x000ea20000300800 */
[----:B------:R-:W-:-:S02]  /*41720*/  PRMT R167, R141, 0x5410, R151 ;  /* 0x000054108da77816 */ /* 0x000fc40000000097 */
[----:B------:R-:W-:Y:S01]  /*41730*/  PRMT R160, R143, 0x5410, R142 ;  /* 0x000054108fa07816 */ /* 0x000fe2000000008e */
[----:B------:R-:W2:Y:S04]  /*41740*/  LDL.LU R151, [R1+0x365c] ;  /* 0x00365c0001977983 */ /* 0x000ea80000300800 */
[----:B------:R-:W2:Y:S04]  /*41750*/  LDL.LU R141, [R1+0x3658] ;  /* 0x00365800018d7983 */ /* 0x000ea80000300800 */
[----:B------:R-:W2:Y:S04]  /*41760*/  LDL.LU R142, [R1+0x3654] ;  /* 0x00365400018e7983 */ /* 0x000ea80000300800 */
[----:B------:R-:W2:Y:S01]  /*41770*/  LDL.LU R143, [R1+0x3650] ;  /* 0x00365000018f7983 */ /* 0x000ea20000300800 */
[----:B------:R-:W-:-:S03]  /*41780*/  PRMT R161, R6, 0x5410, R7 ;  /* 0x0000541006a17816 */ /* 0x000fc60000000007 */
[----:B---3--:R0:W-:Y:S04]  /*41790*/  STS.128 [R125], R156 ;  /* 0x0000009c7d007388 */ /* 0x0081e80000000c00 */
[----:B------:R1:W-:Y:S04]  /*417a0*/  STS.128 [R125+0x4000], R152 ;  /* 0x004000987d007388 */ /* 0x0003e80000000c00 */
[----:B------:R3:W-:Y:S01]  /*417b0*/  STS.128 [R125+0x8000], R20 ;  /* 0x008000147d007388 */ /* 0x0007e20000000c00 */
[----:B0-----:R-:W-:Y:S02]  /*417c0*/  PRMT R156, R145, 0x5410, R144 ;  /* 0x00005410919c7816 */ /* 0x001fe40000000090 */
[----:B-1----:R-:W-:Y:S01]  /*417d0*/  PRMT R152, R15, 0x5410, R146 ;  /* 0x000054100f987816 */ /* 0x002fe20000000092 */
[----:B------:R-:W2:Y:S04]  /*417e0*/  LDL.LU R144, [R1+0x364c] ;  /* 0x00364c0001907983 */ /* 0x000ea80000300800 */
[----:B------:R-:W2:Y:S04]  /*417f0*/  LDL.LU R145, [R1+0x3648] ;  /* 0x0036480001917983 */ /* 0x000ea80000300800 */
[----:B------:R-:W2:Y:S04]  /*41800*/  LDL.LU R146, [R1+0x3644] ;  /* 0x0036440001927983 */ /* 0x000ea80000300800 */
[----:B------:R-:W4:Y:S01]  /*41810*/  LDL R15, [R1+0x1488] ;  /* 0x00148800010f7983 */ /* 0x000f220000100800 */
[----:B---3--:R-:W-:-:S03]  /*41820*/  PRMT R20, R8, 0x5410, R9 ;  /* 0x0000541008147816 */ /* 0x008fc60000000009 */
[----:B------:R-:W3:Y:S04]  /*41830*/  LDL.LU R9, [R1+0x3640] ;  /* 0x0036400001097983 */ /* 0x000ee80000300800 */
[----:B------:R-:W3:Y:S04]  /*41840*/  LDL.LU R8, [R1+0x363c] ;  /* 0x00363c0001087983 */ /* 0x000ee80000300800 */
[----:B------:R-:W3:Y:S04]  /*41850*/  LDL.LU R7, [R1+0x3638] ;  /* 0x0036380001077983 */ /* 0x000ee80000300800 */
[----:B------:R-:W3:Y:S01]  /*41860*/  LDL.LU R6, [R1+0x3634] ;  /* 0x0036340001067983 */ /* 0x000ee20000300800 */
[----:B------:R-:W-:-:S03]  /*41870*/  PRMT R157, R10, 0x5410, R5 ;  /* 0x000054100a9d7816 */ /* 0x000fc60000000005 */
[----:B------:R-:W3:Y:S04]  /*41880*/  LDL.LU R5, [R1+0x3630] ;  /* 0x0036300001057983 */ /* 0x000ee80000300800 */
[----:B------:R-:W2:Y:S01]  /*41890*/  LDL R10, [R1+0x2ca4] ;  /* 0x002ca400010a7983 */ /* 0x000ea20000100800 */
        /* <DEDUP_REMOVED lines=8> */
[----:B------:R-:W-:Y:S02]  /*41920*/  PRMT R22, R134, 0x5410, R135 ;  /* 0x0000541086167816 */ /* 0x000fe40000000087 */
[----:B------:R-:W-:Y:S01]  /*41930*/  PRMT R23, R126, 0x5410, R127 ;  /* 0x000054107e177816 */ /* 0x000fe2000000007f */
[----:B------:R-:W-:Y:S04]  /*41940*/  STS.128 [R125+0xc000], R164 ;  /* 0x00c000a47d007388 */ /* 0x000fe80000000c00 */
[----:B------:R-:W3:Y:S04]  /*41950*/  LDL.LU R4, [R1+0x362c] ;  /* 0x00362c0001047983 */ /* 0x000ee80000300800 */
[----:B------:R-:W3:Y:S04]  /*41960*/  LDL.LU R3, [R1+0x3628] ;  /* 0x0036280001037983 */ /* 0x000ee80000300800 */
[----:B----4-:R-:W-:Y:S04]  /*41970*/  STS.128 [R15], R160 ;  /* 0x000000a00f007388 */ /* 0x010fe80000000c00 */
[----:B------:R-:W-:Y:S04]  /*41980*/  STS.128 [R15+0x4000], R156 ;  /* 0x0040009c0f007388 */ /* 0x000fe80000000c00 */
[----:B------:R-:W-:Y:S04]  /*41990*/  STS.128 [R15+0x8000], R152 ;  /* 0x008000980f007388 */ /* 0x000fe80000000c00 */
[----:B------:R0:W-:Y:S04]  /*419a0*/  STS.128 [R15+0xc000], R20 ;  /* 0x00c000140f007388 */ /* 0x0001e80000000c00 */
[----:B--2---:R-:W-:Y:S04]  /*419b0*/  STS.U8 [R10+0x10000], R124 ;  /* 0x0100007c0a007388 */ /* 0x004fe80000000000 */
[----:B------:R-:W-:Y:S04]  /*419c0*/  STS.U8 [R10+0x10400], R123 ;  /* 0x0104007b0a007388 */ /* 0x000fe80000000000 */
        /* <DEDUP_REMOVED lines=30> */
[----:B---3--:R-:W-:Y:S04]  /*41bb0*/  STS.U8 [R9+0x10080], R92 ;  /* 0x0100805c09007388 */ /* 0x008fe80000000000 */
        /* <DEDUP_REMOVED lines=31> */
[----:B------:R-:W-:Y:S04]  /*41db0*/  STL [R1+0x2d38], R9 ;  /* 0x002d380901007387 */ /* 0x000fe80000100800 */
[----:B------:R1:W-:Y:S04]  /*41dc0*/  STS.U8 [R8+0x14100], R36 ;  /* 0x0141002408007388 */ /* 0x0003e80000000000 */
[----:B------:R2:W-:Y:S04]  /*41dd0*/  STS.U8 [R8+0x14500], R35 ;  /* 0x0145002308007388 */ /* 0x0005e80000000000 */
[----:B0-----:R-:W3:Y:S04]  /*41de0*/  LDL R21, [R1+0x1844] ;  /* 0x0018440001157983 */ /* 0x001ee80000100800 */
[----:B------:R-:W3:Y:S04]  /*41df0*/  LDL R20, [R1+0x2c70] ;  /* 0x002c700001147983 */ /* 0x000ee80000100800 */
[----:B------:R0:W-:Y:S04]  /*41e00*/  STS.U8 [R8+0x12900], R50 ;  /* 0x0129003208007388 */ /* 0x0001e80000000000 */
[----:B------:R4:W-:Y:S04]  /*41e10*/  STS.U8 [R8+0x12d00], R49 ;  /* 0x012d003108007388 */ /* 0x0009e80000000000 */
[----:B-1----:R-:W3:Y:S04]  /*41e20*/  LDL R36, [R1+0x2c68] ;  /* 0x002c680001247983 */ /* 0x002ee80000100800 */
[----:B--2---:R-:W2:Y:S04]  /*41e30*/  LDL R35, [R1+0x2c6c] ;  /* 0x002c6c0001237983 */ /* 0x004ea80000100800 */
[----:B0-----:R-:W2:Y:S04]  /*41e40*/  LDL R50, [R1+0x2c30] ;  /* 0x002c300001327983 */ /* 0x001ea80000100800 */
[----:B----4-:R-:W4:Y:S04]  /*41e50*/  LDL R49, [R1+0x2c34] ;  /* 0x002c340001317983 */ /* 0x010f280000100800 */
[----:B------:R0:W-:Y:S04]  /*41e60*/  STS.U8 [R8+0x14900], R33 ;  /* 0x0149002108007388 */ /* 0x0001e80000000000 */
[----:B------:R1:W-:Y:S04]  /*41e70*/  STS.U8 [R8+0x14d00], R31 ;  /* 0x014d001f08007388 */ /* 0x0003e80000000000 */
[----:B------:R1:W-:Y:S04]  /*41e80*/  STS.U8 [R8+0x12100], R52 ;  /* 0x0121003408007388 */ /* 0x0003e80000000000 */
[----:B------:R1:W-:Y:S04]  /*41e90*/  STS.U8 [R8+0x12500], R51 ;  /* 0x0125003308007388 */ /* 0x0003e80000000000 */
[----:B0-----:R-:W4:Y:S04]  /*41ea0*/  LDL R33, [R1+0x2c28] ;  /* 0x002c280001217983 */ /* 0x001f280000100800 */
[----:B-1----:R-:W4:Y:S04]  /*41eb0*/  LDL R31, [R1+0x2c2c] ;  /* 0x002c2c00011f7983 */ /* 0x002f280000100800 */
[----:B------:R-:W4:Y:S04]  /*41ec0*/  LDL R52, [R1+0x2bf0] ;  /* 0x002bf00001347983 */ /* 0x000f280000100800 */
[----:B------:R-:W4:Y:S04]  /*41ed0*/  LDL R51, [R1+0x2bf4] ;  /* 0x002bf40001337983 */ /* 0x000f280000100800 */
[----:B------:R0:W-:Y:S04]  /*41ee0*/  STS.U8 [R8+0x15100], R19 ;  /* 0x0151001308007388 */ /* 0x0001e80000000000 */
[----:B------:R1:W-:Y:S04]  /*41ef0*/  STS.U8 [R8+0x16100], R13 ;  /* 0x0161000d08007388 */ /* 0x0003e80000000000 */
[----:B0-----:R-:W4:Y:S04]  /*41f00*/  LDL R19, [R1+0x2be8] ;  /* 0x002be80001137983 */ /* 0x001f280000100800 */
[----:B-1----:R-:W4:Y:S04]  /*41f10*/  LDL R13, [R1+0x2bec] ;  /* 0x002bec00010d7983 */ /* 0x002f280000100800 */
[----:B------:R0:W-:Y:S04]  /*41f20*/  STS.U8 [R8+0x13100], R47 ;  /* 0x0131002f08007388 */ /* 0x0001e80000000000 */
[----:B------:R1:W-:Y:S04]  /*41f30*/  STS.U8 [R8+0x13500], R43 ;  /* 0x0135002b08007388 */ /* 0x0003e80000000000 */
[----:B------:R1:W-:Y:S04]  /*41f40*/  STS.U8 [R8+0x15500], R17 ;  /* 0x0155001108007388 */ /* 0x0003e80000000000 */
[----:B------:R1:W-:Y:S04]  /*41f50*/  STS.U8 [R8+0x15d00], R14 ;  /* 0x015d000e08007388 */ /* 0x0003e80000000000 */
[----:B0-----:R-:W4:Y:S04]  /*41f60*/  LDL R47, [R1+0x2bb0] ;  /* 0x002bb000012f7983 */ /* 0x001f280000100800 */
[----:B-1----:R-:W4:Y:S04]  /*41f70*/  LDL R43, [R1+0x2bb4] ;  /* 0x002bb400012b7983 */ /* 0x002f280000100800 */
[----:B------:R-:W4:Y:S04]  /*41f80*/  LDL.LU R9, [R1+0x1574] ;  /* 0x0015740001097983 */ /* 0x000f280000300800 */
[----:B------:R-:W4:Y:S04]  /*41f90*/  LDL.LU R244, [R1+0x156c] ;  /* 0x00156c0001f47983 */ /* 0x000f280000300800 */
[----:B------:R-:W4:Y:S04]  /*41fa0*/  LDL.LU R10, [R1+0x1578] ;  /* 0x00157800010a7983 */ /* 0x000f280000300800 */
[----:B------:R-:W4:Y:S04]  /*41fb0*/  LDL.LU R15, [R1+0x1570] ;  /* 0x00157000010f7983 */ /* 0x000f280000300800 */
[----:B------:R-:W4:Y:S04]  /*41fc0*/  LDL.LU R17, [R1+0x1568] ;  /* 0x0015680001117983 */ /* 0x000f280000300800 */
[----:B------:R-:W4:Y:S04]  /*41fd0*/  LDL.LU R14, [R1+0x153c] ;  /* 0x00153c00010e7983 */ /* 0x000f280000300800 */
[----:B------:R0:W-:Y:S04]  /*41fe0*/  STS.U8 [R8+0x15900], R16 ;  /* 0x0159001008007388 */ /* 0x0001e80000000000 */
[----:B------:R-:W4:Y:S04]  /*41ff0*/  LDL.LU R236, [R1+0x1534] ;  /* 0x0015340001ec7983 */ /* 0x000f280000300800 */
[----:B------:R1:W-:Y:S04]  /*42000*/  STS.U8 [R8+0x16500], R252 ;  /* 0x016500fc08007388 */ /* 0x0003e80000000000 */
[----:B------:R1:W-:Y:S04]  /*42010*/  STS.U8 [R8+0x16900], R251 ;  /* 0x016900fb08007388 */ /* 0x0003e80000000000 */
[----:B------:R1:W-:Y:S04]  /*42020*/  STS.U8 [R8+0x16d00], R250 ;  /* 0x016d00fa08007388 */ /* 0x0003e80000000000 */
[----:B------:R-:W-:Y:S04]  /*42030*/  STS.U8 [R8+0x10100], R60 ;  /* 0x0101003c08007388 */ /* 0x000fe80000000000 */
[----:B------:R-:W-:Y:S04]  /*42040*/  STS.U8 [R8+0x10500], R59 ;  /* 0x0105003b08007388 */ /* 0x000fe80000000000 */
[----:B------:R-:W-:Y:S04]  /*42050*/  STS.U8 [R8+0x10900], R58 ;  /* 0x0109003a08007388 */ /* 0x000fe80000000000 */
[----:B0-----:R-:W4:Y:S04]  /*42060*/  LDL.LU R16, [R1+0x152c] ;  /* 0x00152c0001107983 */ /* 0x001f280000300800 */
[----:B------:R-:W-:Y:S04]  /*42070*/  STS.U8 [R8+0x10d00], R57 ;  /* 0x010d003908007388 */ /* 0x000fe80000000000 */
[----:B-1----:R-:W4:Y:S04]  /*42080*/  LDL R252, [R1+0x14a8] ;  /* 0x0014a80001fc7983 */ /* 0x002f280000100800 */
[----:B------:R-:W4:Y:S04]  /*42090*/  LDL R251, [R1+0x14b0] ;  /* 0x0014b00001fb7983 */ /* 0x000f280000100800 */
[----:B------:R-:W4:Y:S04]  /*420a0*/  LDL.LU R250, [R1+0x14b8] ;  /* 0x0014b80001fa7983 */ /* 0x000f280000300800 */
        /* <DEDUP_REMOVED lines=10> */
[----:B------:R0:W-:Y:S04]  /*42150*/  STL [R1+0x2d3c], R8 ;  /* 0x002d3c0801007387 */ /* 0x0001e80000100800 */
[----:B------:R-:W-:Y:S04]  /*42160*/  STS.U8 [R7+0x10180], R245 ;  /* 0x010180f507007388 */ /* 0x000fe80000000000 */
[----:B------:R-:W-:Y:S04]  /*42170*/  STS.U8 [R7+0x10580], R243 ;  /* 0x010580f307007388 */ /* 0x000fe80000000000 */
[----:B------:R-:W-:Y:S04]  /*42180*/  STS.U8 [R7+0x10980], R242 ;  /* 0x010980f207007388 */ /* 0x000fe80000000000 */
[----:B------:R-:W-:Y:S04]  /*42190*/  STS.U8 [R7+0x10d80], R241 ;  /* 0x010d80f107007388 */ /* 0x000fe80000000000 */
[----:B------:R-:W-:Y:S04]  /*421a0*/  STS.U8 [R7+0x11180], R240 ;  /* 0x011180f007007388 */ /* 0x000fe80000000000 */
[----:B------:R-:W-:Y:S04]  /*421b0*/  STS.U8 [R7+0x11580], R239 ;  /* 0x011580ef07007388 */ /* 0x000fe80000000000 */
[----:B------:R-:W-:Y:S04]  /*421c0*/  STS.U8 [R7+0x11980], R238 ;  /* 0x011980ee07007388 */ /* 0x000fe80000000000 */
[----:B0-----:R-:W4:Y:S04]  /*421d0*/  LDL.LU R8, [R1+0x157c] ;  /* 0x00157c0001087983 */ /* 0x001f280000300800 */
        /* <DEDUP_REMOVED lines=60> */
[----:B------:R0:W-:Y:S01]  /*425a0*/  STL [R1+0x2d44], R6 ;  /* 0x002d440601007387 */ /* 0x0001e20000100800 */
[----:B------:R-:W-:-:S03]  /*425b0*/  PRMT R245, RZ, 0x7610, R245 ;  /* 0x00007610fff57816 */ /* 0x000fc600000000f5 */
[----:B0-----:R-:W4:Y:S04]  /*425c0*/  LDL.LU R6, [R1+0x15b0] ;  /* 0x0015b00001067983 */ /* 0x001f280000300800 */
[----:B------:R-:W4:Y:S04]  /*425d0*/  LDL R42, [R1+0x2ba8] ;  /* 0x002ba800012a7983 */ /* 0x000f280000100800 */
[----:B------:R-:W4:Y:S01]  /*425e0*/  LDL R38, [R1+0x2bac] ;  /* 0x002bac0001267983 */ /* 0x000f220000100800 */
[----:B------:R-:W-:Y:S02]  /*425f0*/  PRMT R243, RZ, 0x7610, R243 ;  /* 0x00007610fff37816 */ /* 0x000fe400000000f3 */
[----:B------:R-:W-:-:S02]  /*42600*/  PRMT R242, RZ, 0x7610, R242 ;  /* 0x00007610fff27816 */ /* 0x000fc400000000f2 */
        /* <DEDUP_REMOVED lines=45> */
[----:B------:R-:W-:Y:S01]  /*428e0*/  PRMT R197, RZ, 0x7610, R197 ;  /* 0x00007610ffc57816 */ /* 0x000fe200000000c5 */
[----:B------:R-:W4:Y:S04]  /*428f0*/  LDL R58, [R1+0x1778] ;  /* 0x00177800013a7983 */ /* 0x000f280000100800 */
[----:B------:R-:W4:Y:S04]  /*42900*/  LDL R57, [R1+0x177c] ;  /* 0x00177c0001397983 */ /* 0x000f280000100800 */
[----:B------:R-:W4:Y:S04]  /*42910*/  LDL R56, [R1+0x1770] ;  /* 0x0017700001387983 */ /* 0x000f280000100800 */
[----:B------:R-:W4:Y:S04]  /*42920*/  LDL R55, [R1+0x1774] ;  /* 0x0017740001377983 */ /* 0x000f280000100800 */
[----:B---3--:R2:W3:Y:S02]  /*42930*/  @!P0 LDG.E.U8 R245, desc[UR60][R20.64] ;  /* 0x0000003c14f58981 */ /* 0x0084e4000c1e1100 */
[----:B--2---:R-:W-:-:S02]  /*42940*/  @!P0 IMAD.MOV.U32 R20, RZ, RZ, R35 ;  /* 0x000000ffff148224 */ /* 0x004fc400078e0023 */
[----:B------:R-:W-:Y:S01]  /*42950*/  @!P0 IMAD.MOV.U32 R21, RZ, RZ, R36 ;  /* 0x000000ffff158224 */ /* 0x000fe200078e0024 */
[----:B------:R-:W2:Y:S04]  /*42960*/  LDL R35, [R1+0x2b74] ;  /* 0x002b740001237983 */ /* 0x000ea80000100800 */
        /* <DEDUP_REMOVED lines=32> */
[----:B--2---:R-:W-:-:S02]  /*42b70*/  @!P0 IMAD.MOV.U32 R20, RZ, RZ, R35 ;  /* 0x000000ffff148224 */ /* 0x004fc400078e0023 */
[----:B---3--:R-:W-:Y:S01]  /*42b80*/  @!P0 IMAD.MOV.U32 R21, RZ, RZ, R36 ;  /* 0x000000ffff158224 */ /* 0x008fe200078e0024 */
        /* <DEDUP_REMOVED lines=183> */
[----:B----4-:R-:W-:-:S02]  /*43700*/  @!P0 IMAD.MOV.U32 R20, RZ, RZ, R49 ;  /* 0x000000ffff148224 */ /* 0x010fc400078e0031 */
[----:B------:R-:W-:Y:S01]  /*43710*/  @!P0 IMAD.MOV.U32 R21, RZ, RZ, R50 ;  /* 0x000000ffff158224 */ /* 0x000fe200078e0032 */
[----:B------:R-:W-:Y:S01]  /*43720*/  PRMT R196, RZ, 0x7610, R196 ;  /* 0x00007610ffc47816 */ /* 0x000fe200000000c4 */
[----:B------:R-:W4:Y:S04]  /*43730*/  LDL R50, [R1+0x16f8] ;  /* 0x0016f80001327983 */ /* 0x000f280000100800 */
[----:B------:R0:W4:Y:S04]  /*43740*/  @!P0 LDG.E.U8 R198, desc[UR60][R20.64] ;  /* 0x0000003c14c68981 */ /* 0x000128000c1e1100 */
[----:B------:R-:W4:Y:S01]  /*43750*/  LDL R49, [R1+0x16fc] ;  /* 0x0016fc0001317983 */ /* 0x000f220000100800 */
        /* <DEDUP_REMOVED lines=17> */
[----:B------:R-:W-:-:S02]  /*43870*/  PRMT R193, RZ, 0x7610, R193 ;  /* 0x00007610ffc17816 */ /* 0x000fc400000000c1 */
[----:B------:R-:W-:Y:S01]  /*43880*/  PRMT R192, RZ, 0x7610, R192 ;  /* 0x00007610ffc07816 */ /* 0x000fe200000000c0 */
[----:B0-----:R-:W-:Y:S02]  /*43890*/  @!P0 IMAD.MOV.U32 R21, RZ, RZ, R42 ;  /* 0x000000ffff158224 */ /* 0x001fe400078e002a */
        /* <DEDUP_REMOVED lines=44> */
[----:B------:R-:W-:Y:S02]  /*43b60*/  PRMT R183, RZ, 0x7610, R183 ;  /* 0x00007610ffb77816 */ /* 0x000fe400000000b7 */
[----:B------:R-:W-:Y:S01]  /*43b70*/  PRMT R182, RZ, 0x7610, R182 ;  /* 0x00007610ffb67816 */ /* 0x000fe200000000b6 */
[----:B------:R-:W4:Y:S04]  /*43b80*/  LDL.LU R47, [R1+0x1538] ;  /* 0x00153800012f7983 */ /* 0x000f280000300800 */
[----:B------:R0:W4:Y:S04]  /*43b90*/  @!P0 LDG.E.U8 R185, desc[UR60][R20.64] ;  /* 0x0000003c14b98981 */ /* 0x000128000c1e1100 */
[----:B------:R-:W4:Y:S04]  /*43ba0*/  LDL R52, [R1+0x1730] ;  /* 0x0017300001347983 */ /* 0x000f280000100800 */
[----:B------:R-:W4:Y:S04]  /*43bb0*/  LDL R51, [R1+0x1734] ;  /* 0x0017340001337983 */ /* 0x000f280000100800 */
[----:B------:R-:W4:Y:S04]  /*43bc0*/  LDL R50, [R1+0x16f0] ;  /* 0x0016f00001327983 */ /* 0x000f280000100800 */
[----:B------:R-:W4:Y:S04]  /*43bd0*/  LDL R49, [R1+0x16f4] ;  /* 0x0016f40001317983 */ /* 0x000f280000100800 */
[----:B------:R-:W4:Y:S01]  /*43be0*/  LDL R43, [R1+0x16b0] ;  /* 0x0016b000012b7983 */ /* 0x000f220000100800 */
[----:B0-----:R-:W-:-:S02]  /*43bf0*/  @!P0 IMAD.MOV.U32 R20, RZ, RZ, R38 ;  /* 0x000000ffff148224 */ /* 0x001fc400078e0026 */
[----:B------:R-:W-:Y:S02]  /*43c00*/  @!P0 IMAD.MOV.U32 R21, RZ, RZ, R42 ;  /* 0x000000ffff158224 */ /* 0x000fe400078e002a */
[----:B------:R-:W4:Y:S04]  /*43c10*/  LDL R42, [R1+0x16b4] ;  /* 0x0016b400012a7983 */ /* 0x000f280000100800 */
[----:B------:R2:W4:Y:S02]  /*43c20*/  @!P0 LDG.E.U8 R184, desc[UR60][R20.64] ;  /* 0x0000003c14b88981 */ /* 0x000524000c1e1100 */
[----:B--2---:R-:W-:Y:S02]  /*43c30*/  @!P0 IMAD.MOV.U32 R20, RZ, RZ, R35 ;  /* 0x000000ffff148224 */ /* 0x004fe400078e0023 */
[----:B---3--:R-:W-:-:S02]  /*43c40*/  @!P0 IMAD.MOV.U32 R21, RZ, RZ, R36 ;  /* 0x000000ffff158224 */ /* 0x008fc400078e0024 */
[----:B------:R-:W2:Y:S04]  /*43c50*/  LDL R36, [R1+0x1670] ;  /* 0x0016700001247983 */ /* 0x000ea80000100800 */
[----:B------:R4:W3:Y:S02]  /*43c60*/  @!P0 LDG.E.U8 R183, desc[UR60][R20.64] ;  /* 0x0000003c14b78981 */ /* 0x0008e4000c1e1100 */
[----:B----4-:R-:W-:Y:S02]  /*43c70*/  @!P0 IMAD.MOV.U32 R20, RZ, RZ, R31 ;  /* 0x000000ffff148224 */ /* 0x010fe400078e001f */
[----:B------:R-:W-:Y:S01]  /*43c80*/  @!P0 IMAD.MOV.U32 R21, RZ, RZ, R33 ;  /* 0x000000ffff158224 */ /* 0x000fe200078e0021 */
[----:B------:R-:W4:Y:S04]  /*43c90*/  LDL R31, [R1+0x1630] ;  /* 0x00163000011f7983 */ /* 0x000f280000100800 */
[----:B------:R-:W2:Y:S04]  /*43ca0*/  LDL R33, [R1+0x1674] ;  /* 0x0016740001217983 */ /* 0x000ea80000100800 */
[----:B------:R0:W3:Y:S02]  /*43cb0*/  @!P0 LDG.E.U8 R182, desc[UR60][R20.64] ;  /* 0x0000003c14b68981 */ /* 0x0000e4000c1e1100 */
[----:B0-----:R-:W-:-:S02]  /*43cc0*/  @!P0 IMAD.MOV.U32 R20, RZ, RZ, R13 ;  /* 0x000000ffff148224 */ /* 0x001fc400078e000d */
[----:B------:R-:W-:Y:S01]  /*43cd0*/  @!P0 IMAD.MOV.U32 R21, RZ, RZ, R19 ;  /* 0x000000ffff158224 */ /* 0x000fe200078e0013 */
[----:B------:R-:W3:Y:S04]  /*43ce0*/  LDL R13, [R1+0x15f4] ;  /* 0x0015f400010d7983 */ /* 0x000ee80000100800 */
[----:B------:R-:W3:Y:S04]  /*43cf0*/  LDL R19, [R1+0x1634] ;  /* 0x0016340001137983 */ /* 0x000ee80000100800 */
[----:B------:R-:W4:Y:S04]  /*43d00*/  LDL.LU R38, [R1+0x14f8] ;  /* 0x0014f80001267983 */ /* 0x000f280000300800 */
[----:B------:R-:W2:Y:S04]  /*43d10*/  LDL.LU R35, [R1+0x14fc] ;  /* 0x0014fc0001237983 */ /* 0x000ea80000300800 */
[----:B------:R-:W3:Y:S01]  /*43d20*/  LDL.LU R172, [R1+0x14bc] ;  /* 0x0014bc0001ac7983 */ /* 0x000ee20000300800 */
[----:B------:R-:W-:-:S02]  /*43d30*/  PRMT R181, RZ, 0x7610, R181 ;  /* 0x00007610ffb57816 */ /* 0x000fc400000000b5 */
[----:B------:R-:W-:-:S04]  /*43d40*/  PRMT R180, RZ, 0x7610, R180 ;  /* 0x00007610ffb47816 */ /* 0x000fc800000000b4 */
[----:B------:R0:W3:Y:S04]  /*43d50*/  @!P0 LDG.E.U8 R181, desc[UR60][R20.64] ;  /* 0x0000003c14b58981 */ /* 0x0000e8000c1e1100 */
[----:B------:R1:W-:Y:S01]  /*43d60*/  STS.U8 [R5+0x10280], R179 ;  /* 0x010280b305007388 */ /* 0x0003e20000000000 */
[----:B0-----:R-:W-:Y:S02]  /*43d70*/  @!P0 IMAD.MOV.U32 R20, RZ, RZ, R8 ;  /* 0x000000ffff148224 */ /* 0x001fe400078e0008 */
[----:B------:R-:W-:Y:S01]  /*43d80*/  @!P0 IMAD.MOV.U32 R21, RZ, RZ, R10 ;  /* 0x000000ffff158224 */ /* 0x000fe200078e000a */
[----:B-1----:R-:W-:-:S04]  /*43d90*/  PRMT R179, RZ, 0x7610, R179 ;  /* 0x00007610ffb37816 */ /* 0x002fc800000000b3 */
[----:B------:R0:W3:Y:S04]  /*43da0*/  @!P0 LDG.E.U8 R180, desc[UR60][R20.64] ;  /* 0x0000003c14b48981 */ /* 0x0000e8000c1e1100 */
[----:B------:R1:W-:Y:S01]  /*43db0*/  STS.U8 [R5+0x10680], R178 ;  /* 0x010680b205007388 */ /* 0x0003e20000000000 */
[----:B0-----:R-:W-:Y:S01]  /*43dc0*/  @!P0 IMAD.MOV.U32 R20, RZ, RZ, R14 ;  /* 0x000000ffff148224 */ /* 0x001fe200078e000e */
[----:B-1----:R-:W-:Y:S02]  /*43dd0*/  PRMT R178, RZ, 0x7610, R178 ;  /* 0x00007610ffb27816 */ /* 0x002fe400000000b2 */
[----:B------:R0:W-:Y:S04]  /*43de0*/  STS.U8 [R5+0x10a80], R177 ;  /* 0x010a80b105007388 */ /* 0x0001e80000000000 */
[----:B------:R1:W-:Y:S01]  /*43df0*/  STS.U8 [R5+0x10e80], R176 ;  /* 0x010e80b005007388 */ /* 0x0003e20000000000 */
[----:B0-----:R-:W-:-:S02]  /*43e00*/  PRMT R177, RZ, 0x7610, R177 ;  /* 0x00007610ffb17816 */ /* 0x001fc400000000b1 */
[----:B-1----:R-:W-:Y:S01]  /*43e10*/  PRMT R176, RZ, 0x7610, R176 ;  /* 0x00007610ffb07816 */ /* 0x002fe200000000b0 */
[----:B------:R0:W-:Y:S04]  /*43e20*/  STL [R1+0x2d4c], R8 ;  /* 0x002d4c0801007387 */ /* 0x0001e80000100800 */
[----:B------:R1:W-:Y:S04]  /*43e30*/  STS.U8 [R5+0x11280], R175 ;  /* 0x011280af05007388 */ /* 0x0003e80000000000 */
[----:B------:R1:W-:Y:S04]  /*43e40*/  STS.U8 [R5+0x11680], R174 ;  /* 0x011680ae05007388 */ /* 0x0003e80000000000 */
[----:B0-----:R-:W3:Y:S04]  /*43e50*/  LDL.LU R8, [R1+0x15b4] ;  /* 0x0015b40001087983 */ /* 0x001ee80000300800 */
[----:B------:R0:W-:Y:S01]  /*43e60*/  STL [R1+0x2d48], R10 ;  /* 0x002d480a01007387 */ /* 0x0001e20000100800 */
[----:B-1----:R-:W-:-:S02]  /*43e70*/  PRMT R175, RZ, 0x7610, R175 ;  /* 0x00007610ffaf7816 */ /* 0x002fc400000000af */
[----:B------:R-:W-:Y:S01]  /*43e80*/  PRMT R174, RZ, 0x7610, R174 ;  /* 0x00007610ffae7816 */ /* 0x000fe200000000ae */
[----:B0-----:R-:W3:Y:S04]  /*43e90*/  LDL.LU R10, [R1+0x15ac] ;  /* 0x0015ac00010a7983 */ /* 0x001ee80000300800 */
[----:B------:R0:W-:Y:S01]  /*43ea0*/  STL [R1+0x2d50], R14 ;  /* 0x002d500e01007387 */ /* 0x0001e20000100800 */
[----:B------:R-:W-:-:S03]  /*43eb0*/  PRMT R167, RZ, 0x7610, R167 ;  /* 0x00007610ffa77816 */ /* 0x000fc600000000a7 */
[----:B0-----:R-:W3:Y:S01]  /*43ec0*/  LDL.LU R14, [R1+0x15e8] ;  /* 0x0015e800010e7983 */ /* 0x001ee20000300800 */
[----:B------:R-:W-:-:S05]  /*43ed0*/  @!P0 IMAD.MOV.U32 R21, RZ, RZ, R47 ;  /* 0x000000ffff158224 */ /* 0x000fca00078e002f */
[----:B------:R4:W3:Y:S04]  /*43ee0*/  @!P0 LDG.E.U8 R179, desc[UR60][R20.64] ;  /* 0x0000003c14b38981 */ /* 0x0008e8000c1e1100 */
[----:B------:R0:W-:Y:S01]  /*43ef0*/  STL [R1+0x2d54], R250 ;  /* 0x002d54fa01007387 */ /* 0x0001e20000100800 */
[----:B------:R-:W-:Y:S01]  /*43f00*/  PRMT R166, RZ, 0x7610, R166 ;  /* 0x00007610ffa67816 */ /* 0x000fe200000000a6 */
[----:B----4-:R-:W-:Y:S02]  /*43f10*/  @!P0 IMAD.MOV.U32 R21, RZ, RZ, R38 ;  /* 0x000000ffff158224 */ /* 0x010fe400078e0026 */
[----:B--2---:R-:W-:-:S05]  /*43f20*/  @!P0 IMAD.MOV.U32 R20, RZ, RZ, R35 ;  /* 0x000000ffff148224 */ /* 0x004fca00078e0023 */
[----:B------:R3:W2:Y:S02]  /*43f30*/  @!P0 LDG.E.U8 R178, desc[UR60][R20.64] ;  /* 0x0000003c14b28981 */ /* 0x0006a4000c1e1100 */
[----:B---3--:R-:W-:Y:S02]  /*43f40*/  @!P0 IMAD.MOV.U32 R20, RZ, RZ, R172 ;  /* 0x000000ffff148224 */ /* 0x008fe400078e00ac */
[----:B------:R-:W-:Y:S02]  /*43f50*/  @!P0 IMAD.MOV.U32 R21, RZ, RZ, R250 ;  /* 0x000000ffff158224 */ /* 0x000fe400078e00fa */
[----:B0-----:R-:W3:Y:S04]  /*43f60*/  LDL.LU R250, [R1+0x15f0] ;  /* 0x0015f00001fa7983 */ /* 0x001ee80000300800 */
[----:B------:R0:W4:Y:S02]  /*43f70*/  @!P0 LDG.E.U8 R177, desc[UR60][R20.64] ;  /* 0x0000003c14b18981 */ /* 0x000124000c1e1100 */
[----:B0-----:R-:W-:-:S02]  /*43f80*/  @!P0 IMAD.MOV.U32 R20, RZ, RZ, R51 ;  /* 0x000000ffff148224 */ /* 0x001fc400078e0033 */
[----:B------:R-:W-:-:S05]  /*43f90*/  @!P0 IMAD.MOV.U32 R21, RZ, RZ, R52 ;  /* 0x000000ffff158224 */ /* 0x000fca00078e0034 */
[----:B------:R0:W4:Y:S02]  /*43fa0*/  @!P0 LDG.E.U8 R176, desc[UR60][R20.64] ;  /* 0x0000003c14b08981 */ /* 0x000124000c1e1100 */
[----:B0-----:R-:W-:Y:S02]  /*43fb0*/  @!P0 IMAD.MOV.U32 R20, RZ, RZ, R49 ;  /* 0x000000ffff148224 */ /* 0x001fe400078e0031 */
[----:B------:R-:W-:Y:S01]  /*43fc0*/  @!P0 IMAD.MOV.U32 R21, RZ, RZ, R50 ;  /* 0x000000ffff158224 */ /* 0x000fe200078e0032 */
[----:B------:R-:W2:Y:S04]  /*43fd0*/  LDL R49, [R1+0x1728] ;  /* 0x0017280001317983 */ /* 0x000ea80000100800 */
[----:B------:R0:W4:Y:S02]  /*43fe0*/  @!P0 LDG.E.U8 R175, desc[UR60][R20.64] ;  /* 0x0000003c14af8981 */ /* 0x000124000c1e1100 */
[----:B0-----:R-:W-:-:S02]  /*43ff0*/  @!P0 IMAD.MOV.U32 R20, RZ, RZ, R42 ;  /* 0x000000ffff148224 */ /* 0x001fc400078e002a */
[----:B------:R-:W-:Y:S02]  /*44000*/  @!P0 IMAD.MOV.U32 R21, RZ, RZ, R43 ;  /* 0x000000ffff158224 */ /* 0x000fe400078e002b */
[----:B------:R-:W2:Y:S04]  /*44010*/  LDL R43, [R1+0x172c] ;  /* 0x00172c00012b7983 */ /* 0x000ea80000100800 */
[----:B------:R0:W4:Y:S02]  /*44020*/  @!P0 LDG.E.U8 R174, desc[UR60][R20.64] ;  /* 0x0000003c14ae8981 */ /* 0x000124000c1e1100 */
[----:B0-----:R-:W-:Y:S02]  /*44030*/  @!P0 IMAD.MOV.U32 R20, RZ, RZ, R33 ;  /* 0x000000ffff148224 */ /* 0x001fe400078e0021 */
[----:B------:R-:W-:-:S02]  /*44040*/  @!P0 IMAD.MOV.U32 R21, RZ, RZ, R36 ;  /* 0x000000ffff158224 */ /* 0x000fc400078e0024 */
[----:B------:R-:W4:Y:S04]  /*44050*/  LDL R36, [R1+0x16e8] ;  /* 0x0016e80001247983 */ /* 0x000f280000100800 */
[----:B------:R0:W4:Y:S02]  /*44060*/  @!P0 LDG.E.U8 R167, desc[UR60][R20.64] ;  /* 0x0000003c14a78981 */ /* 0x000124000c1e1100 */
[----:B0-----:R-:W-:Y:S02]  /*44070*/  @!P0 IMAD.MOV.U32 R21, RZ, RZ, R31 ;  /* 0x000000ffff158224 */ /* 0x001fe400078e001f */
[----:B------:R-:W4:Y:S04]  /*44080*/  LDL R31, [R1+0x16ec] ;  /* 0x0016ec00011f7983 */ /* 0x000f280000100800 */
[----:B------:R-:W2:Y:S01]  /*44090*/  LDL.LU R42, [R1+0x14f0] ;  /* 0x0014f000012a7983 */ /* 0x000ea20000300800 */
[----:B------:R-:W-:-:S03]  /*440a0*/  @!P0 IMAD.MOV.U32 R20, RZ, RZ, R19 ;  /* 0x000000ffff148224 */ /* 0x000fc600078e0013 */
[----:B------:R-:W4:Y:S04]  /*440b0*/  LDL.LU R33, [R1+0x14f4] ;  /* 0x0014f40001217983 */ /* 0x000f280000300800 */
[----:B------:R-:W2:Y:S04]  /*440c0*/  LDL.LU R19, [R1+0x1530] ;  /* 0x0015300001137983 */ /* 0x000ea80000300800 */
[----:B------:R0:W4:Y:S02]  /*440d0*/  @!P0 LDG.E.U8 R166, desc[UR60][R20.64] ;  /* 0x0000003c14a68981 */ /* 0x000124000c1e1100 */
[----:B0-----:R-:W-:-:S02]  /*440e0*/  @!P0 IMAD.MOV.U32 R20, RZ, RZ, R13 ;  /* 0x000000ffff148224 */ /* 0x001fc400078e000d */
[----:B------:R-:W4:Y:S01]  /*440f0*/  LDL.LU R13, [R1+0x14b4] ;  /* 0x0014b400010d7983 */ /* 0x000f220000300800 */
[----:B------:R-:W-:Y:S02]  /*44100*/  PRMT R165, RZ, 0x7610, R165 ;  /* 0x00007610ffa57816 */ /* 0x000fe400000000a5 */
[----:B------:R-:W-:Y:S02]  /*44110*/  PRMT R164, RZ, 0x7610, R164 ;  /* 0x00007610ffa47816 */ /* 0x000fe400000000a4 */
[----:B------:R-:W-:Y:S02]  /*44120*/  PRMT R163, RZ, 0x7610, R163 ;  /* 0x00007610ffa37816 */ /* 0x000fe400000000a3 */
[----:B------:R-:W-:Y:S02]  /*44130*/  PRMT R162, RZ, 0x7610, R162 ;  /* 0x00007610ffa27816 */ /* 0x000fe400000000a2 */
[----:B------:R-:W-:Y:S02]  /*44140*/  PRMT R161, RZ, 0x7610, R161 ;  /* 0x00007610ffa17816 */ /* 0x000fe400000000a1 */
[----:B------:R-:W-:-:S02]  /*44150*/  PRMT R160, RZ, 0x7610, R160 ;  /* 0x00007610ffa07816 */ /* 0x000fc400000000a0 */
[----:B------:R-:W-:Y:S01]  /*44160*/  PRMT R159, RZ, 0x7610, R159 ;  /* 0x00007610ff9f7816 */ /* 0x000fe2000000009f */
[----:B---3--:R-:W-:-:S05]  /*44170*/  @!P0 IMAD.MOV.U32 R21, RZ, RZ, R250 ;  /* 0x000000ffff158224 */ /* 0x008fca00078e00fa */
[----:B------:R0:W3:Y:S02]  /*44180*/  @!P0 LDG.E.U8 R165, desc[UR60][R20.64] ;  /* 0x0000003c14a58981 */ /* 0x0000e4000c1e1100 */
[----:B0-----:R-:W-:Y:S02]  /*44190*/  @!P0 IMAD.MOV.U32 R20, RZ, RZ, R8 ;  /* 0x000000ffff148224 */ /* 0x001fe400078e0008 */
[----:B------:R-:W-:-:S05]  /*441a0*/  @!P0 IMAD.MOV.U32 R21, RZ, RZ, R6 ;  /* 0x000000ffff158224 */ /* 0x000fca00078e0006 */
[----:B------:R0:W3:Y:S04]  /*441b0*/  @!P0 LDG.E.U8 R164, desc[UR60][R20.64] ;  /* 0x0000003c14a48981 */ /* 0x0000e8000c1e1100 */
[----:B------:R1:W-:Y:S01]  /*441c0*/  STL [R1+0x2d58], R250 ;  /* 0x002d58fa01007387 */ /* 0x0003e20000100800 */
[----:B0-----:R-:W-:Y:S02]  /*441d0*/  @!P0 IMAD.MOV.U32 R20, RZ, RZ, R9 ;  /* 0x000000ffff148224 */ /* 0x001fe400078e0009 */
[----:B------:R-:W-:Y:S01]  /*441e0*/  @!P0 IMAD.MOV.U32 R21, RZ, RZ, R15 ;  /* 0x000000ffff158224 */ /* 0x000fe200078e000f */
[----:B-1----:R-:W3:Y:S04]  /*441f0*/  LDL.LU R250, [R1+0x15ec] ;  /* 0x0015ec0001fa7983 */ /* 0x002ee80000300800 */
[----:B------:R0:W-:Y:S04]  /*44200*/  STL [R1+0x2d60], R8 ;  /* 0x002d600801007387 */ /* 0x0001e80000100800 */
[----:B------:R1:W3:Y:S04]  /*44210*/  @!P0 LDG.E.U8 R163, desc[UR60][R20.64] ;  /* 0x0000003c14a38981 */ /* 0x0002e8000c1e1100 */
[----:B0-----:R-:W3:Y:S01]  /*44220*/  LDL.LU R8, [R1+0x162c] ;  /* 0x00162c0001087983 */ /* 0x001ee20000300800 */
[----:B-1----:R-:W-:-:S03]  /*44230*/  @!P0 IMAD.MOV.U32 R20, RZ, RZ, R236 ;  /* 0x000000ffff148224 */ /* 0x002fc600078e00ec */
[----:B------:R0:W-:Y:S04]  /*44240*/  STL [R1+0x2d5c], R6 ;  /* 0x002d5c0601007387 */ /* 0x0001e80000100800 */
[----:B0-----:R-:W3:Y:S04]  /*44250*/  LDL.LU R6, [R1+0x1628] ;  /* 0x0016280001067983 */ /* 0x001ee80000300800 */
[----:B------:R0:W-:Y:S04]  /*44260*/  STL [R1+0x2d68], R9 ;  /* 0x002d680901007387 */ /* 0x0001e80000100800 */
[----:B0-----:R-:W3:Y:S01]  /*44270*/  LDL.LU R9, [R1+0x166c] ;  /* 0x00166c0001097983 */ /* 0x001ee20000300800 */
[----:B--2---:R-:W-:-:S03]  /*44280*/  @!P0 IMAD.MOV.U32 R21, RZ, RZ, R19 ;  /* 0x000000ffff158224 */ /* 0x004fc600078e0013 */
[----:B------:R0:W-:Y:S04]  /*44290*/  STL [R1+0x2d64], R15 ;  /* 0x002d640f01007387 */ /* 0x0001e80000100800 */
[----:B------:R4:W2:Y:S04]  /*442a0*/  @!P0 LDG.E.U8 R162, desc[UR60][R20.64] ;  /* 0x0000003c14a28981 */ /* 0x0008a8000c1e1100 */
[----:B0-----:R-:W2:Y:S01]  /*442b0*/  LDL.LU R15, [R1+0x1668] ;  /* 0x00166800010f7983 */ /* 0x001ea20000300800 */
[----:B----4-:R-:W-:Y:S02]  /*442c0*/  @!P0 IMAD.MOV.U32 R20, RZ, RZ, R33 ;  /* 0x000000ffff148224 */ /* 0x010fe400078e0021 */
[----:B------:R-:W-:Y:S01]  /*442d0*/  @!P0 IMAD.MOV.U32 R21, RZ, RZ, R42 ;  /* 0x000000ffff158224 */ /* 0x000fe200078e002a */
[----:B------:R0:W-:Y:S04]  /*442e0*/  STL [R1+0x2d6c], R236 ;  /* 0x002d6cec01007387 */ /* 0x0001e80000100800 */
[----:B------:R1:W4:Y:S04]  /*442f0*/  @!P0 LDG.E.U8 R161, desc[UR60][R20.64] ;  /* 0x0000003c14a18981 */ /* 0x000328000c1e1100 */
[----:B0-----:R-:W3:Y:S04]  /*44300*/  LDL.LU R236, [R1+0x16a8] ;  /* 0x0016a80001ec7983 */ /* 0x001ee80000300800 */
[----:B------:R0:W-:Y:S01]  /*44310*/  STL [R1+0x2d70], R251 ;  /* 0x002d70fb01007387 */ /* 0x0001e20000100800 */
[----:B-1----:R-:W-:-:S03]  /*44320*/  @!P0 IMAD.MOV.U32 R21, RZ, RZ, R251 ;  /* 0x000000ffff158224 */ /* 0x002fc600078e00fb */
[----:B0-----:R-:W2:Y:S01]  /*44330*/  LDL.LU R251, [R1+0x16ac] ;  /* 0x0016ac0001fb7983 */ /* 0x001ea20000300800 */
[----:B------:R-:W-:-:S05]  /*44340*/  @!P0 IMAD.MOV.U32 R20, RZ, RZ, R13 ;  /* 0x000000ffff148224 */ /* 0x000fca00078e000d */
[----:B------:R0:W4:Y:S02]  /*44350*/  @!P0 LDG.E.U8 R160, desc[UR60][R20.64] ;  /* 0x0000003c14a08981 */ /* 0x000124000c1e1100 */
[----:B0-----:R-:W-:Y:S02]  /*44360*/  @!P0 IMAD.MOV.U32 R20, RZ, RZ, R43 ;  /* 0x000000ffff148224 */ /* 0x001fe400078e002b */
[----:B------:R-:W-:Y:S01]  /*44370*/  @!P0 IMAD.MOV.U32 R21, RZ, RZ, R49 ;  /* 0x000000ffff158224 */ /* 0x000fe200078e0031 */
[----:B------:R-:W4:Y:S04]  /*44380*/  LDL.LU R43, [R1+0x14e8] ;  /* 0x0014e800012b7983 */ /* 0x000f280000300800 */
[----:B------:R0:W4:Y:S02]  /*44390*/  @!P0 LDG.E.U8 R159, desc[UR60][R20.64] ;  /* 0x0000003c149f8981 */ /* 0x000124000c1e1100 */
[----:B0-----:R-:W-:-:S02]  /*443a0*/  @!P0 IMAD.MOV.U32 R21, RZ, RZ, R36 ;  /* 0x000000ffff158224 */ /* 0x001fc400078e0024 */
[----:B------:R-:W4:Y:S01]  /*443b0*/  LDL.LU R36, [R1+0x1528] ;  /* 0x0015280001247983 */ /* 0x000f220000300800 */
[----:B------:R-:W-:-:S03]  /*443c0*/  @!P0 IMAD.MOV.U32 R20, RZ, RZ, R31 ;  /* 0x000000ffff148224 */ /* 0x000fc600078e001f */
[----:B------:R-:W4:Y:S01]  /*443d0*/  LDL.LU R31, [R1+0x14ec] ;  /* 0x0014ec00011f7983 */ /* 0x000f220000300800 */
[----:B------:R-:W-:Y:S02]  /*443e0*/  PRMT R158, RZ, 0x7610, R158 ;  /* 0x00007610ff9e7816 */ /* 0x000fe4000000009e */
[----:B------:R-:W-:-:S04]  /*443f0*/  PRMT R157, RZ, 0x7610, R157 ;  /* 0x00007610ff9d7816 */ /* 0x000fc8000000009d */
[----:B------:R3:W4:Y:S01]  /*44400*/  @!P0 LDG.E.U8 R158, desc[UR60][R20.64] ;  /* 0x0000003c149e8981 */ /* 0x000722000c1e1100 */
[----:B------:R-:W-:Y:S02]  /*44410*/  PRMT R156, RZ, 0x7610, R156 ;  /* 0x00007610ff9c7816 */ /* 0x000fe4000000009c */
[----:B------:R-:W-:Y:S02]  /*44420*/  PRMT R155, RZ, 0x7610, R155 ;  /* 0x00007610ff9b7816 */ /* 0x000fe4000000009b */
[----:B------:R-:W-:Y:S01]  /*44430*/  PRMT R154, RZ, 0x7610, R154 ;  /* 0x00007610ff9a7816 */ /* 0x000fe2000000009a */
[----:B------:R-:W-:Y:S04]  /*44440*/  STL.64 [R1+0x3000], R150 ;  /* 0x0030009601007387 */ /* 0x000fe80000100a00 */
[----:B------:R-:W-:Y:S04]  /*44450*/  STL.64 [R1+0x2ff8], R148 ;  /* 0x002ff89401007387 */ /* 0x000fe80000100a00 */
[----:B------:R-:W-:Y:S01]  /*44460*/  STL [R1+0x2ff4], R147 ;  /* 0x002ff49301007387 */ /* 0x000fe20000100800 */
[----:B------:R-:W-:-:S03]  /*44470*/  PRMT R153, RZ, 0x7610, R153 ;  /* 0x00007610ff997816 */ /* 0x000fc60000000099 */
[----:B------:R-:W-:Y:S04]  /*44480*/  STL [R1+0x2ff0], R48 ;  /* 0x002ff03001007387 */ /* 0x000fe80000100800 */
[----:B------:R-:W-:Y:S04]  /*44490*/  STL.64 [R1+0x2fe8], R46 ;  /* 0x002fe82e01007387 */ /* 0x000fe80000100a00 */
[----:B------:R-:W-:Y:S01]  /*444a0*/  STL.64 [R1+0x2fe0], R44 ;  /* 0x002fe02c01007387 */ /* 0x000fe20000100a00 */
[----:B------:R-:W-:Y:S02]  /*444b0*/  PRMT R152, RZ, 0x7610, R152 ;  /* 0x00007610ff987816 */ /* 0x000fe40000000098 */
[----:B------:R-:W-:-:S02]  /*444c0*/  PRMT R23, RZ, 0x7610, R23 ;  /* 0x00007610ff177816 */ /* 0x000fc40000000017 */
[----:B------:R-:W-:Y:S01]  /*444d0*/  PRMT R22, RZ, 0x7610, R22 ;  /* 0x00007610ff167816 */ /* 0x000fe20000000016 */
[----:B------:R0:W-:Y:S02]  /*444e0*/  STS.U8 [R5+0x11a80], R11 ;  /* 0x011a800b05007388 */ /* 0x0001e40000000000 */
[----:B0-----:R-:W-:Y:S01]  /*444f0*/  PRMT R11, RZ, 0x7610, R11 ;  /* 0x00007610ff0b7816 */ /* 0x001fe2000000000b */
[----:B---3--:R-:W-:Y:S02]  /*44500*/  @!P0 IMAD.MOV.U32 R21, RZ, RZ, R236 ;  /* 0x000000ffff158224 */ /* 0x008fe400078e00ec */
[----:B--2---:R-:W-:-:S05]  /*44510*/  @!P0 IMAD.MOV.U32 R20, RZ, RZ, R251 ;  /* 0x000000ffff148224 */ /* 0x004fca00078e00fb */
[----:B------:R0:W2:Y:S02]  /*44520*/  @!P0 LDG.E.U8 R157, desc[UR60][R20.64] ;  /* 0x0000003c149d8981 */ /* 0x0000a4000c1e1100 */
[----:B0-----:R-:W-:Y:S02]  /*44530*/  @!P0 IMAD.MOV.U32 R20, RZ, RZ, R9 ;  /* 0x000000ffff148224 */ /* 0x001fe400078e0009 */
[----:B------:R-:W-:-:S05]  /*44540*/  @!P0 IMAD.MOV.U32 R21, RZ, RZ, R15 ;  /* 0x000000ffff158224 */ /* 0x000fca00078e000f */
[----:B------:R0:W3:Y:S02]  /*44550*/  @!P0 LDG.E.U8 R156, desc[UR60][R20.64] ;  /* 0x0000003c149c8981 */ /* 0x0000e4000c1e1100 */
[----:B0-----:R-:W-:Y:S02]  /*44560*/  @!P0 IMAD.MOV.U32 R20, RZ, RZ, R8 ;  /* 0x000000ffff148224 */ /* 0x001fe400078e0008 */
[----:B------:R-:W-:-:S05]  /*44570*/  @!P0 IMAD.MOV.U32 R21, RZ, RZ, R6 ;  /* 0x000000ffff158224 */ /* 0x000fca00078e0006 */
[----:B------:R0:W3:Y:S04]  /*44580*/  @!P0 LDG.E.U8 R155, desc[UR60][R20.64] ;  /* 0x0000003c149b8981 */ /* 0x0000e8000c1e1100 */
[----:B----4-:R-:W-:Y:S01]  /*44590*/  STL.64 [R1+0x2fd8], R42 ;  /* 0x002fd82a01007387 */ /* 0x010fe20000100a00 */
[----:B0-----:R-:W-:Y:S02]  /*445a0*/  @!P0 IMAD.MOV.U32 R20, RZ, RZ, R250 ;  /* 0x000000ffff148224 */ /* 0x001fe400078e00fa */
[----:B------:R-:W-:Y:S01]  /*445b0*/  @!P0 IMAD.MOV.U32 R21, RZ, RZ, R14 ;  /* 0x000000ffff158224 */ /* 0x000fe200078e000e */
[----:B------:R-:W-:Y:S04]  /*445c0*/  STL.64 [R1+0x2fd0], R40 ;  /* 0x002fd02801007387 */ /* 0x000fe80000100a00 */
[----:B------:R0:W4:Y:S04]  /*445d0*/  @!P0 LDG.E.U8 R154, desc[UR60][R20.64] ;  /* 0x0000003c149a8981 */ /* 0x000128000c1e1100 */
[----:B------:R-:W-:Y:S04]  /*445e0*/  STL.64 [R1+0x2fc8], R38 ;  /* 0x002fc82601007387 */ /* 0x000fe80000100a00 */
[----:B------:R-:W-:Y:S04]  /*445f0*/  STL.64 [R1+0x2fc0], R36 ;  /* 0x002fc02401007387 */ /* 0x000fe80000100a00 */
[----:B------:R-:W-:Y:S01]  /*44600*/  STL.64 [R1+0x2fb8], R34 ;  /* 0x002fb82201007387 */ /* 0x000fe20000100a00 */
[----:B0-----:R-:W-:-:S02]  /*44610*/  @!P0 IMAD.MOV.U32 R20, RZ, RZ, R10 ;  /* 0x000000ffff148224 */ /* 0x001fc400078e000a */
[----:B------:R-:W-:Y:S01]  /*44620*/  @!P0 IMAD.MOV.U32 R21, RZ, RZ, R7 ;  /* 0x000000ffff158224 */ /* 0x000fe200078e0007 */
[----:B------:R-:W-:Y:S04]  /*44630*/  STL.64 [R1+0x2fb0], R32 ;  /* 0x002fb02001007387 */ /* 0x000fe80000100a00 */
[----:B------:R-:W-:Y:S04]  /*44640*/  STL.64 [R1+0x2fa8], R30 ;  /* 0x002fa81e01007387 */ /* 0x000fe80000100a00 */
[----:B------:R0:W4:Y:S04]  /*44650*/  @!P0 LDG.E.U8 R153, desc[UR60][R20.64] ;  /* 0x0000003c14998981 */ /* 0x000128000c1e1100 */
[----:B------:R-:W-:Y:S04]  /*44660*/  STL.64 [R1+0x2fa0], R28 ;  /* 0x002fa01c01007387 */ /* 0x000fe80000100a00 */
[----:B------:R-:W-:Y:S04]  /*44670*/  STL.64 [R1+0x2f98], R26 ;  /* 0x002f981a01007387 */ /* 0x000fe80000100a00 */
[----:B------:R1:W-:Y:S04]  /*44680*/  STL.64 [R1+0x2f90], R24 ;  /* 0x002f901801007387 */ /* 0x0003e80000100a00 */
[----:B------:R-:W-:Y:S01]  /*44690*/  STL [R1+0x3220], R146 ;  /* 0x0032209201007387 */ /* 0x000fe20000100800 */
[----:B0-----:R-:W-:-:S02]  /*446a0*/  @!P0 IMAD.MOV.U32 R20, RZ, RZ, R244 ;  /* 0x000000ffff148224 */ /* 0x001fc400078e00f4 */
[----:B------:R-:W-:Y:S01]  /*446b0*/  @!P0 IMAD.MOV.U32 R21, RZ, RZ, R17 ;  /* 0x000000ffff158224 */ /* 0x000fe200078e0011 */
[----:B------:R-:W-:Y:S04]  /*446c0*/  STL.64 [R1+0x3218], R144 ;  /* 0x0032189001007387 */ /* 0x000fe80000100a00 */
[----:B------:R-:W-:Y:S04]  /*446d0*/  STL.64 [R1+0x3210], R142 ;  /* 0x0032108e01007387 */ /* 0x000fe80000100a00 */
[----:B------:R0:W4:Y:S04]  /*446e0*/  @!P0 LDG.E.U8 R152, desc[UR60][R20.64] ;  /* 0x0000003c14988981 */ /* 0x000128000c1e1100 */
[----:B------:R2:W-:Y:S04]  /*446f0*/  STL [R1+0x3208], R141 ;  /* 0x0032088d01007387 */ /* 0x0005e80000100800 */
[----:B-1----:R-:W4:Y:S04]  /*44700*/  LDL.LU.64 R24, [R1+0xc00] ;  /* 0x000c000001187983 */ /* 0x002f280000300a00 */
[----:B------:R-:W4:Y:S04]  /*44710*/  LDL.LU.64 R26, [R1+0xc08] ;  /* 0x000c0800011a7983 */ /* 0x000f280000300a00 */
[----:B------:R-:W4:Y:S01]  /*44720*/  LDL.LU.64 R28, [R1+0xc10] ;  /* 0x000c1000011c7983 */ /* 0x000f220000300a00 */
[----:B0-----:R-:W-:-:S02]  /*44730*/  @!P0 IMAD.MOV.U32 R20, RZ, RZ, R16 ;  /* 0x000000ffff148224 */ /* 0x001fc400078e0010 */
[----:B------:R-:W-:-:S05]  /*44740*/  @!P0 IMAD.MOV.U32 R21, RZ, RZ, R36 ;  /* 0x000000ffff158224 */ /* 0x000fca00078e0024 */
[----:B------:R0:W4:Y:S02]  /*44750*/  @!P0 LDG.E.U8 R23, desc[UR60][R20.64] ;  /* 0x0000003c14178981 */ /* 0x000124000c1e1100 */
[----:B0-----:R-:W-:Y:S02]  /*44760*/  @!P0 IMAD.MOV.U32 R20, RZ, RZ, R31 ;  /* 0x000000ffff148224 */ /* 0x001fe400078e001f */
[----:B------:R-:W-:Y:S01]  /*44770*/  @!P0 IMAD.MOV.U32 R21, RZ, RZ, R43 ;  /* 0x000000ffff158224 */ /* 0x000fe200078e002b */
[----:B------:R-:W4:Y:S04]  /*44780*/  LDL.LU.64 R30, [R1+0xc18] ;  /* 0x000c1800011e7983 */ /* 0x000f280000300a00 */
[----:B------:R-:W4:Y:S04]  /*44790*/  LDL.LU.64 R32, [R1+0xc20] ;  /* 0x000c200001207983 */ /* 0x000f280000300a00 */
[----:B------:R-:W4:Y:S04]  /*447a0*/  LDL.LU.64 R34, [R1+0xc28] ;  /* 0x000c280001227983 */ /* 0x000f280000300a00 */
[----:B------:R-:W4:Y:S04]  /*447b0*/  LDL.LU.64 R36, [R1+0xc30] ;  /* 0x000c300001247983 */ /* 0x000f280000300a00 */
[----:B------:R-:W4:Y:S04]  /*447c0*/  LDL.LU.64 R38, [R1+0xc38] ;  /* 0x000c380001267983 */ /* 0x000f280000300a00 */
[----:B------:R-:W4:Y:S04]  /*447d0*/  LDL.LU.64 R40, [R1+0xc40] ;  /* 0x000c400001287983 */ /* 0x000f280000300a00 */
[----:B------:R0:W4:Y:S04]  /*447e0*/  @!P0 LDG.E.U8 R22, desc[UR60][R20.64] ;  /* 0x0000003c14168981 */ /* 0x000128000c1e1100 */
[----:B------:R-:W4:Y:S04]  /*447f0*/  LDL.LU.64 R42, [R1+0xc48] ;  /* 0x000c4800012a7983 */ /* 0x000f280000300a00 */
[----:B------:R-:W4:Y:S04]  /*44800*/  LDL.LU.64 R44, [R1+0xc50] ;  /* 0x000c5000012c7983 */ /* 0x000f280000300a00 */
[----:B------:R-:W4:Y:S04]  /*44810*/  LDL.LU.64 R46, [R1+0xc58] ;  /* 0x000c5800012e7983 */ /* 0x000f280000300a00 */
[----:B------:R-:W4:Y:S04]  /*44820*/  LDL.LU.64 R48, [R1+0xc60] ;  /* 0x000c600001307983 */ /* 0x000f280000300a00 */
[----:B------:R-:W4:Y:S04]  /*44830*/  LDL.LU.64 R50, [R1+0xc68] ;  /* 0x000c680001327983 */ /* 0x000f280000300a00 */
[----:B------:R-:W4:Y:S04]  /*44840*/  LDL.LU.64 R52, [R1+0xc70] ;  /* 0x000c700001347983 */ /* 0x000f280000300a00 */
[----:B------:R-:W4:Y:S01]  /*44850*/  LDL.LU.64 R54, [R1+0xc78] ;  /* 0x000c780001367983 */ /* 0x000f220000300a00 */
[----:B0-----:R-:W-:-:S03]  /*44860*/  @!P0 IMAD.MOV.U32 R20, RZ, RZ, R246 ;  /* 0x000000ffff148224 */ /* 0x001fc600078e00f6 */
[----:B------:R-:W4:Y:S01]  /*44870*/  LDL.LU.64 R56, [R1+0xc80] ;  /* 0x000c800001387983 */ /* 0x000f220000300a00 */
[----:B------:R-:W-:-:S03]  /*44880*/  @!P0 IMAD.MOV.U32 R21, RZ, RZ, R252 ;  /* 0x000000ffff158224 */ /* 0x000fc600078e00fc */
[----:B------:R-:W4:Y:S04]  /*44890*/  LDL.LU.64 R58, [R1+0xc88] ;  /* 0x000c8800013a7983 */ /* 0x000f280000300a00 */
[----:B------:R-:W4:Y:S04]  /*448a0*/  LDL.LU.64 R60, [R1+0xc90] ;  /* 0x000c9000013c7983 */ /* 0x000f280000300a00 */
[----:B------:R-:W4:Y:S04]  /*448b0*/  LDL.LU.64 R62, [R1+0xc98] ;  /* 0x000c9800013e7983 */ /* 0x000f280000300a00 */
[----:B------:R-:W4:Y:S04]  /*448c0*/  @!P0 LDG.E.U8 R11, desc[UR60][R20.64] ;  /* 0x0000003c140b8981 */ /* 0x000f28000c1e1100 */
[----:B------:R-:W4:Y:S04]  /*448d0*/  LDL.LU.64 R64, [R1+0xca0] ;  /* 0x000ca00001407983 */ /* 0x000f280000300a00 */
        /* <DEDUP_REMOVED lines=37> */
[----:B--2---:R-:W2:Y:S04]  /*44b30*/  LDL.LU.64 R140, [R1+0xdd0] ;  /* 0x000dd000018c7983 */ /* 0x004ea80000300a00 */
[----:B------:R-:W2:Y:S04]  /*44b40*/  LDL.LU.64 R142, [R1+0xdd8] ;  /* 0x000dd800018e7983 */ /* 0x000ea80000300a00 */
[----:B------:R-:W2:Y:S04]  /*44b50*/  LDL.LU.64 R144, [R1+0xde0] ;  /* 0x000de00001907983 */ /* 0x000ea80000300a00 */
[----:B------:R-:W2:Y:S04]  /*44b60*/  LDL.LU.64 R146, [R1+0xde8] ;  /* 0x000de80001927983 */ /* 0x000ea80000300a00 */
[----:B------:R-:W2:Y:S04]  /*44b70*/  LDL.LU.64 R148, [R1+0xdf0] ;  /* 0x000df00001947983 */ /* 0x000ea80000300a00 */
[----:B------:R-:W2:Y:S04]  /*44b80*/  LDL.LU.64 R150, [R1+0xdf8] ;  /* 0x000df80001967983 */ /* 0x000ea80000300a00 */
        /* <DEDUP_REMOVED lines=27> */
[----:B------:R0:W-:Y:S04]  /*44d40*/  STS.U8 [R4+0x10b00], R240 ;  /* 0x010b00f004007388 */ /* 0x0001e80000000000 */
        /* <DEDUP_REMOVED lines=35> */
[----:B------:R-:W-:Y:S01]  /*44f80*/  STS.U8 [R3+0x11b80], R230 ;  /* 0x011b80e603007388 */ /* 0x000fe20000000000 */
[----:B------:R-:W1:Y:S03]  /*44f90*/  S2R R248, SR_CgaCtaId ;  /* 0x0000000000f87919 */ /* 0x000e660000008800 */
        /* <DEDUP_REMOVED lines=16> */
[----:B------:R-:W-:Y:S01]  /*450a0*/  MOV R247, 0x400 ;  /* 0x0000040000f77802 */ /* 0x000fe20000000f00 */
[----:B------:R-:W-:Y:S01]  /*450b0*/  UMOV UR17, 0x40000040 ;  /* 0x4000004000117882 */ /* 0x000fe20000000000 */
[----:B------:R-:W-:Y:S01]  /*450c0*/  UIADD3.64 UR52, UR4, 0x1fe, URZ ;  /* 0x000001fe04347897 */ /* 0x000fe2000fffe03f */
[----:B------:R-:W-:Y:S01]  /*450d0*/  UMOV UR54, UR18 ;  /* 0x0000001200367c82 */ /* 0x000fe20008000000 */
[----:B------:R-:W-:Y:S01]  /*450e0*/  UMOV UR55, UR19 ;  /* 0x0000001300377c82 */ /* 0x000fe20008000000 */
[----:B------:R-:W-:Y:S01]  /*450f0*/  UIADD3.64 UR48, UR4, 0x200, URZ ;  /* 0x0000020004307897 */ /* 0x000fe2000fffe03f */
[----:B------:R-:W-:Y:S01]  /*45100*/  UMOV UR50, UR6 ;  /* 0x0000000600327c82 */ /* 0x000fe20008000000 */
[----:B------:R-:W-:Y:S01]  /*45110*/  UMOV UR51, UR7 ;  /* 0x0000000700337c82 */ /* 0x000fe20008000000 */
[----:B------:R-:W-:Y:S01]  /*45120*/  UIADD3.64 UR56, UR4, 0xa00, URZ ;  /* 0x00000a0004387897 */ /* 0x000fe2000fffe03f */
[----:B------:R-:W-:Y:S01]  /*45130*/  UMOV UR58, UR6 ;  /* 0x00000006003a7c82 */ /* 0x000fe20008000000 */
[----:B------:R-:W-:Y:S01]  /*45140*/  UMOV UR59, UR7 ;  /* 0x00000007003b7c82 */ /* 0x000fe20008000000 */
[----:B------:R-:W-:Y:S01]  /*45150*/  UMOV UR22, UR10 ;  /* 0x0000000a00167c82 */ /* 0x000fe20008000000 */
[----:B------:R-:W-:Y:S01]  /*45160*/  UMOV UR23, UR11 ;  /* 0x0000000b00177c82 */ /* 0x000fe20008000000 */
[----:B------:R-:W-:Y:S01]  /*45170*/  UMOV UR26, UR14 ;  /* 0x0000000e001a7c82 */ /* 0x000fe20008000000 */
[----:B------:R-:W-:Y:S01]  /*45180*/  UMOV UR27, UR15 ;  /* 0x0000000f001b7c82 */ /* 0x000fe20008000000 */
[----:B-1----:R-:W-:Y:S01]  /*45190*/  LEA R247, R248, R247, 0x18 ;  /* 0x000000f7f8f77211 */ /* 0x002fe200078ec0ff */
[----:B------:R-:W-:Y:S01]  /*451a0*/  UMOV UR30, UR18 ;  /* 0x00000012001e7c82 */ /* 0x000fe20008000000 */
[----:B------:R-:W-:Y:S01]  /*451b0*/  UMOV UR31, UR19 ;  /* 0x00000013001f7c82 */ /* 0x000fe20008000000 */
[----:B------:R-:W-:Y:S01]  /*451c0*/  UMOV UR34, UR6 ;  /* 0x0000000600227c82 */ /* 0x000fe20008000000 */
[----:B------:R-:W-:Y:S01]  /*451d0*/  UMOV UR35, UR7 ;  /* 0x0000000700237c82 */ /* 0x000fe20008000000 */
[----:B------:R-:W-:Y:S01]  /*451e0*/  UMOV UR38, UR10 ;  /* 0x0000000a00267c82 */ /* 0x000fe20008000000 */
[----:B------:R-:W-:Y:S01]  /*451f0*/  UMOV UR39, UR11 ;  /* 0x0000000b00277c82 */ /* 0x000fe20008000000 */
[----:B------:R-:W-:Y:S01]  /*45200*/  UMOV UR42, UR14 ;  /* 0x0000000e002a7c82 */ /* 0x000fe20008000000 */
[----:B------:R-:W-:Y:S01]  /*45210*/  UMOV UR43, UR15 ;  /* 0x0000000f002b7c82 */ /* 0x000fe20008000000 */
[----:B0-----:R-:W0:Y:S01]  /*45220*/  LDC R240, c[0x0][0x230] ;  /* 0x00008c00fff07b82 */ /* 0x001e220000000800 */
[----:B------:R-:W-:Y:S04]  /*45230*/  STS.U8 [R3+0x15f80], R157 ;  /* 0x015f809d03007388 */ /* 0x000fe80000000000 */
[----:B---3--:R-:W-:Y:S04]  /*45240*/  STS.U8 [R3+0x16380], R156 ;  /* 0x0163809c03007388 */ /* 0x008fe80000000000 */
[----:B------:R-:W-:Y:S04]  /*45250*/  STS.U8 [R3+0x16780], R155 ;  /* 0x0167809b03007388 */ /* 0x000fe80000000000 */
[----:B----4-:R-:W-:Y:S04]  /*45260*/  STS.U8 [R3+0x16b80], R154 ;  /* 0x016b809a03007388 */ /* 0x010fe80000000000 */
[----:B------:R-:W-:Y:S04]  /*45270*/  STS.U8 [R3+0x16f80], R153 ;  /* 0x016f809903007388 */ /* 0x000fe80000000000 */
[----:B------:R-:W-:Y:S04]  /*45280*/  STS.U8 [R3+0x17380], R152 ;  /* 0x0173809803007388 */ /* 0x000fe80000000000 */
[----:B------:R-:W-:Y:S04]  /*45290*/  STS.U8 [R3+0x17780], R23 ;  /* 0x0177801703007388 */ /* 0x000fe80000000000 */
[----:B------:R-:W-:Y:S04]  /*452a0*/  STS.U8 [R3+0x17b80], R22 ;  /* 0x017b801603007388 */ /* 0x000fe80000000000 */
[----:B------:R-:W-:Y:S01]  /*452b0*/  STS.U8 [R3+0x17f80], R11 ;  /* 0x017f800b03007388 */ /* 0x000fe20000000000 */
[----:B------:R1:W-:Y:S06]  /*452c0*/  MEMBAR.ALL.CTA ;  /* 0x0000000000007992 */ /* 0x0003ec0000008000 */
[----:B-1----:R-:W1:Y:S01]  /*452d0*/  FENCE.VIEW.ASYNC.S ;  /* 0x00000000000073c6 */ /* 0x002e620000000000 */
[----:B------:R-:W-:-:S04]  /*452e0*/  SHF.R.U32.HI R247, RZ, 0x4, R247 ;  /* 0x00000004fff77819 */ /* 0x000fc800000116f7 */
[----:B------:R-:W-:Y:S01]  /*452f0*/  SGXT.U32 R247, R247, 0xe ;  /* 0x0000000ef7f7781a */ /* 0x000fe20000000000 */
[----:B-1----:R-:W-:Y:S03]  /*45300*/  BAR.SYNC.DEFER_BLOCKING 0x0 ;  /* 0x0000000000007b1d */ /* 0x002fe60000010000 */
[----:B------:R-:W-:-:S03]  /*45310*/  R2UR UR16, R247 ;  /* 0x00000000f71072ca */ /* 0x000fc600000e0000 */
[----:B--2---:R-:W-:-:S10]  /*45320*/  WARPGROUP.ARRIVE ;  /* 0x00000000000079c5 */ /* 0x004fd40000000000 */
[----:B------:R-:W-:Y:S03]  /*45330*/  QGMMA.64x256x32.F32.E4M3.E4M3 R24, gdesc[UR16], R24, gsb0 ;  /* 0x03e00000101879f3 */ /* 0x000fe60008000818 */
[----:B------:R-:W-:Y:S02]  /*45340*/  WARPGROUP.DEPBAR.LE gsb0, 0x0 ;  /* 0x00008000000079c5 */ /* 0x000fe40000010000 */
[----:B------:R-:W-:-:S15]  /*45350*/  WARPGROUP.ARRIVE ;  /* 0x00000000000079c5 */ /* 0x000fde0000000000 */
[----:B------:R-:W-:-:S08]  /*45360*/  NOP ;  /* 0x0000000000007918 */ /* 0x000fd00000000000 */
        /* <DEDUP_REMOVED lines=10> */
[----:B------:R1:W-:Y:S04]  /*45410*/  STL.64 [R1+0xc00], R24 ;  /* 0x000c001801007387 */ /* 0x0003e80000100a00 */
        /* <DEDUP_REMOVED lines=63> */
[----:B-1----:R-:W4:Y:S04]  /*45810*/  LDL.LU.64 R24, [R1+0x600] ;  /* 0x0006000001187983 */ /* 0x002f280000300a00 */
[----:B--2---:R-:W2:Y:S04]  /*45820*/  LDL.LU.64 R26, [R1+0x608] ;  /* 0x00060800011a7983 */ /* 0x004ea80000300a00 */
[----:B---3--:R-:W3:Y:S04]  /*45830*/  LDL.LU.64 R28, [R1+0x610] ;  /* 0x00061000011c7983 */ /* 0x008ee80000300a00 */
[----:B----4-:R-:W4:Y:S04]  /*45840*/  LDL.LU.64 R30, [R1+0x618] ;  /* 0x00061800011e7983 */ /* 0x010f280000300a00 */
[----:B0-----:R-:W2:Y:S04]  /*45850*/  LDL.LU.64 R32, [R1+0x620] ;  /* 0x0006200001207983 */ /* 0x001ea80000300a00 */
[----:B------:R-:W3:Y:S04]  /*45860*/  LDL.LU.64 R34, [R1+0x628] ;  /* 0x0006280001227983 */ /* 0x000ee80000300a00 */
[----:B------:R-:W4:Y:S04]  /*45870*/  LDL.LU.64 R36, [R1+0x630] ;  /* 0x0006300001247983 */ /* 0x000f280000300a00 */
[----:B------:R-:W2:Y:S04]  /*45880*/  LDL.LU.64 R38, [R1+0x638] ;  /* 0x0006380001267983 */ /* 0x000ea80000300a00 */
        /* <DEDUP_REMOVED lines=56> */
[----:B----4-:R-:W-:Y:S04]  /*45c10*/  STL.64 [R1+0x3420], R150 ;  /* 0x0034209601007387 */ /* 0x010fe80000100a00 */
[----:B---3--:R-:W-:Y:S04]  /*45c20*/  STL.64 [R1+0x3418], R148 ;  /* 0x0034189401007387 */ /* 0x008fe80000100a00 */
[----:B--2---:R-:W-:Y:S04]  /*45c30*/  STL.64 [R1+0x3410], R146 ;  /* 0x0034109201007387 */ /* 0x004fe80000100a00 */
[----:B------:R-:W-:Y:S04]  /*45c40*/  STL.64 [R1+0x3408], R144 ;  /* 0x0034089001007387 */ /* 0x000fe80000100a00 */
        /* <DEDUP_REMOVED lines=51> */
[----:B------:R0:W-:Y:S04]  /*45f80*/  STL.64 [R1+0x3268], R40 ;  /* 0x0032682801007387 */ /* 0x0001e80000100a00 */
        /* <DEDUP_REMOVED lines=64> */
[----:B--2---:R-:W-:Y:S04]  /*46390*/  STL.64 [R1+0x3620], R166 ;  /* 0x003620a601007387 */ /* 0x004fe80000100a00 */
[----:B----4-:R-:W-:Y:S04]  /*463a0*/  STL.64 [R1+0x3618], R164 ;  /* 0x003618a401007387 */ /* 0x010fe80000100a00 */
[----:B---3--:R-:W-:Y:S04]  /*463b0*/  STL.64 [R1+0x3610], R162 ;  /* 0x003610a201007387 */ /* 0x008fe80000100a00 */
        /* <DEDUP_REMOVED lines=62> */
[----:B------:R-:W2:Y:S04]  /*467a0*/  LDL.LU.64 R42, [R1+0xa08] ;  /* 0x000a0800012a7983 */ /* 0x000ea80000300a00 */
        /* <DEDUP_REMOVED lines=61> */
[----:B------:R-:W2:Y:S02]  /*46b80*/  LDL.LU.64 R166, [R1+0xbf8] ;  /* 0x000bf80001a67983 */ /* 0x000ea40000300a00 */
[----:B--2---:R-:W-:-:S06]  /*46b90*/  WARPGROUP.ARRIVE ;  /* 0x00000000000079c5 */ /* 0x004fcc0000000000 */
[----:B------:R-:W-:Y:S01]  /*46ba0*/  QGMMA.64x256x32.F32.E4M3.E4M3 R40, gdesc[UR52], R40, gsb0 ;  /* 0x03e00000342879f3 */ /* 0x000fe20008000828 */
[----:B------:R-:W-:Y:S01]  /*46bb0*/  UIADD3.64 UR52, UR4, 0x202, URZ ;  /* 0x0000020204347897 */ /* 0x000fe2000fffe03f */
[----:B------:R-:W-:Y:S01]  /*46bc0*/  UMOV UR54, UR10 ;  /* 0x0000000a00367c82 */ /* 0x000fe20008000000 */
[----:B------:R-:W-:Y:S01]  /*46bd0*/  UMOV UR55, UR11 ;  /* 0x0000000b00377c82 */ /* 0x000fe20008000000 */
[----:B------:R-:W-:Y:S02]  /*46be0*/  WARPGROUP.DEPBAR.LE gsb0, 0x0 ;  /* 0x00008000000079c5 */ /* 0x000fe40000010000 */
[----:B------:R-:W-:-:S15]  /*46bf0*/  WARPGROUP.ARRIVE ;  /* 0x00000000000079c5 */ /* 0x000fde0000000000 */
[----:B------:R-:W-:-:S07]  /*46c00*/  NOP ;  /* 0x0000000000007918 */ /* 0x000fce0000000000 */
        /* <DEDUP_REMOVED lines=8> */
[----:B------:R-:W-:Y:S04]  /*46c90*/  STL.64 [R1+0x3260], R38 ;  /* 0x0032602601007387 */ /* 0x000fe80000100a00 */
[----:B------:R-:W-:Y:S04]  /*46ca0*/  STL.64 [R1+0x3258], R36 ;  /* 0x0032582401007387 */ /* 0x000fe80000100a00 */
[----:B------:R-:W-:Y:S04]  /*46cb0*/  STL.64 [R1+0x3250], R34 ;  /* 0x0032502201007387 */ /* 0x000fe80000100a00 */
[----:B------:R-:W-:Y:S04]  /*46cc0*/  STL.64 [R1+0x3248], R32 ;  /* 0x0032482001007387 */ /* 0x000fe80000100a00 */
[----:B------:R-:W-:Y:S04]  /*46cd0*/  STL.64 [R1+0x3240], R30 ;  /* 0x0032401e01007387 */ /* 0x000fe80000100a00 */
[----:B------:R-:W-:Y:S04]  /*46ce0*/  STL.64 [R1+0x3238], R28 ;  /* 0x0032381c01007387 */ /* 0x000fe80000100a00 */
[----:B------:R-:W-:Y:S04]  /*46cf0*/  STL.64 [R1+0x3230], R26 ;  /* 0x0032301a01007387 */ /* 0x000fe80000100a00 */
[----:B------:R-:W-:Y:S01]  /*46d00*/  STL.64 [R1+0x3228], R24 ;  /* 0x0032281801007387 */ /* 0x000fe20000100a00 */
[----:B------:R-:W-:-:S02]  /*46d10*/  WARPGROUP.DEPBAR.LE gsb0, 0x0 ;  /* 0x00008000000079c5 */ /* 0x000fc40000010000 */
[----:B------:R-:W-:-:S06]  /*46d20*/  WARPGROUP.ARRIVE ;  /* 0x00000000000079c5 */ /* 0x000fcc0000000000 */
[----:B------:R-:W-:Y:S03]  /*46d30*/  QGMMA.64x256x32.F32.E4M3.E4M3 R40, gdesc[UR48], R40, gsb0 ;  /* 0x03e00000302879f3 */ /* 0x000fe60008000828 */
[----:B------:R-:W-:Y:S02]  /*46d40*/  WARPGROUP.DEPBAR.LE gsb0, 0x0 ;  /* 0x00008000000079c5 */ /* 0x000fe40000010000 */
        /* <DEDUP_REMOVED lines=127> */
[----:B------:R-:W2:Y:S01]  /*47540*/  LDL.LU.64 R40, [R1+0x3428] ;  /* 0x0034280001287983 */ /* 0x000ea20000300a00 */
[----:B------:R-:W-:Y:S01]  /*47550*/  UIADD3.64 UR52, UR4, 0x3fe, URZ ;  /* 0x000003fe04347897 */ /* 0x000fe2000fffe03f */
[----:B------:R-:W-:Y:S01]  /*47560*/  UMOV UR54, UR18 ;  /* 0x0000001200367c82 */ /* 0x000fe20008000000 */
[----:B------:R-:W-:Y:S01]  /*47570*/  UMOV UR55, UR19 ;  /* 0x0000001300377c82 */ /* 0x000fe20008000000 */
[----:B------:R-:W-:Y:S01]  /*47580*/  UIADD3.64 UR48, UR4, 0x400, URZ ;  /* 0x0000040004307897 */ /* 0x000fe2000fffe03f */
[----:B------:R-:W-:Y:S01]  /*47590*/  UMOV UR50, UR6 ;  /* 0x0000000600327c82 */ /* 0x000fe20008000000 */
[----:B------:R-:W-:Y:S01]  /*475a0*/  UMOV UR51, UR7 ;  /* 0x0000000700337c82 */ /* 0x000fe20008000000 */
        /* <DEDUP_REMOVED lines=15> */
[----:B------:R-:W-:Y:S03]  /*476a0*/  QGMMA.64x256x32.F32.E4M3.E4M3 R40, gdesc[UR52], R40, gsb0 ;  /* 0x03e00000342879f3 */ /* 0x000fe60008000828 */
[----:B------:R-:W-:Y:S02]  /*476b0*/  WARPGROUP.DEPBAR.LE gsb0, 0x0 ;  /* 0x00008000000079c5 */ /* 0x000fe40000010000 */
[----:B------:R-:W-:-:S15]  /*476c0*/  WARPGROUP.ARRIVE ;  /* 0x00000000000079c5 */ /* 0x000fde0000000000 */
[----:B------:R-:W-:-:S08]  /*476d0*/  NOP ;  /* 0x0000000000007918 */ /* 0x000fd00000000000 */
        /* <DEDUP_REMOVED lines=219> */
[----:B------:R1:W-:Y:S04]  /*48490*/  STL.64 [R1+0x7f0], R148 ;  /* 0x0007f09401007387 */ /* 0x0003e80000100a00 */
[----:B------:R2:W-:Y:S04]  /*484a0*/  STL.64 [R1+0x7f8], R150 ;  /* 0x0007f89601007387 */ /* 0x0005e80000100a00 */
[----:B0-----:R-:W3:Y:S04]  /*484b0*/  LDL.LU R146, [R1+0x3220] ;  /* 0x0032200001927983 */ /* 0x001ee80000300800 */
[----:B------:R-:W4:Y:S04]  /*484c0*/  LDL.LU.64 R144, [R1+0x3218] ;  /* 0x0032180001907983 */ /* 0x000f280000300a00 */
[----:B------:R-:W2:Y:S04]  /*484d0*/  LDL.LU.64 R142, [R1+0x3210] ;  /* 0x00321000018e7983 */ /* 0x000ea80000300a00 */
[----:B------:R-:W2:Y:S04]  /*484e0*/  LDL.LU R141, [R1+0x3208] ;  /* 0x00320800018d7983 */ /* 0x000ea80000300800 */
        /* <DEDUP_REMOVED lines=58> */
[----:B---3--:R-:W-:-:S02]  /*48890*/  IMAD.MOV.U32 R229, RZ, RZ, R146 ;  /* 0x000000ffffe57224 */ /* 0x008fc400078e0092 */
[----:B----4-:R-:W-:Y:S02]  /*488a0*/  IMAD.MOV.U32 R21, RZ, RZ, R144 ;  /* 0x000000ffff157224 */ /* 0x010fe400078e0090 */
[----:B--2---:R-:W-:Y:S02]  /*488b0*/  IMAD.MOV.U32 R248, RZ, RZ, R142 ;  /* 0x000000fffff87224 */ /* 0x004fe400078e008e */
[----:B------:R-:W-:Y:S02]  /*488c0*/  IMAD.MOV.U32 R249, RZ, RZ, R141 ;  /* 0x000000fffff97224 */ /* 0x000fe400078e008d */
[----:B------:R-:W-:Y:S01]  /*488d0*/  IMAD.MOV.U32 R247, RZ, RZ, R143 ;  /* 0x000000fffff77224 */ /* 0x000fe200078e008f */
[----:B------:R-:W2:Y:S01]  /*488e0*/  LDL.LU.64 R140, [R1+0x3d0] ;  /* 0x0003d000018c7983 */ /* 0x000ea20000300a00 */
[----:B------:R-:W-:-:S03]  /*488f0*/  IMAD.MOV.U32 R20, RZ, RZ, R145 ;  /* 0x000000ffff147224 */ /* 0x000fc600078e0091 */
[----:B------:R-:W3:Y:S04]  /*48900*/  LDL.LU.64 R142, [R1+0x3d8] ;  /* 0x0003d800018e7983 */ /* 0x000ee80000300a00 */
[----:B------:R-:W4:Y:S04]  /*48910*/  LDL.LU.64 R144, [R1+0x3e0] ;  /* 0x0003e00001907983 */ /* 0x000f280000300a00 */
[----:B------:R-:W2:Y:S04]  /*48920*/  LDL.LU.64 R146, [R1+0x3e8] ;  /* 0x0003e80001927983 */ /* 0x000ea80000300a00 */
[----:B-1----:R-:W3:Y:S04]  /*48930*/  LDL.LU.64 R148, [R1+0x3f0] ;  /* 0x0003f00001947983 */ /* 0x002ee80000300a00 */
        /* <DEDUP_REMOVED lines=286> */
[----:B--2---:R-:W-:-:S06]  /*49b20*/  WARPGROUP.ARRIVE ;  /* 0x00000000000079c5 */ /* 0x004fcc0000000000 */
        /* <DEDUP_REMOVED lines=80> */
[----:B------:R-:W4:Y:S04]  /*4a030*/  LDL.LU R147, [R1+0x2ff4] ;  /* 0x002ff40001937983 */ /* 0x000f280000300800 */
[----:B------:R-:W2:Y:S04]  /*4a040*/  LDL.LU R48, [R1+0x2ff0] ;  /* 0x002ff00001307983 */ /* 0x000ea80000300800 */
[----:B------:R-:W3:Y:S04]  /*4a050*/  LDL.LU.64 R46, [R1+0x2fe8] ;  /* 0x002fe800012e7983 */ /* 0x000ee80000300a00 */
        /* <DEDUP_REMOVED lines=10> */
[----:B------:R-:W4:Y:S01]  /*4a100*/  LDL.LU.64 R24, [R1+0x2f90] ;  /* 0x002f900001187983 */ /* 0x000f220000300a00 */
[----:B------:R-:W-:-:S02]  /*4a110*/  R2UR UR57, R248 ;  /* 0x00000000f83972ca */ /* 0x000fc400000e0000 */
[----:B------:R-:W-:Y:S02]  /*4a120*/  R2UR UR56, R249 ;  /* 0x00000000f93872ca */ /* 0x000fe400000e0000 */
[----:B------:R-:W-:Y:S02]  /*4a130*/  R2UR UR52, R247 ;  /* 0x00000000f73472ca */ /* 0x000fe400000e0000 */
[----:B------:R-:W-:Y:S02]  /*4a140*/  R2UR UR49, R229 ;  /* 0x00000000e53172ca */ /* 0x000fe400000e0000 */
[----:B------:R-:W-:Y:S02]  /*4a150*/  R2UR UR48, R20 ;  /* 0x00000000143072ca */ /* 0x000fe400000e0000 */
[----:B------:R-:W-:Y:S01]  /*4a160*/  R2UR UR53, R21 ;  /* 0x00000000153572ca */ /* 0x000fe200000e0000 */
[----:B--2---:R-:W-:Y:S02]  /*4a170*/  IMAD.MOV.U32 R186, RZ, RZ, R48 ;  /* 0x000000ffffba7224 */ /* 0x004fe400078e0030 */
[----:B---3--:R-:W-:-:S02]  /*4a180*/  IMAD.MOV.U32 R185, RZ, RZ, R47 ;  /* 0x000000ffffb97224 */ /* 0x008fc400078e002f */
[----:B----4-:R-:W-:Y:S02]  /*4a190*/  IMAD.MOV.U32 R21, RZ, RZ, R45 ;  /* 0x000000ffff157224 */ /* 0x010fe400078e002d */
[----:B------:R-:W-:Y:S02]  /*4a1a0*/  IMAD.MOV.U32 R229, RZ, RZ, R43 ;  /* 0x000000ffffe57224 */ /* 0x000fe400078e002b */
[----:B------:R-:W-:Y:S02]  /*4a1b0*/  IMAD.MOV.U32 R214, RZ, RZ, R41 ;  /* 0x000000ffffd67224 */ /* 0x000fe400078e0029 */
[----:B------:R-:W-:Y:S02]  /*4a1c0*/  IMAD.MOV.U32 R220, RZ, RZ, R39 ;  /* 0x000000ffffdc7224 */ /* 0x000fe400078e0027 */
[----:B------:R-:W-:Y:S02]  /*4a1d0*/  IMAD.MOV.U32 R187, RZ, RZ, R37 ;  /* 0x000000ffffbb7224 */ /* 0x000fe400078e0025 */
[----:B------:R-:W-:-:S02]  /*4a1e0*/  IMAD.MOV.U32 R193, RZ, RZ, R35 ;  /* 0x000000ffffc17224 */ /* 0x000fc400078e0023 */
[----:B------:R-:W-:Y:S02]  /*4a1f0*/  IMAD.MOV.U32 R199, RZ, RZ, R33 ;  /* 0x000000ffffc77224 */ /* 0x000fe400078e0021 */
[----:B------:R-:W-:Y:S02]  /*4a200*/  IMAD.MOV.U32 R205, RZ, RZ, R31 ;  /* 0x000000ffffcd7224 */ /* 0x000fe400078e001f */
[----:B------:R-:W-:Y:S02]  /*4a210*/  IMAD.MOV.U32 R211, RZ, RZ, R29 ;  /* 0x000000ffffd37224 */ /* 0x000fe400078e001d */
[----:B------:R-:W-:Y:S02]  /*4a220*/  IMAD.MOV.U32 R248, RZ, RZ, R27 ;  /* 0x000000fffff87224 */ /* 0x000fe400078e001b */
[----:B------:R-:W-:Y:S02]  /*4a230*/  IMAD.MOV.U32 R183, RZ, RZ, R25 ;  /* 0x000000ffffb77224 */ /* 0x000fe400078e0019 */
[----:B------:R-:W-:-:S02]  /*4a240*/  IMAD.MOV.U32 R184, RZ, RZ, R24 ;  /* 0x000000ffffb87224 */ /* 0x000fc400078e0018 */
[----:B------:R-:W-:Y:S01]  /*4a250*/  IMAD.MOV.U32 R249, RZ, RZ, R26 ;  /* 0x000000fffff97224 */ /* 0x000fe200078e001a */
[----:B------:R-:W2:Y:S01]  /*4a260*/  LDL.LU.64 R24, [R1] ;  /* 0x0000000001187983 */ /* 0x000ea20000300a00 */
[----:B------:R-:W-:-:S03]  /*4a270*/  IMAD.MOV.U32 R247, RZ, RZ, R28 ;  /* 0x000000fffff77224 */ /* 0x000fc600078e001c */
[----:B------:R-:W2:Y:S01]  /*4a280*/  LDL.LU.64 R26, [R1+0x8] ;  /* 0x00000800011a7983 */ /* 0x000ea20000300a00 */
        /* <DEDUP_REMOVED lines=67> */
[----:B------:R-:W-:-:S03]  /*4a6c0*/  IMAD.MOV.U32 R181, RZ, RZ, R147 ;  /* 0x000000ffffb57224 */ /* 0x000fc600078e0093 */
[----:B------:R-:W2:Y:S01]  /*4a6d0*/  LDL.LU.64 R144, [R1+0x1e0] ;  /* 0x0001e00001907983 */ /* 0x000ea20000300a00 */
[----:B------:R-:W-:Y:S02]  /*4a6e0*/  IMAD.MOV.U32 R180, RZ, RZ, R148 ;  /* 0x000000ffffb47224 */ /* 0x000fe400078e0094 */
[----:B------:R-:W-:Y:S01]  /*4a6f0*/  IMAD.MOV.U32 R179, RZ, RZ, R149 ;  /* 0x000000ffffb37224 */ /* 0x000fe200078e0095 */
[----:B------:R-:W2:Y:S01]  /*4a700*/  LDL.LU.64 R146, [R1+0x1e8] ;  /* 0x0001e80001927983 */ /* 0x000ea20000300a00 */
[----:B------:R-:W-:Y:S02]  /*4a710*/  IMAD.MOV.U32 R178, RZ, RZ, R150 ;  /* 0x000000ffffb27224 */ /* 0x000fe400078e0096 */
[----:B------:R-:W-:Y:S01]  /*4a720*/  IMAD.MOV.U32 R177, RZ, RZ, R151 ;  /* 0x000000ffffb17224 */ /* 0x000fe200078e0097 */
[----:B------:R-:W2:Y:S04]  /*4a730*/  LDL.LU.64 R148, [R1+0x1f0] ;  /* 0x0001f00001947983 */ /* 0x000ea80000300a00 */
[----:B------:R-:W2:Y:S02]  /*4a740*/  LDL.LU.64 R150, [R1+0x1f8] ;  /* 0x0001f80001967983 */ /* 0x000ea40000300a00 */
        /* <DEDUP_REMOVED lines=13> */
[----:B------:R-:W-:Y:S01]  /*4a820*/  QGMMA.64x256x32.F32.E4M3.E4M3 R24, gdesc[UR40], R24, gsb0 ;  /* 0x03e00000281879f3 */ /* 0x000fe20008000818 */
[----:B------:R-:W-:Y:S02]  /*4a830*/  VIADD R240, R240, 0x7f ;  /* 0x0000007ff0f07836 */ /* 0x000fe40000000000 */
[----:B------:R-:W-:Y:S02]  /*4a840*/  IMAD.MOV.U32 R245, RZ, RZ, R177 ;  /* 0x000000fffff57224 */ /* 0x000fe400078e00b1 */
[----:B------:R-:W-:Y:S02]  /*4a850*/  IMAD.MOV.U32 R177, RZ, RZ, R178 ;  /* 0x000000ffffb17224 */ /* 0x000fe400078e00b2 */
[----:B------:R-:W-:Y:S01]  /*4a860*/  IMAD.MOV.U32 R178, RZ, RZ, R179 ;  /* 0x000000ffffb27224 */ /* 0x000fe200078e00b3 */
[----:B------:R-:W-:Y:S01]  /*4a870*/  SHF.R.S32.HI R242, RZ, 0x1f, R240 ;  /* 0x0000001ffff27819 */ /* 0x000fe200000114f0 */
[----:B------:R-:W-:Y:S02]  /*4a880*/  IMAD.MOV.U32 R179, RZ, RZ, R180 ;  /* 0x000000ffffb37224 */ /* 0x000fe400078e00b4 */
[----:B------:R-:W-:-:S02]  /*4a890*/  IMAD.MOV.U32 R180, RZ, RZ, R181 ;  /* 0x000000ffffb47224 */ /* 0x000fc400078e00b5 */
[----:B------:R-:W-:Y:S01]  /*4a8a0*/  IMAD.MOV.U32 R181, RZ, RZ, R182 ;  /* 0x000000ffffb57224 */ /* 0x000fe200078e00b6 */
[----:B------:R-:W-:Y:S01]  /*4a8b0*/  LEA.HI R11, R242, R240, RZ, 0x7 ;  /* 0x000000f0f20b7211 */ /* 0x000fe200078f38ff */
[----:B------:R-:W-:Y:S02]  /*4a8c0*/  IMAD.MOV.U32 R182, RZ, RZ, R183 ;  /* 0x000000ffffb67224 */ /* 0x000fe400078e00b7 */
[----:B------:R-:W-:Y:S02]  /*4a8d0*/  IMAD.MOV.U32 R183, RZ, RZ, R184 ;  /* 0x000000ffffb77224 */ /* 0x000fe400078e00b8 */
[----:B------:R-:W-:Y:S02]  /*4a8e0*/  VIADD R245, R245, 0x1 ;  /* 0x00000001f5f57836 */ /* 0x000fe40000000000 */
[----:B------:R-:W-:Y:S01]  /*4a8f0*/  IMAD.MOV.U32 R184, RZ, RZ, R185 ;  /* 0x000000ffffb87224 */ /* 0x000fe200078e00b9 */
[----:B------:R-:W-:Y:S01]  /*4a900*/  SHF.R.S32.HI R11, RZ, 0x7, R11 ;  /* 0x00000007ff0b7819 */ /* 0x000fe2000001140b */
[----:B------:R-:W-:-:S02]  /*4a910*/  IMAD.MOV.U32 R185, RZ, RZ, R186 ;  /* 0x000000ffffb97224 */ /* 0x000fc400078e00ba */
[----:B------:R-:W-:Y:S01]  /*4a920*/  IMAD.MOV.U32 R186, RZ, RZ, R19 ;  /* 0x000000ffffba7224 */ /* 0x000fe200078e0013 */
[----:B------:R-:W-:Y:S01]  /*4a930*/  ISETP.NE.U32.AND P0, PT, R245, R11, PT ;  /* 0x0000000bf500720c */ /* 0x000fe20003f05070 */
[----:B------:R-:W-:Y:S02]  /*4a940*/  WARPGROUP.DEPBAR.LE gsb0, 0x0 ;  /* 0x00008000000079c5 */ /* 0x000fe40000010000 */
[----:B------:R-:W-:Y:S04]  /*4a950*/  STL.64 [R1], R24 ;  /* 0x0000001801007387 */ /* 0x000fe80000100a00 */
        /* <DEDUP_REMOVED lines=127> */
[----:B------:R-:W3:Y:S04]  /*4b150*/  LDL.LU R19, [R1+0x2d88] ;  /* 0x002d880001137983 */ /* 0x000ee80000300800 */
[----:B------:R0:W-:Y:S02]  /*4b160*/  STL [R1+0x13f4], R245 ;  /* 0x0013f4f501007387 */ /* 0x0001e40000100800 */
[----:B0-----:R-:W-:-:S02]  /*4b170*/  IMAD.MOV.U32 R245, RZ, RZ, R177 ;  /* 0x000000fffff57224 */ /* 0x001fc400078e00b1 */
[----:B------:R-:W-:Y:S02]  /*4b180*/  IMAD.MOV.U32 R177, RZ, RZ, R178 ;  /* 0x000000ffffb17224 */ /* 0x000fe400078e00b2 */
        /* <DEDUP_REMOVED lines=18> */
[----:B------:R-:W0:Y:S02]  /*4b2b0*/  LDC R2, c[0x0][0x238] ;  /* 0x00008e00ff027b82 */ /* 0x000e240000000800 */
[----:B0-----:R-:W-:-:S05]  /*4b2c0*/  IMAD.SHL.U32 R2, R2, 0x80, RZ ;  /* 0x0000008002027824 */ /* 0x001fca00078e00ff */
[C---:B------:R-:W-:Y:S02]  /*4b2d0*/  IADD3 R245, P2, R2.reuse, R245, RZ ;  /* 0x000000f502f57210 */ /* 0x040fe40007f5e0ff */
[----:B------:R-:W-:-:S03]  /*4b2e0*/  IADD3 R18, P3, R2, R18, RZ ;  /* 0x0000001202127210 */ /* 0x000fc60007f7e0ff */
[----:B------:R-:W-:Y:S04]  /*4b2f0*/  STL [R1+0x2834], R245 ;  /* 0x002834f501007387 */ /* 0x000fe80000100800 */
[----:B------:R0:W-:Y:S04]  /*4b300*/  STL [R1+0x282c], R18 ;  /* 0x00282c1201007387 */ /* 0x0001e80000100800 */
[----:B0-----:R-:W4:Y:S01]  /*4b310*/  LDL.LU R18, [R1+0x2d84] ;  /* 0x002d840001127983 */ /* 0x001f220000300800 */
        /* <DEDUP_REMOVED lines=23> */
[----:B------:R-:W-:Y:S01]  /*4b490*/  IMAD.MOV.U32 R223, RZ, RZ, R0 ;  /* 0x000000ffffdf7224 */ /* 0x000fe200078e0000 */
[----:B------:R-:W-:Y:S02]  /*4b4a0*/  SHF.R.S32.HI R0, RZ, 0x1f, R2 ;  /* 0x0000001fff007819 */ /* 0x000fe40000011402 */
[----:B------:R-:W-:-:S05]  /*4b4b0*/  IADD3 R169, P5, R2, R169, RZ ;  /* 0x000000a902a97210 */ /* 0x000fca0007fbe0ff */
[----:B------:R-:W-:Y:S01]  /*4b4c0*/  IMAD.X R168, R0, 0x1, R168, P5 ;  /* 0x0000000100a87824 */ /* 0x000fe200028e06a8 */
[----:B---3--:R-:W-:-:S05]  /*4b4d0*/  IADD3 R19, P4, R2, R19, RZ ;  /* 0x0000001302137210 */ /* 0x008fca0007f9e0ff */
[----:B----4-:R-:W-:Y:S01]  /*4b4e0*/  IMAD.X R18, R0, 0x1, R18, P4 ;  /* 0x0000000100127824 */ /* 0x010fe200020e0612 */
[----:B------:R-:W-:-:S05]  /*4b4f0*/  IADD3 R245, P4, R2, R245, RZ ;  /* 0x000000f502f57210 */ /* 0x000fca0007f9e0ff */
[----:B------:R0:W-:Y:S02]  /*4b500*/  STL [R1+0x2824], R245 ;  /* 0x002824f501007387 */ /* 0x0001e40000100800 */
[----:B0-----:R-:W-:Y:S02]  /*4b510*/  IMAD.MOV.U32 R245, RZ, RZ, R177 ;  /* 0x000000fffff57224 */ /* 0x001fe400078e00b1 */
        /* <DEDUP_REMOVED lines=21> */
[----:B------:R-:W-:Y:S01]  /*4b670*/  IMAD.MOV.U32 R220, RZ, RZ, R223 ;  /* 0x000000ffffdc7224 */ /* 0x000fe200078e00df */
[----:B------:R-:W-:Y:S01]  /*4b680*/  IADD3 R245, P5, R2, R245, RZ ;  /* 0x000000f502f57210 */ /* 0x000fe20007fbe0ff */
[----:B------:R-:W-:-:S02]  /*4b690*/  IMAD.MOV.U32 R223, RZ, RZ, R226 ;  /* 0x000000ffffdf7224 */ /* 0x000fc400078e00e2 */
[----:B------:R-:W-:Y:S02]  /*4b6a0*/  IMAD.MOV.U32 R226, RZ, RZ, R170 ;  /* 0x000000ffffe27224 */ /* 0x000fe400078e00aa */
[----:B------:R-:W3:Y:S04]  /*4b6b0*/  LDL.LU R170, [R1+0x2d80] ;  /* 0x002d800001aa7983 */ /* 0x000ee80000300800 */
[----:B------:R0:W-:Y:S02]  /*4b6c0*/  STL [R1+0x281c], R245 ;  /* 0x00281cf501007387 */ /* 0x0001e40000100800 */
[----:B0-----:R-:W-:Y:S02]  /*4b6d0*/  IMAD.MOV.U32 R245, RZ, RZ, R177 ;  /* 0x000000fffff57224 */ /* 0x001fe400078e00b1 */
        /* <DEDUP_REMOVED lines=25> */
[----:B------:R-:W4:Y:S01]  /*4b870*/  LDL.LU R172, [R1+0x2d7c] ;  /* 0x002d7c0001ac7983 */ /* 0x000f220000300800 */
[C---:B------:R-:W-:Y:S02]  /*4b880*/  IADD3 R171, P6, R2.reuse, R171, RZ ;  /* 0x000000ab02ab7210 */ /* 0x040fe40007fde0ff */
[----:B------:R-:W-:-:S03]  /*4b890*/  IADD3 R173, P1, R2, R173, RZ ;  /* 0x000000ad02ad7210 */ /* 0x000fc60007f3e0ff */
[----:B---3--:R-:W-:Y:S01]  /*4b8a0*/  IMAD.X R170, R0, 0x1, R170, P6 ;  /* 0x0000000100aa7824 */ /* 0x008fe200030e06aa */
        /* <DEDUP_REMOVED lines=25> */
[----:B----4-:R-:W-:Y:S02]  /*4ba40*/  IMAD.X R172, R0, 0x1, R172, P1 ;  /* 0x0000000100ac7824 */ /* 0x010fe400008e06ac */
[----:B------:R-:W-:Y:S01]  /*4ba50*/  IMAD.MOV.U32 R223, RZ, RZ, R226 ;  /* 0x000000ffffdf7224 */ /* 0x000fe200078e00e2 */
[----:B------:R-:W-:Y:S01]  /*4ba60*/  IADD3 R245, P1, R2, R245, RZ ;  /* 0x000000f502f57210 */ /* 0x000fe20007f3e0ff */
[----:B------:R-:W-:Y:S02]  /*4ba70*/  IMAD.MOV.U32 R226, RZ, RZ, R229 ;  /* 0x000000ffffe27224 */ /* 0x000fe400078e00e5 */
[----:B------:R-:W-:Y:S02]  /*4ba80*/  IMAD.MOV.U32 R229, RZ, RZ, R20 ;  /* 0x000000ffffe57224 */ /* 0x000fe400078e0014 */
[----:B------:R-:W-:Y:S02]  /*4ba90*/  IMAD.MOV.U32 R20, RZ, RZ, R13 ;  /* 0x000000ffff147224 */ /* 0x000fe400078e000d */
[----:B------:R-:W3:Y:S04]  /*4baa0*/  LDL.LU R13, [R1+0x2d78] ;  /* 0x002d7800010d7983 */ /* 0x000ee80000300800 */
[----:B------:R0:W-:Y:S04]  /*4bab0*/  STL [R1+0x280c], R245 ;  /* 0x00280cf501007387 */ /* 0x0001e80000100800 */
[----:B0-----:R-:W4:Y:S02]  /*4bac0*/  LDL.LU R245, [R1+0x2830] ;  /* 0x0028300001f57983 */ /* 0x001f240000300800 */
[----:B----4-:R-:W-:-:S05]  /*4bad0*/  IMAD.X R245, R0, 0x1, R245, P2 ;  /* 0x0000000100f57824 */ /* 0x010fca00010e06f5 */
[----:B------:R0:W-:Y:S04]  /*4bae0*/  STL [R1+0x2830], R245 ;  /* 0x002830f501007387 */ /* 0x0001e80000100800 */
[----:B0-----:R-:W4:Y:S02]  /*4baf0*/  LDL.LU R245, [R1+0x2804] ;  /* 0x0028040001f57983 */ /* 0x001f240000300800 */
[----:B----4-:R-:W-:-:S05]  /*4bb00*/  IADD3 R245, P2, R2, R245, RZ ;  /* 0x000000f502f57210 */ /* 0x010fca0007f5e0ff */
        /* <DEDUP_REMOVED lines=3002> */
[----:B----4-:R-:W-:Y:S01]  /*576b0*/  IMAD.X R245, R0, 0x1, R245, P5 ;  /* 0x0000000100f57824 */ /* 0x010fe200028e06f5 */
[----:B---3--:R-:W-:-:S04]  /*576c0*/  IADD3 R13, P5, R2, R13, RZ ;  /* 0x0000000d020d7210 */ /* 0x008fc80007fbe0ff */
[----:B------:R-:W-:Y:S04]  /*576d0*/  STL [R1+0x1888], R245 ;  /* 0x001888f501007387 */ /* 0x000fe80000100800 */
[----:B------:R0:W-:Y:S04]  /*576e0*/  STL [R1+0x185c], R13 ;  /* 0x00185c0d01007387 */ /* 0x0001e80000100800 */
[----:B0-----:R-:W3:Y:S02]  /*576f0*/  LDL.LU R13, [R1+0x2d74] ;  /* 0x002d7400010d7983 */ /* 0x001ee40000300800 */
[----:B---3--:R-:W-:-:S05]  /*57700*/  IMAD.X R13, R0, 0x1, R13, P6 ;  /* 0x00000001000d7824 */ /* 0x008fca00030e060d */
[----:B------:R0:W-:Y:S04]  /*57710*/  STL [R1+0x1880], R13 ;  /* 0x0018800d01007387 */ /* 0x0001e80000100800 */
[----:B------:R-:W3:Y:S01]  /*57720*/  LDL.LU R245, [R1+0x2c84] ;  /* 0x002c840001f57983 */ /* 0x000ee20000300800 */
[----:B0-----:R-:W0:Y:S02]  /*57730*/  LDC R13, c[0x0][0x23c] ;  /* 0x00008f00ff0d7b82 */ /* 0x001e240000000800 */
[----:B0-----:R-:W-:-:S05]  /*57740*/  IMAD.SHL.U32 R13, R13, 0x80, RZ ;  /* 0x000000800d0d7824 */ /* 0x001fca00078e00ff */
[----:B---3--:R-:W-:-:S05]  /*57750*/  IADD3 R245, P6, R13, R245, RZ ;  /* 0x000000f50df57210 */ /* 0x008fca0007fde0ff */
[----:B------:R0:W-:Y:S04]  /*57760*/  STL [R1+0x2c84], R245 ;  /* 0x002c84f501007387 */ /* 0x0001e80000100800 */
[----:B0-----:R-:W3:Y:S02]  /*57770*/  LDL.LU R245, [R1+0x1878] ;  /* 0x0018780001f57983 */ /* 0x001ee40000300800 */
[----:B---3--:R-:W-:-:S05]  /*57780*/  IMAD.X R245, R0, 0x1, R245, P1 ;  /* 0x0000000100f57824 */ /* 0x008fca00008e06f5 */
[----:B------:R0:W-:Y:S04]  /*57790*/  STL [R1+0x1878], R245 ;  /* 0x001878f501007387 */ /* 0x0001e80000100800 */
[----:B0-----:R-:W3:Y:S02]  /*577a0*/  LDL.LU R245, [R1+0x283c] ;  /* 0x00283c0001f57983 */ /* 0x001ee40000300800 */
        /* <DEDUP_REMOVED lines=21> */
[----:B---3--:R-:W-:Y:S01]  /*57900*/  IMAD.X R245, R0, 0x1, R245, P5 ;  /* 0x0000000100f57824 */ /* 0x008fe200028e06f5 */
[----:B------:R-:W-:-:S04]  /*57910*/  IADD3 R12, P5, R13, R12, RZ ;  /* 0x0000000c0d0c7210 */ /* 0x000fc80007fbe0ff */
[----:B------:R0:W-:Y:S04]  /*57920*/  STL [R1+0x1858], R245 ;  /* 0x001858f501007387 */ /* 0x0001e80000100800 */
[----:B------:R1:W-:Y:S04]  /*57930*/  STL [R1+0x2c74], R12 ;  /* 0x002c740c01007387 */ /* 0x0003e80000100800 */
[----:B0-----:R-:W3:Y:S01]  /*57940*/  LDL.LU R245, [R1+0x2840] ;  /* 0x0028400001f57983 */ /* 0x001ee20000300800 */
[----:B-1----:R-:W-:-:S05]  /*57950*/  SHF.R.S32.HI R12, RZ, 0x1f, R13 ;  /* 0x0000001fff0c7819 */ /* 0x002fca000001140d */
        /* <DEDUP_REMOVED lines=1112> */
[----:B------:R-:W-:Y:S04]  /*5bee0*/  STL [R1+0x16d8], R245 ;  /* 0x0016d8f501007387 */ /* 0x000fe80000100800 */
[----:B------:R0:W-:Y:S04]  /*5bef0*/  STL [R1+0x16ac], R251 ;  /* 0x0016acfb01007387 */ /* 0x0001e80000100800 */
[----:B0-----:R-:W3:Y:S04]  /*5bf00*/  LDL.LU R251, [R1+0x2d70] ;  /* 0x002d700001fb7983 */ /* 0x001ee80000300800 */
[----:B------:R-:W4:Y:S02]  /*5bf10*/  LDL.LU R245, [R1+0x16d0] ;  /* 0x0016d00001f57983 */ /* 0x000f240000300800 */
        /* <DEDUP_REMOVED lines=26> */
[----:B0-----:R-:W4:Y:S01]  /*5c0c0*/  LDL.LU R245, [R1+0x1684] ;  /* 0x0016840001f57983 */ /* 0x001f220000300800 */
[----:B------:R-:W-:Y:S01]  /*5c0d0*/  IMAD.X R236, R12, 0x1, R236, P5 ;  /* 0x000000010cec7824 */ /* 0x000fe200028e06ec */
[----:B----4-:R-:W-:-:S05]  /*5c0e0*/  IADD3 R245, P4, R13, R245, RZ ;  /* 0x000000f50df57210 */ /* 0x010fca0007f9e0ff */
[----:B------:R-:W-:Y:S04]  /*5c0f0*/  STL [R1+0x1684], R245 ;  /* 0x001684f501007387 */ /* 0x000fe80000100800 */
[----:B------:R0:W-:Y:S04]  /*5c100*/  STL [R1+0x16a8], R236 ;  /* 0x0016a8ec01007387 */ /* 0x0001e80000100800 */
[----:B0-----:R-:W4:Y:S04]  /*5c110*/  LDL.LU R236, [R1+0x2d6c] ;  /* 0x002d6c0001ec7983 */ /* 0x001f280000300800 */
[----:B------:R-:W2:Y:S02]  /*5c120*/  LDL.LU R245, [R1+0x167c] ;  /* 0x00167c0001f57983 */ /* 0x000ea40000300800 */
[----:B--2---:R-:W-:-:S05]  /*5c130*/  IADD3 R245, P5, R13, R245, RZ ;  /* 0x000000f50df57210 */ /* 0x004fca0007fbe0ff */
[----:B------:R0:W-:Y:S04]  /*5c140*/  STL [R1+0x167c], R245 ;  /* 0x00167cf501007387 */ /* 0x0001e80000100800 */
[----:B0-----:R-:W2:Y:S02]  /*5c150*/  LDL.LU R245, [R1+0x16a0] ;  /* 0x0016a00001f57983 */ /* 0x001ea40000300800 */
[----:B--2---:R-:W-:-:S05]  /*5c160*/  IMAD.X R245, R12, 0x1, R245, P6 ;  /* 0x000000010cf57824 */ /* 0x004fca00030e06f5 */
[----:B------:R0:W-:Y:S04]  /*5c170*/  STL [R1+0x16a0], R245 ;  /* 0x0016a0f501007387 */ /* 0x0001e80000100800 */
[----:B0-----:R-:W2:Y:S02]  /*5c180*/  LDL.LU R245, [R1+0x1674] ;  /* 0x0016740001f57983 */ /* 0x001ea40000300800 */
[----:B--2---:R-:W-:-:S05]  /*5c190*/  IADD3 R245, P6, R13, R245, RZ ;  /* 0x000000f50df57210 */ /* 0x004fca0007fde0ff */
[----:B------:R0:W-:Y:S04]  /*5c1a0*/  STL [R1+0x1674], R245 ;  /* 0x001674f501007387 */ /* 0x0001e80000100800 */
[----:B0-----:R-:W2:Y:S02]  /*5c1b0*/  LDL.LU R245, [R1+0x1698] ;  /* 0x0016980001f57983 */ /* 0x001ea40000300800 */
[----:B--2---:R-:W-:Y:S01]  /*5c1c0*/  IMAD.X R245, R12, 0x1, R245, P1 ;  /* 0x000000010cf57824 */ /* 0x004fe200008e06f5 */
[----:B------:R-:W-:-:S04]  /*5c1d0*/  IADD3 R9, P1, R13, R9, RZ ;  /* 0x000000090d097210 */ /* 0x000fc80007f3e0ff */
[----:B------:R-:W-:Y:S04]  /*5c1e0*/  STL [R1+0x1698], R245 ;  /* 0x001698f501007387 */ /* 0x000fe80000100800 */
[----:B------:R0:W-:Y:S04]  /*5c1f0*/  STL [R1+0x166c], R9 ;  /* 0x00166c0901007387 */ /* 0x0001e80000100800 */
[----:B0-----:R-:W2:Y:S04]  /*5c200*/  LDL.LU R9, [R1+0x2d68] ;  /* 0x002d680001097983 */ /* 0x001ea80000300800 */
[----:B------:R-:W3:Y:S02]  /*5c210*/  LDL.LU R245, [R1+0x1690] ;  /* 0x0016900001f57983 */ /* 0x000ee40000300800 */
        /* <DEDUP_REMOVED lines=26> */
[----:B0-----:R-:W3:Y:S01]  /*5c3c0*/  LDL.LU R245, [R1+0x1644] ;  /* 0x0016440001f57983 */ /* 0x001ee20000300800 */
[----:B------:R-:W-:Y:S01]  /*5c3d0*/  IMAD.X R15, R12, 0x1, R15, P1 ;  /* 0x000000010c0f7824 */ /* 0x000fe200008e060f */
[----:B---3--:R-:W-:-:S05]  /*5c3e0*/  IADD3 R245, P6, R13, R245, RZ ;  /* 0x000000f50df57210 */ /* 0x008fca0007fde0ff */
[----:B------:R-:W-:Y:S04]  /*5c3f0*/  STL [R1+0x1644], R245 ;  /* 0x001644f501007387 */ /* 0x000fe80000100800 */
[----:B------:R0:W-:Y:S04]  /*5c400*/  STL [R1+0x1668], R15 ;  /* 0x0016680f01007387 */ /* 0x0001e80000100800 */
[----:B0-----:R-:W3:Y:S04]  /*5c410*/  LDL.LU R15, [R1+0x2d64] ;  /* 0x002d6400010f7983 */ /* 0x001ee80000300800 */
[----:B------:R-:W4:Y:S02]  /*5c420*/  LDL.LU R245, [R1+0x163c] ;  /* 0x00163c0001f57983 */ /* 0x000f240000300800 */
        /* <DEDUP_REMOVED lines=10> */
[----:B------:R-:W-:-:S04]  /*5c4d0*/  IADD3 R8, P3, R13, R8, RZ ;  /* 0x000000080d087210 */ /* 0x000fc80007f7e0ff */
[----:B------:R-:W-:Y:S04]  /*5c4e0*/  STL [R1+0x1658], R245 ;  /* 0x001658f501007387 */ /* 0x000fe80000100800 */
[----:B------:R0:W-:Y:S04]  /*5c4f0*/  STL [R1+0x162c], R8 ;  /* 0x00162c0801007387 */ /* 0x0001e80000100800 */
[----:B0-----:R-:W4:Y:S04]  /*5c500*/  LDL.LU R8, [R1+0x2d60] ;  /* 0x002d600001087983 */ /* 0x001f280000300800 */
[----:B------:R-:W2:Y:S02]  /*5c510*/  LDL.LU R245, [R1+0x1650] ;  /* 0x0016500001f57983 */ /* 0x000ea40000300800 */
[----:B--2---:R-:W-:-:S05]  /*5c520*/  IMAD.X R245, R12, 0x1, R245, P4 ;  /* 0x000000010cf57824 */ /* 0x004fca00020e06f5 */
[----:B------:R0:W-:Y:S04]  /*5c530*/  STL [R1+0x1650], R245 ;  /* 0x001650f501007387 */ /* 0x0001e80000100800 */
[----:B0-----:R-:W2:Y:S02]  /*5c540*/  LDL.LU R245, [R1+0x1624] ;  /* 0x0016240001f57983 */ /* 0x001ea40000300800 */
        /* <DEDUP_REMOVED lines=23> */
[----:B0-----:R-:W2:Y:S01]  /*5c6c0*/  LDL.LU R245, [R1+0x1604] ;  /* 0x0016040001f57983 */ /* 0x001ea20000300800 */
[----:B------:R-:W-:Y:S01]  /*5c6d0*/  IMAD.X R6, R12, 0x1, R6, P3 ;  /* 0x000000010c067824 */ /* 0x000fe200018e0606 */
[----:B--2---:R-:W-:-:S05]  /*5c6e0*/  IADD3 R245, P2, R13, R245, RZ ;  /* 0x000000f50df57210 */ /* 0x004fca0007f5e0ff */
[----:B------:R-:W-:Y:S04]  /*5c6f0*/  STL [R1+0x1604], R245 ;  /* 0x001604f501007387 */ /* 0x000fe80000100800 */
[----:B------:R0:W-:Y:S04]  /*5c700*/  STL [R1+0x1628], R6 ;  /* 0x0016280601007387 */ /* 0x0001e80000100800 */
[----:B0-----:R-:W2:Y:S04]  /*5c710*/  LDL.LU R6, [R1+0x2d5c] ;  /* 0x002d5c0001067983 */ /* 0x001ea80000300800 */
[----:B------:R-:W3:Y:S02]  /*5c720*/  LDL.LU R245, [R1+0x15fc] ;  /* 0x0015fc0001f57983 */ /* 0x000ee40000300800 */
        /* <DEDUP_REMOVED lines=36> */
[----:B---3--:R-:W-:Y:S01]  /*5c970*/  IMAD.X R250, R12, 0x1, R250, P4 ;  /* 0x000000010cfa7824 */ /* 0x008fe200020e06fa */
[----:B----4-:R-:W-:-:S05]  /*5c980*/  IADD3 R245, P3, R13, R245, RZ ;  /* 0x000000f50df57210 */ /* 0x010fca0007f7e0ff */
[----:B------:R-:W-:Y:S04]  /*5c990*/  STL [R1+0x15cc], R245 ;  /* 0x0015ccf501007387 */ /* 0x000fe80000100800 */
[----:B------:R0:W-:Y:S04]  /*5c9a0*/  STL [R1+0x15f0], R250 ;  /* 0x0015f0fa01007387 */ /* 0x0001e80000100800 */
[----:B0-----:R-:W3:Y:S04]  /*5c9b0*/  LDL.LU R250, [R1+0x2d54] ;  /* 0x002d540001fa7983 */ /* 0x001ee80000300800 */
[----:B------:R-:W4:Y:S01]  /*5c9c0*/  LDL.LU R245, [R1+0x15c4] ;  /* 0x0015c40001f57983 */ /* 0x000f220000300800 */
        /* <DEDUP_REMOVED lines=46> */
[----:B0-----:R0:W5:Y:S04]  /*5ccb0*/  LDL.LU R6, [R1+0x2d44] ;  /* 0x002d440001067983 */ /* 0x0011680000300800 */
[----:B------:R-:W4:Y:S01]  /*5ccc0*/  LDL.LU R245, [R1+0x1584] ;  /* 0x0015840001f57983 */ /* 0x000f220000300800 */
[----:B------:R-:W-:Y:S01]  /*5ccd0*/  IMAD.X R7, R12, 0x1, R7, P1 ;  /* 0x000000010c077824 */ /* 0x000fe200008e0607 */
[----:B--2---:R-:W-:-:S02]  /*5cce0*/  IADD3 R8, P1, R13, R8, RZ ;  /* 0x000000080d087210 */ /* 0x004fc40007f3e0ff */
[----:B----4-:R-:W-:-:S05]  /*5ccf0*/  IADD3 R245, P6, R13, R245, RZ ;  /* 0x000000f50df57210 */ /* 0x010fca0007fde0ff */
[----:B------:R-:W-:Y:S04]  /*5cd00*/  STL [R1+0x1584], R245 ;  /* 0x001584f501007387 */ /* 0x000fe80000100800 */
[----:B------:R1:W-:Y:S04]  /*5cd10*/  STL [R1+0x15a8], R7 ;  /* 0x0015a80701007387 */ /* 0x0003e80000100800 */
[----:B-1----:R0:W5:Y:S04]  /*5cd20*/  LDL.LU R7, [R1+0x2d40] ;  /* 0x002d400001077983 */ /* 0x0021680000300800 */
[----:B------:R1:W-:Y:S04]  /*5cd30*/  STL [R1+0x157c], R8 ;  /* 0x00157c0801007387 */ /* 0x0003e80000100800 */
[----:B-1----:R0:W5:Y:S04]  /*5cd40*/  LDL.LU R8, [R1+0x2d3c] ;  /* 0x002d3c0001087983 */ /* 0x0021680000300800 */
[----:B------:R-:W2:Y:S02]  /*5cd50*/  LDL.LU R245, [R1+0x15a0] ;  /* 0x0015a00001f57983 */ /* 0x000ea40000300800 */
[----:B--2---:R-:W-:Y:S01]  /*5cd60*/  IMAD.X R245, R12, 0x1, R245, P2 ;  /* 0x000000010cf57824 */ /* 0x004fe200010e06f5 */
[----:B------:R-:W-:-:S04]  /*5cd70*/  IADD3 R9, P2, R13, R9, RZ ;  /* 0x000000090d097210 */ /* 0x000fc80007f5e0ff */
[----:B------:R-:W-:Y:S04]  /*5cd80*/  STL [R1+0x15a0], R245 ;  /* 0x0015a0f501007387 */ /* 0x000fe80000100800 */
[----:B------:R1:W-:Y:S04]  /*5cd90*/  STL [R1+0x1574], R9 ;  /* 0x0015740901007387 */ /* 0x0003e80000100800 */
[----:B-1----:R0:W5:Y:S04]  /*5cda0*/  LDL.LU R9, [R1+0x2d38] ;  /* 0x002d380001097983 */ /* 0x0021680000300800 */
[----:B------:R-:W2:Y:S02]  /*5cdb0*/  LDL.LU R245, [R1+0x1598] ;  /* 0x0015980001f57983 */ /* 0x000ea40000300800 */
[----:B--2---:R-:W-:Y:S01]  /*5cdc0*/  IMAD.X R245, R12, 0x1, R245, P3 ;  /* 0x000000010cf57824 */ /* 0x004fe200018e06f5 */
[----:B------:R-:W-:-:S04]  /*5cdd0*/  IADD3 R244, P3, R13, R244, RZ ;  /* 0x000000f40df47210 */ /* 0x000fc80007f7e0ff */
[----:B------:R-:W-:Y:S04]  /*5cde0*/  STL [R1+0x1598], R245 ;  /* 0x001598f501007387 */ /* 0x000fe80000100800 */
[----:B------:R1:W-:Y:S04]  /*5cdf0*/  STL [R1+0x156c], R244 ;  /* 0x00156cf401007387 */ /* 0x0003e80000100800 */
[----:B-1----:R-:W2:Y:S04]  /*5ce00*/  LDL.LU R244, [R1+0x2d34] ;  /* 0x002d340001f47983 */ /* 0x002ea80000300800 */
[----:B------:R-:W4:Y:S02]  /*5ce10*/  LDL.LU R245, [R1+0x1590] ;  /* 0x0015900001f57983 */ /* 0x000f240000300800 */
[----:B----4-:R-:W-:-:S05]  /*5ce20*/  IMAD.X R245, R12, 0x1, R245, P4 ;  /* 0x000000010cf57824 */ /* 0x010fca00020e06f5 */
[----:B------:R1:W-:Y:S04]  /*5ce30*/  STL [R1+0x1590], R245 ;  /* 0x001590f501007387 */ /* 0x0003e80000100800 */
[----:B-1----:R-:W4:Y:S02]  /*5ce40*/  LDL.LU R245, [R1+0x1564] ;  /* 0x0015640001f57983 */ /* 0x002f240000300800 */
[----:B----4-:R-:W-:-:S05]  /*5ce50*/  IADD3 R245, P4, R13, R245, RZ ;  /* 0x000000f50df57210 */ /* 0x010fca0007f9e0ff */
[----:B------:R1:W-:Y:S04]  /*5ce60*/  STL [R1+0x1564], R245 ;  /* 0x001564f501007387 */ /* 0x0003e80000100800 */
[----:B-1----:R-:W4:Y:S02]  /*5ce70*/  LDL.LU R245, [R1+0x1588] ;  /* 0x0015880001f57983 */ /* 0x002f240000300800 */
[----:B----4-:R-:W-:-:S05]  /*5ce80*/  IMAD.X R245, R12, 0x1, R245, P5 ;  /* 0x000000010cf57824 */ /* 0x010fca00028e06f5 */
[----:B------:R1:W-:Y:S04]  /*5ce90*/  STL [R1+0x1588], R245 ;  /* 0x001588f501007387 */ /* 0x0003e80000100800 */
[----:B-1----:R-:W4:Y:S02]  /*5cea0*/  LDL.LU R245, [R1+0x155c] ;  /* 0x00155c0001f57983 */ /* 0x002f240000300800 */
[----:B----4-:R-:W-:-:S05]  /*5ceb0*/  IADD3 R245, P5, R13, R245, RZ ;  /* 0x000000f50df57210 */ /* 0x010fca0007fbe0ff */
[----:B------:R1:W-:Y:S04]  /*5cec0*/  STL [R1+0x155c], R245 ;  /* 0x00155cf501007387 */ /* 0x0003e80000100800 */
[----:B-1----:R-:W4:Y:S01]  /*5ced0*/  LDL.LU R245, [R1+0x1580] ;  /* 0x0015800001f57983 */ /* 0x002f220000300800 */
[----:B------:R-:W-:Y:S01]  /*5cee0*/  WARPGROUP.ARRIVE ;  /* 0x00000000000079c5 */ /* 0x000fe20000000000 */
[----:B------:R-:W-:Y:S01]  /*5cef0*/  UMOV UR46, UR18 ;  /* 0x00000012002e7c82 */ /* 0x000fe20008000000 */
[----:B------:R-:W-:-:S04]  /*5cf00*/  UMOV UR47, UR19 ;  /* 0x00000013002f7c82 */ /* 0x000fc80008000000 */
[----:B------:R-:W-:Y:S01]  /*5cf10*/  QGMMA.64x256x32.F32.E4M3.E4M3 R24, gdesc[UR44], R24, gsb0 ;  /* 0x03e000002c1879f3 */ /* 0x000fe20008000818 */
[----:B----4-:R-:W-:-:S05]  /*5cf20*/  IMAD.X R245, R12, 0x1, R245, P6 ;  /* 0x000000010cf57824 */ /* 0x010fca00030e06f5 */
[----:B------:R1:W-:Y:S04]  /*5cf30*/  STL [R1+0x1580], R245 ;  /* 0x001580f501007387 */ /* 0x0003e80000100800 */
[----:B-1----:R-:W4:Y:S01]  /*5cf40*/  LDL.LU R245, [R1+0x1554] ;  /* 0x0015540001f57983 */ /* 0x002f220000300800 */
[----:B---3--:R-:W-:Y:S01]  /*5cf50*/  IMAD.X R10, R12, 0x1, R10, P1 ;  /* 0x000000010c0a7824 */ /* 0x008fe200008e060a */
[----:B------:R-:W-:Y:S02]  /*5cf60*/  WARPGROUP.DEPBAR.LE gsb0, 0x0 ;  /* 0x00008000000079c5 */ /* 0x000fe40000010000 */
[----:B------:R-:W-:Y:S01]  /*5cf70*/  WARPGROUP.ARRIVE ;  /* 0x00000000000079c5 */ /* 0x000fe20000000000 */
[----:B------:R-:W-:Y:S01]  /*5cf80*/  UMOV UR50, UR6 ;  /* 0x0000000600327c82 */ /* 0x000fe20008000000 */
[----:B------:R-:W-:-:S12]  /*5cf90*/  UMOV UR51, UR7 ;  /* 0x0000000700337c82 */ /* 0x000fd80008000000 */
[----:B------:R-:W-:Y:S01]  /*5cfa0*/  QGMMA.64x256x32.F32.E4M3.E4M3 R24, gdesc[UR48], R24, gsb0 ;  /* 0x03e00000301879f3 */ /* 0x000fe20008000818 */
[----:B----4-:R-:W-:-:S05]  /*5cfb0*/  IADD3 R245, P6, R13, R245, RZ ;  /* 0x000000f50df57210 */ /* 0x010fca0007fde0ff */
[----:B------:R-:W-:Y:S04]  /*5cfc0*/  STL [R1+0x1554], R245 ;  /* 0x001554f501007387 */ /* 0x000fe80000100800 */
[----:B------:R1:W-:Y:S04]  /*5cfd0*/  STL [R1+0x1578], R10 ;  /* 0x0015780a01007387 */ /* 0x0003e80000100800 */
[----:B-1----:R-:W3:Y:S04]  /*5cfe0*/  LDL.LU R10, [R1+0x2d30] ;  /* 0x002d3000010a7983 */ /* 0x002ee80000300800 */
[----:B------:R-:W4:Y:S01]  /*5cff0*/  LDL.LU R245, [R1+0x154c] ;  /* 0x00154c0001f57983 */ /* 0x000f220000300800 */
[C---:B------:R-:W-:Y:S01]  /*5d000*/  IMAD.X R15, R12.reuse, 0x1, R15, P2 ;  /* 0x000000010c0f7824 */ /* 0x040fe200010e060f */
[C---:B--2---:R-:W-:Y:S01]  /*5d010*/  IADD3 R244, P2, R13.reuse, R244, RZ ;  /* 0x000000f40df47210 */ /* 0x044fe20007f5e0ff */
[----:B------:R-:W-:Y:S01]  /*5d020*/  IMAD.X R17, R12, 0x1, R17, P3 ;  /* 0x000000010c117824 */ /* 0x000fe200018e0611 */
[----:B------:R-:W-:Y:S01]  /*5d030*/  IADD3 R14, P3, R13, R14, RZ ;  /* 0x0000000e0d0e7210 */ /* 0x000fe20007f7e0ff */
[----:B------:R-:W-:-:S02]  /*5d040*/  WARPGROUP.DEPBAR.LE gsb0, 0x0 ;  /* 0x00008000000079c5 */ /* 0x000fc40000010000 */
[----:B------:R-:W-:Y:S01]  /*5d050*/  WARPGROUP.ARRIVE ;  /* 0x00000000000079c5 */ /* 0x000fe20000000000 */
[----:B------:R-:W-:Y:S01]  /*5d060*/  UMOV UR54, UR10 ;  /* 0x0000000a00367c82 */ /* 0x000fe20008000000 */
[----:B------:R-:W-:-:S04]  /*5d070*/  UMOV UR55, UR11 ;  /* 0x0000000b00377c82 */ /* 0x000fc80008000000 */
[----:B------:R-:W-:Y:S01]  /*5d080*/  QGMMA.64x256x32.F32.E4M3.E4M3 R24, gdesc[UR52], R24, gsb0 ;  /* 0x03e00000341879f3 */ /* 0x000fe20008000818 */
[----:B------:R-:W-:Y:S01]  /*5d090*/  UMOV UR58, UR14 ;  /* 0x0000000e003a7c82 */ /* 0x000fe20008000000 */
[----:B------:R-:W-:Y:S01]  /*5d0a0*/  UMOV UR59, UR15 ;  /* 0x0000000f003b7c82 */ /* 0x000fe20008000000 */
[----:B----4-:R-:W-:-:S05]  /*5d0b0*/  IADD3 R245, P1, R13, R245, RZ ;  /* 0x000000f50df57210 */ /* 0x010fca0007f3e0ff */
[----:B------:R-:W-:Y:S04]  /*5d0c0*/  STL [R1+0x154c], R245 ;  /* 0x00154cf501007387 */ /* 0x000fe80000100800 */
[----:B------:R1:W-:Y:S04]  /*5d0d0*/  STL [R1+0x1570], R15 ;  /* 0x0015700f01007387 */ /* 0x0003e80000100800 */
[----:B-1----:R-:W2:Y:S04]  /*5d0e0*/  LDL.LU R15, [R1+0x2d2c] ;  /* 0x002d2c00010f7983 */ /* 0x002ea80000300800 */
[----:B------:R1:W-:Y:S04]  /*5d0f0*/  STL [R1+0x1544], R244 ;  /* 0x001544f401007387 */ /* 0x0003e80000100800 */
[----:B-1----:R-:W4:Y:S04]  /*5d100*/  LDL.LU R244, [R1+0x2d28] ;  /* 0x002d280001f47983 */ /* 0x002f280000300800 */
[----:B------:R1:W-:Y:S04]  /*5d110*/  STL [R1+0x1568], R17 ;  /* 0x0015681101007387 */ /* 0x0003e80000100800 */
[----:B-1----:R-:W4:Y:S04]  /*5d120*/  LDL.LU R17, [R1+0x2d24] ;  /* 0x002d240001117983 */ /* 0x002f280000300800 */
[----:B------:R1:W-:Y:S04]  /*5d130*/  STL [R1+0x153c], R14 ;  /* 0x00153c0e01007387 */ /* 0x0003e80000100800 */
[----:B-1----:R-:W4:Y:S04]  /*5d140*/  LDL.LU R14, [R1+0x2d20] ;  /* 0x002d2000010e7983 */ /* 0x002f280000300800 */
[----:B------:R-:W4:Y:S01]  /*5d150*/  LDL.LU R245, [R1+0x1560] ;  /* 0x0015600001f57983 */ /* 0x000f220000300800 */
[----:B------:R-:W-:-:S02]  /*5d160*/  WARPGROUP.DEPBAR.LE gsb0, 0x0 ;  /* 0x00008000000079c5 */ /* 0x000fc40000010000 */
[----:B------:R-:W-:-:S06]  /*5d170*/  WARPGROUP.ARRIVE ;  /* 0x00000000000079c5 */ /* 0x000fcc0000000000 */
[----:B------:R-:W-:Y:S01]  /*5d180*/  QGMMA.64x256x32.F32.E4M3.E4M3 R24, gdesc[UR56], R24, gsb0 ;  /* 0x03e00000381879f3 */ /* 0x000fe20008000818 */
[C---:B---3--:R-:W-:Y:S02]  /*5d190*/  IMAD.X R10, R12.reuse, 0x1, R10, P1 ;  /* 0x000000010c0a7824 */ /* 0x048fe400008e060a */
[C---:B------:R-:W-:Y:S01]  /*5d1a0*/  IMAD.X R177, R12.reuse, 0x1, R177, P2 ;  /* 0x000000010cb17824 */ /* 0x040fe200010e06b1 */
[C---:B------:R-:W-:Y:S01]  /*5d1b0*/  IADD3 R178, P2, R13.reuse, R178, RZ ;  /* 0x000000b20db27210 */ /* 0x040fe20007f5e0ff */
[----:B------:R-:W-:Y:S01]  /*5d1c0*/  IMAD.X R179, R12, 0x1, R179, P3 ;  /* 0x000000010cb37824 */ /* 0x000fe200018e06b3 */
[----:B------:R-:W-:-:S03]  /*5d1d0*/  IADD3 R180, P3, R13, R180, RZ ;  /* 0x000000b40db47210 */ /* 0x000fc60007f7e0ff */
[C---:B------:R-:W-:Y:S01]  /*5d1e0*/  IMAD.X R193, R12.reuse, 0x1, R193, P2 ;  /* 0x000000010cc17824 */ /* 0x040fe200010e06c1 */
[C---:B------:R-:W-:Y:S01]  /*5d1f0*/  IADD3 R196, P2, R13.reuse, R196, RZ ;  /* 0x000000c40dc47210 */ /* 0x040fe20007f5e0ff */
[----:B------:R-:W-:Y:S01]  /*5d200*/  IMAD.X R199, R12, 0x1, R199, P3 ;  /* 0x000000010cc77824 */ /* 0x000fe200018e06c7 */
[----:B------:R-:W-:-:S03]  /*5d210*/  IADD3 R202, P3, R13, R202, RZ ;  /* 0x000000ca0dca7210 */ /* 0x000fc60007f7e0ff */
[C---:B------:R-:W-:Y:S01]  /*5d220*/  IMAD.X R229, R12.reuse, 0x1, R229, P2 ;  /* 0x000000010ce57824 */ /* 0x040fe200010e06e5 */
[C---:B------:R-:W-:Y:S01]  /*5d230*/  IADD3 R20, P2, R13.reuse, R20, RZ ;  /* 0x000000140d147210 */ /* 0x040fe20007f5e0ff */
[C---:B------:R-:W-:Y:S01]  /*5d240*/  IMAD.X R21, R12.reuse, 0x1, R21, P3 ;  /* 0x000000010c157824 */ /* 0x040fe200018e0615 */
[C---:B------:R-:W-:Y:S01]  /*5d250*/  IADD3 R246, P3, R13.reuse, R246, RZ ;  /* 0x000000f60df67210 */ /* 0x040fe20007f7e0ff */
[C---:B--2---:R-:W-:Y:S01]  /*5d260*/  IMAD.X R15, R12.reuse, 0x1, R15, P6 ;  /* 0x000000010c0f7824 */ /* 0x044fe200030e060f */
[C---:B----4-:R-:W-:Y:S01]  /*5d270*/  IADD3 R244, P1, R13.reuse, R244, RZ ;  /* 0x000000f40df47210 */ /* 0x050fe20007f3e0ff */
[C---:B------:R-:W-:Y:S01]  /*5d280*/  IMAD.X R17, R12.reuse, 0x1, R17, P5 ;  /* 0x000000010c117824 */ /* 0x040fe200028e0611 */
[C---:B------:R-:W-:Y:S01]  /*5d290*/  IADD3 R16, P5, R13.reuse, R16, RZ ;  /* 0x000000100d107210 */ /* 0x040fe20007fbe0ff */
[----:B------:R-:W-:Y:S01]  /*5d2a0*/  IMAD.X R245, R12, 0x1, R245, P4 ;  /* 0x000000010cf57824 */ /* 0x000fe200020e06f5 */
[----:B------:R-:W-:-:S04]  /*5d2b0*/  IADD3 R236, P4, R13, R236, RZ ;  /* 0x000000ec0dec7210 */ /* 0x000fc80007f9e0ff */
[----:B------:R-:W-:Y:S04]  /*5d2c0*/  STL [R1+0x1560], R245 ;  /* 0x001560f501007387 */ /* 0x000fe80000100800 */
[----:B------:R1:W-:Y:S01]  /*5d2d0*/  STL [R1+0x1534], R236 ;  /* 0x001534ec01007387 */ /* 0x0003e20000100800 */
[----:B------:R-:W-:-:S03]  /*5d2e0*/  IADD3 R14, P6, R13, R14, RZ ;  /* 0x0000000e0d0e7210 */ /* 0x000fc60007fde0ff */
[----:B-1----:R0:W5:Y:S04]  /*5d2f0*/  LDL.LU R236, [R1+0x2d1c] ;  /* 0x002d1c0001ec7983 */ /* 0x0021680000300800 */
[----:B------:R1:W-:Y:S01]  /*5d300*/  STL [R1+0x1558], R17 ;  /* 0x0015581101007387 */ /* 0x0003e20000100800 */
[----:B------:R-:W-:-:S03]  /*5d310*/  IMAD.X R181, R12, 0x1, R181, P4 ;  /* 0x000000010cb57824 */ /* 0x000fc600020e06b5 */
[----:B-1----:R0:W5:Y:S04]  /*5d320*/  LDL.LU R17, [R1+0x2d18] ;  /* 0x002d180001117983 */ /* 0x0021680000300800 */
[----:B------:R1:W-:Y:S01]  /*5d330*/  STL [R1+0x152c], R16 ;  /* 0x00152c1001007387 */ /* 0x0003e20000100800 */
[----:B------:R-:W-:-:S03]  /*5d340*/  IADD3 R182, P4, R13, R182, RZ ;  /* 0x000000b60db67210 */ /* 0x000fc60007f9e0ff */
[----:B-1----:R0:W5:Y:S04]  /*5d350*/  LDL.LU R16, [R1+0x2d14] ;  /* 0x002d140001107983 */ /* 0x0021680000300800 */
[----:B------:R1:W-:Y:S01]  /*5d360*/  STL [R1+0x1550], R15 ;  /* 0x0015500f01007387 */ /* 0x0003e20000100800 */
[C---:B------:R-:W-:Y:S01]  /*5d370*/  IMAD.X R183, R12.reuse, 0x1, R183, P5 ;  /* 0x000000010cb77824 */ /* 0x040fe200028e06b7 */
[C---:B------:R-:W-:Y:S02]  /*5d380*/  IADD3 R184, P5, R13.reuse, R184, RZ ;  /* 0x000000b80db87210 */ /* 0x040fe40007fbe0ff */
[----:B-1----:R0:W5:Y:S04]  /*5d390*/  LDL.LU R15, [R1+0x2d10] ;  /* 0x002d1000010f7983 */ /* 0x0021680000300800 */
[----:B------:R1:W-:Y:S01]  /*5d3a0*/  STL [R1+0x1524], R14 ;  /* 0x0015240e01007387 */ /* 0x0003e20000100800 */
[----:B------:R-:W-:Y:S01]  /*5d3b0*/  IMAD.X R185, R12, 0x1, R185, P6 ;  /* 0x000000010cb97824 */ /* 0x000fe200030e06b9 */
[----:B------:R-:W-:-:S02]  /*5d3c0*/  IADD3 R186, P6, R13, R186, RZ ;  /* 0x000000ba0dba7210 */ /* 0x000fc40007fde0ff */
[----:B-1----:R0:W5:Y:S04]  /*5d3d0*/  LDL.LU R14, [R1+0x2d0c] ;  /* 0x002d0c00010e7983 */ /* 0x0021680000300800 */
[----:B------:R1:W-:Y:S01]  /*5d3e0*/  STL [R1+0x1548], R10 ;  /* 0x0015480a01007387 */ /* 0x0003e20000100800 */
[C---:B------:R-:W-:Y:S01]  /*5d3f0*/  IMAD.X R187, R12.reuse, 0x1, R187, P1 ;  /* 0x000000010cbb7824 */ /* 0x040fe200008e06bb */
[----:B------:R-:W-:Y:S02]  /*5d400*/  IADD3 R190, P1, R13, R190, RZ ;  /* 0x000000be0dbe7210 */ /* 0x000fe40007f3e0ff */
[----:B-1----:R0:W5:Y:S04]  /*5d410*/  LDL.LU R10, [R1+0x2d08] ;  /* 0x002d0800010a7983 */ /* 0x0021680000300800 */
[----:B------:R1:W-:Y:S04]  /*5d420*/  STL [R1+0x151c], R244 ;  /* 0x00151cf401007387 */ /* 0x0003e80000100800 */
        /* <DEDUP_REMOVED lines=11> */
[----:B------:R0:W-:Y:S01]  /*5d4e0*/  STL [R1+0x14ec], R190 ;  /* 0x0014ecbe01007387 */ /* 0x0001e20000100800 */
[----:B------:R-:W-:-:S03]  /*5d4f0*/  IMAD.X R205, R12, 0x1, R205, P4 ;  /* 0x000000010ccd7824 */ /* 0x000fc600020e06cd */
[----:B------:R0:W-:Y:S01]  /*5d500*/  STL [R1+0x1510], R193 ;  /* 0x001510c101007387 */ /* 0x0001e20000100800 */
[----:B------:R-:W-:-:S03]  /*5d510*/  IADD3 R208, P4, R13, R208, RZ ;  /* 0x000000d00dd07210 */ /* 0x000fc60007f9e0ff */
        /* <DEDUP_REMOVED lines=11> */
[----:B------:R-:W-:Y:S01]  /*5d5d0*/  IADD3 R226, P1, R13, R226, RZ ;  /* 0x000000e20de27210 */ /* 0x000fe20007f3e0ff */
[----:B-1----:R-:W1:Y:S02]  /*5d5e0*/  S2R R244, SR_TID.X ;  /* 0x0000000000f47919 */ /* 0x002e640000002100 */
[----:B------:R0:W-:Y:S04]  /*5d5f0*/  STL [R1+0x14cc], R214 ;  /* 0x0014ccd601007387 */ /* 0x0001e80000100800 */
[----:B------:R0:W-:Y:S04]  /*5d600*/  STL [R1+0x14f0], R217 ;  /* 0x0014f0d901007387 */ /* 0x0001e80000100800 */
[----:B------:R0:W-:Y:S04]  /*5d610*/  STL [R1+0x14c4], R220 ;  /* 0x0014c4dc01007387 */ /* 0x0001e80000100800 */
[----:B------:R0:W-:Y:S04]  /*5d620*/  STL [R1+0x14e8], R223 ;  /* 0x0014e8df01007387 */ /* 0x0001e80000100800 */
[----:B------:R0:W-:Y:S01]  /*5d630*/  STL [R1+0x14bc], R226 ;  /* 0x0014bce201007387 */ /* 0x0001e20000100800 */
[----:B------:R-:W-:-:S03]  /*5d640*/  IMAD.X R247, R12, 0x1, R247, P4 ;  /* 0x000000010cf77824 */ /* 0x000fc600020e06f7 */
[----:B------:R0:W-:Y:S01]  /*5d650*/  STL [R1+0x14e0], R229 ;  /* 0x0014e0e501007387 */ /* 0x0001e20000100800 */
[----:B------:R-:W-:-:S03]  /*5d660*/  IMAD.X R250, R12, 0x1, R250, P1 ;  /* 0x000000010cfa7824 */ /* 0x000fc600008e06fa */
[----:B------:R0:W-:Y:S01]  /*5d670*/  STL [R1+0x14b4], R20 ;  /* 0x0014b41401007387 */ /* 0x0001e20000100800 */
[----:B------:R-:W-:-:S03]  /*5d680*/  IMAD.X R248, R12, 0x1, R248, P5 ;  /* 0x000000010cf87824 */ /* 0x000fc600028e06f8 */
[----:B------:R0:W-:Y:S01]  /*5d690*/  STL [R1+0x14d8], R21 ;  /* 0x0014d81501007387 */ /* 0x0001e20000100800 */
[----:B------:R-:W-:-:S03]  /*5d6a0*/  IMAD.X R249, R12, 0x1, R249, P6 ;  /* 0x000000010cf97824 */ /* 0x000fc600030e06f9 */
[----:B------:R0:W-:Y:S04]  /*5d6b0*/  STL [R1+0x14ac], R246 ;  /* 0x0014acf601007387 */ /* 0x0001e80000100800 */
[----:B------:R0:W-:Y:S04]  /*5d6c0*/  STL [R1+0x14d0], R247 ;  /* 0x0014d0f701007387 */ /* 0x0001e80000100800 */
[----:B------:R0:W-:Y:S04]  /*5d6d0*/  STL [R1+0x14b8], R250 ;  /* 0x0014b8fa01007387 */ /* 0x0001e80000100800 */
[----:B------:R0:W-:Y:S04]  /*5d6e0*/  STL [R1+0x14c8], R248 ;  /* 0x0014c8f801007387 */ /* 0x0001e80000100800 */
[----:B------:R0:W-:Y:S01]  /*5d6f0*/  STL [R1+0x14c0], R249 ;  /* 0x0014c0f901007387 */ /* 0x0001e20000100800 */
[----:B------:R-:W-:-:S02]  /*5d700*/  WARPGROUP.DEPBAR.LE gsb0, 0x0 ;  /* 0x00008000000079c5 */ /* 0x000fc40000010000 */
[----:B-1----:R-:W-:Y:S01]  /*5d710*/  LOP3.LUT R244, R244, 0x7f, RZ, 0xc0, !PT ;  /* 0x0000007ff4f47812 */ /* 0x002fe200078ec0ff */
[C---:B------:R-:W-:Y:S02]  /*5d720*/  IMAD.X R252, R12.reuse, 0x1, R252, P3 ;  /* 0x000000010cfc7824 */ /* 0x040fe400018e06fc */
[----:B------:R-:W-:-:S03]  /*5d730*/  IMAD.X R251, R12, 0x1, R251, P2 ;  /* 0x000000010cfb7824 */ /* 0x000fc600010e06fb */
[----:B------:R0:W-:Y:S04]  /*5d740*/  STL [R1+0x14a8], R252 ;  /* 0x0014a8fc01007387 */ /* 0x0001e80000100800 */
[----:B------:R0:W-:Y:S01]  /*5d750*/  STL [R1+0x14b0], R251 ;  /* 0x0014b0fb01007387 */ /* 0x0001e20000100800 */
[----:B------:R-:W-:Y:S05]  /*5d760*/  @P0 BRA `(.L_x_2) ;  /* 0xfffffc7c00dc0947 */ /* 0x000fea000383ffff */
.L_x_1:
[----:B0-----:R-:W2:Y:S04]  /*5d770*/  LDL.LU R190, [R1+0xc10] ;  /* 0x000c100001be7983 */ /* 0x001ea80000300800 */
[----:B------:R-:W2:Y:S04]  /*5d780*/  LDL.LU R189, [R1+0xc14] ;  /* 0x000c140001bd7983 */ /* 0x000ea80000300800 */
[----:B------:R-:W3:Y:S04]  /*5d790*/  LDL.LU R188, [R1+0xc18] ;  /* 0x000c180001bc7983 */ /* 0x000ee80000300800 */
[----:B------:R-:W3:Y:S04]  /*5d7a0*/  LDL.LU R187, [R1+0xc1c] ;  /* 0x000c1c0001bb7983 */ /* 0x000ee80000300800 */
        /* <DEDUP_REMOVED lines=36> */
[----:B------:R-:W1:Y:S04]  /*5d9f0*/  LDL.LU R194, [R1+0xc00] ;  /* 0x000c000001c27983 */ /* 0x000e680000300800 */
[----:B------:R-:W1:Y:S04]  /*5da00*/  LDL.LU R193, [R1+0xc04] ;  /* 0x000c040001c17983 */ /* 0x000e680000300800 */
        /* <DEDUP_REMOVED lines=34> */
[----:B------:R-:W-:Y:S01]  /*5dc30*/  STL [R1+0x2e40], R123 ;  /* 0x002e407b01007387 */ /* 0x000fe20000100800 */
[----:B--2---:R-:W-:-:S03]  /*5dc40*/  F2FP.SATFINITE.E4M3.F32.PACK_AB_MERGE_C R3, R189, R190, RZ ;  /* 0x000000bebd03723e */ /* 0x004fc600048070ff */
[----:B------:R-:W-:Y:S04]  /*5dc50*/  STL [R1+0x2e3c], R122 ;  /* 0x002e3c7a01007387 */ /* 0x000fe80000100800 */
[----:B------:R-:W-:Y:S01]  /*5dc60*/  STL [R1+0x2e38], R125 ;  /* 0x002e387d01007387 */ /* 0x000fe20000100800 */
[----:B---3--:R-:W-:-:S03]  /*5dc70*/  F2FP.SATFINITE.E4M3.F32.PACK_AB_MERGE_C R2, R187, R188, RZ ;  /* 0x000000bcbb02723e */ /* 0x008fc600048070ff */
        /* <DEDUP_REMOVED lines=27> */
[----:B----4-:R-:W-:-:S03]  /*5de30*/  IMAD.MOV.U32 R212, RZ, RZ, R154 ;  /* 0x000000ffffd47224 */ /* 0x010fc600078e009a */
[----:B-----5:R-:W-:Y:S01]  /*5de40*/  STL [R1+0x2dc8], R236 ;  /* 0x002dc8ec01007387 */ /* 0x020fe20000100800 */
[----:B------:R-:W-:-:S03]  /*5de50*/  IMAD.MOV.U32 R211, RZ, RZ, R153 ;  /* 0x000000ffffd37224 */ /* 0x000fc600078e0099 */
[----:B------:R-:W-:Y:S01]  /*5de60*/  STL [R1+0x2d18], R17 ;  /* 0x002d181101007387 */ /* 0x000fe20000100800 */
[----:B------:R-:W-:-:S03]  /*5de70*/  IMAD.MOV.U32 R210, RZ, RZ, R152 ;  /* 0x000000ffffd27224 */ /* 0x000fc600078e0098 */
[----:B------:R-:W-:Y:S01]  /*5de80*/  STL [R1+0x2d14], R16 ;  /* 0x002d141001007387 */ /* 0x000fe20000100800 */
[----:B------:R-:W-:-:S03]  /*5de90*/  IMAD.MOV.U32 R209, RZ, RZ, R23 ;  /* 0x000000ffffd17224 */ /* 0x000fc600078e0017 */
[----:B------:R0:W-:Y:S01]  /*5dea0*/  STL [R1+0x2d10], R15 ;  /* 0x002d100f01007387 */ /* 0x0001e20000100800 */
[----:B------:R-:W-:-:S03]  /*5deb0*/  IMAD.MOV.U32 R208, RZ, RZ, R22 ;  /* 0x000000ffffd07224 */ /* 0x000fc600078e0016 */
[----:B------:R-:W-:Y:S01]  /*5dec0*/  STL [R1+0x2d0c], R14 ;  /* 0x002d0c0e01007387 */ /* 0x000fe20000100800 */
[----:B------:R-:W-:-:S03]  /*5ded0*/  IMAD.MOV.U32 R207, RZ, RZ, R21 ;  /* 0x000000ffffcf7224 */ /* 0x000fc600078e0015 */
[----:B------:R-:W-:Y:S01]  /*5dee0*/  STL [R1+0x2d08], R10 ;  /* 0x002d080a01007387 */ /* 0x000fe20000100800 */
[----:B------:R-:W-:Y:S02]  /*5def0*/  IMAD.MOV.U32 R213, RZ, RZ, R20 ;  /* 0x000000ffffd57224 */ /* 0x000fe400078e0014 */
[----:B------:R-:W-:Y:S01]  /*5df00*/  IMAD.MOV.U32 R214, RZ, RZ, R11 ;  /* 0x000000ffffd67224 */ /* 0x000fe200078e000b */
[----:B0-----:R-:W-:-:S05]  /*5df10*/  F2FP.SATFINITE.E4M3.F32.PACK_AB_MERGE_C R15, R191, R192, RZ ;  /* 0x000000c0bf0f723e */ /* 0x001fca00048070ff */
[----:B------:R-:W-:Y:S01]  /*5df20*/  STL [R1+0x2d5c], R15 ;  /* 0x002d5c0f01007387 */ /* 0x000fe20000100800 */
[----:B-1----:R-:W-:-:S05]  /*5df30*/  F2FP.SATFINITE.E4M3.F32.PACK_AB_MERGE_C R0, R193, R194, RZ ;  /* 0x000000c2c100723e */ /* 0x002fca00048070ff */
[----:B------:R0:W-:Y:S04]  /*5df40*/  STL [R1+0xe58], R0 ;  /* 0x000e580001007387 */ /* 0x0001e80000100800 */
[----:B------:R1:W-:Y:S04]  /*5df50*/  STL [R1+0xe4c], R3 ;  /* 0x000e4c0301007387 */ /* 0x0003e80000100800 */
[----:B------:R2:W-:Y:S01]  /*5df60*/  STL [R1+0xe50], R2 ;  /* 0x000e500201007387 */ /* 0x0005e20000100800 */
[----:B0-----:R-:W-:Y:S02]  /*5df70*/  F2FP.SATFINITE.E4M3.F32.PACK_AB_MERGE_C R0, R185, R186, RZ ;  /* 0x000000bab900723e */ /* 0x001fe400048070ff */
[----:B-1----:R-:W-:-:S03]  /*5df80*/  F2FP.SATFINITE.E4M3.F32.PACK_AB_MERGE_C R3, R183, R184, RZ ;  /* 0x000000b8b703723e */ /* 0x002fc600048070ff */
[----:B------:R0:W-:Y:S01]  /*5df90*/  STL [R1+0xe44], R0 ;  /* 0x000e440001007387 */ /* 0x0001e20000100800 */
[----:B--2---:R-:W-:-:S03]  /*5dfa0*/  F2FP.SATFINITE.E4M3.F32.PACK_AB_MERGE_C R2, R181, R182, RZ ;  /* 0x000000b6b502723e */ /* 0x004fc600048070ff */
        /* <DEDUP_REMOVED lines=18> */
[----:B------:R-:W-:Y:S04]  /*5e0d0*/  STL [R1+0xe20], R3 ;  /* 0x000e200301007387 */ /* 0x000fe80000100800 */
[----:B------:R-:W-:Y:S01]  /*5e0e0*/  STL [R1+0xe1c], R2 ;  /* 0x000e1c0201007387 */ /* 0x000fe20000100800 */
[----:B0-----:R-:W-:-:S05]  /*5e0f0*/  F2FP.SATFINITE.E4M3.F32.PACK_AB_MERGE_C R0, R155, R156, RZ ;  /* 0x0000009c9b00723e */ /* 0x001fca00048070ff */
[----:B------:R0:W-:Y:S04]  /*5e100*/  STL [R1+0xe18], R0 ;  /* 0x000e180001007387 */ /* 0x0001e80000100800 */
[----:B------:R-:W2:Y:S04]  /*5e110*/  LDL.LU R206, [R1+0xca8] ;  /* 0x000ca80001ce7983 */ /* 0x000ea80000300800 */
        /* <DEDUP_REMOVED lines=53> */
[----:B0-----:R-:W-:-:S02]  /*5e470*/  F2FP.SATFINITE.E4M3.F32.PACK_AB_MERGE_C R0, R213, R214, RZ ;  /* 0x000000d6d500723e */ /* 0x001fc400048070ff */
[----:B------:R-:W-:Y:S02]  /*5e480*/  F2FP.SATFINITE.E4M3.F32.PACK_AB_MERGE_C R3, R211, R212, RZ ;  /* 0x000000d4d303723e */ /* 0x000fe400048070ff */
[----:B------:R-:W-:Y:S01]  /*5e490*/  F2FP.SATFINITE.E4M3.F32.PACK_AB_MERGE_C R2, R209, R210, RZ ;  /* 0x000000d2d102723e */ /* 0x000fe200048070ff */
[----:B------:R0:W-:Y:S04]  /*5e4a0*/  STL [R1+0xe14], R0 ;  /* 0x000e140001007387 */ /* 0x0001e80000100800 */
[----:B------:R2:W-:Y:S04]  /*5e4b0*/  STL [R1+0xe0c], R3 ;  /* 0x000e0c0301007387 */ /* 0x0005e80000100800 */
[----:B------:R3:W-:Y:S01]  /*5e4c0*/  STL [R1+0xe10], R2 ;  /* 0x000e100201007387 */ /* 0x0007e20000100800 */
[----:B0-----:R-:W-:-:S05]  /*5e4d0*/  F2FP.SATFINITE.E4M3.F32.PACK_AB_MERGE_C R0, R207, R208, RZ ;  /* 0x000000d0cf00723e */ /* 0x001fca00048070ff */
[----:B------:R4:W-:Y:S01]  /*5e4e0*/  STL [R1+0xe04], R0 ;  /* 0x000e040001007387 */ /* 0x0009e20000100800 */
[----:B--2---:R-:W-:-:S05]  /*5e4f0*/  F2FP.SATFINITE.E4M3.F32.PACK_AB_MERGE_C R3, R205, R206, RZ ;  /* 0x000000cecd03723e */ /* 0x004fca00048070ff */
[----:B------:R0:W-:Y:S01]  /*5e500*/  STL [R1+0xe08], R3 ;  /* 0x000e080301007387 */ /* 0x0001e20000100800 */
[----:B---3--:R-:W-:-:S05]  /*5e510*/  F2FP.SATFINITE.E4M3.F32.PACK_AB_MERGE_C R2, R203, R204, RZ ;  /* 0x000000cccb02723e */ /* 0x008fca00048070ff */
[----:B------:R1:W-:Y:S01]  /*5e520*/  STL [R1+0xe00], R2 ;  /* 0x000e000201007387 */ /* 0x0003e20000100800 */
[----:B----4-:R-:W-:-:S05]  /*5e530*/  F2FP.SATFINITE.E4M3.F32.PACK_AB_MERGE_C R0, R201, R202, RZ ;  /* 0x000000cac900723e */ /* 0x010fca00048070ff */
[----:B------:R2:W-:Y:S01]  /*5e540*/  STL [R1+0xcbc], R0 ;  /* 0x000cbc0001007387 */ /* 0x0005e20000100800 */
[----:B0-----:R-:W-:-:S05]  /*5e550*/  F2FP.SATFINITE.E4M3.F32.PACK_AB_MERGE_C R3, R199, R200, RZ ;  /* 0x000000c8c703723e */ /* 0x001fca00048070ff */
[----:B------:R0:W-:Y:S01]  /*5e560*/  STL [R1+0xcb4], R3 ;  /* 0x000cb40301007387 */ /* 0x0001e20000100800 */
[----:B-1----:R-:W-:-:S05]  /*5e570*/  F2FP.SATFINITE.E4M3.F32.PACK_AB_MERGE_C R2, R197, R198, RZ ;  /* 0x000000c6c502723e */ /* 0x002fca00048070ff */
[----:B------:R1:W-:Y:S01]  /*5e580*/  STL [R1+0xcb0], R2 ;  /* 0x000cb00201007387 */ /* 0x0003e20000100800 */
[----:B--2---:R-:W-:-:S05]  /*5e590*/  F2FP.SATFINITE.E4M3.F32.PACK_AB_MERGE_C R0, R195, R196, RZ ;  /* 0x000000c4c300723e */ /* 0x004fca00048070ff */
        /* <DEDUP_REMOVED lines=38> */
[----:B------:R-:W-:Y:S01]  /*5e800*/  STL [R1+0xc3c], R3 ;  /* 0x000c3c0301007387 */ /* 0x000fe20000100800 */
[----:B-1----:R-:W-:-:S03]  /*5e810*/  F2FP.SATFINITE.E4M3.F32.PACK_AB_MERGE_C R2, R21, R22, RZ ;  /* 0x000000161502723e */ /* 0x002fc600048070ff */
[----:B------:R-:W3:Y:S04]  /*5e820*/  LDL.LU R212, [R1+0xd80] ;  /* 0x000d800001d47983 */ /* 0x000ee80000300800 */
[----:B------:R-:W-:Y:S01]  /*5e830*/  STL [R1+0xc38], R2 ;  /* 0x000c380201007387 */ /* 0x000fe20000100800 */
[----:B--2---:R-:W-:-:S03]  /*5e840*/  F2FP.SATFINITE.E4M3.F32.PACK_AB_MERGE_C R0, R11, R20, RZ ;  /* 0x000000140b00723e */ /* 0x004fc600048070ff */
[----:B------:R-:W3:Y:S04]  /*5e850*/  LDL.LU R211, [R1+0xd84] ;  /* 0x000d840001d37983 */ /* 0x000ee80000300800 */
[----:B------:R3:W-:Y:S04]  /*5e860*/  STL [R1+0xc34], R0 ;  /* 0x000c340001007387 */ /* 0x0007e80000100800 */
[----:B------:R-:W2:Y:S04]  /*5e870*/  LDL.LU R210, [R1+0xd88] ;  /* 0x000d880001d27983 */ /* 0x000ea80000300800 */
[----:B------:R-:W2:Y:S04]  /*5e880*/  LDL.LU R209, [R1+0xd8c] ;  /* 0x000d8c0001d17983 */ /* 0x000ea80000300800 */
        /* <DEDUP_REMOVED lines=56> */
[----:B---3--:R-:W-:-:S05]  /*5ec10*/  F2FP.SATFINITE.E4M3.F32.PACK_AB_MERGE_C R0, R211, R212, RZ ;  /* 0x000000d4d300723e */ /* 0x008fca00048070ff */
[----:B------:R0:W-:Y:S01]  /*5ec20*/  STL [R1+0xc30], R0 ;  /* 0x000c300001007387 */ /* 0x0001e20000100800 */
[----:B--2---:R-:W-:Y:S02]  /*5ec30*/  F2FP.SATFINITE.E4M3.F32.PACK_AB_MERGE_C R3, R209, R210, RZ ;  /* 0x000000d2d103723e */ /* 0x004fe400048070ff */
[----:B----4-:R-:W-:-:S03]  /*5ec40*/  F2FP.SATFINITE.E4M3.F32.PACK_AB_MERGE_C R2, R207, R208, RZ ;  /* 0x000000d0cf02723e */ /* 0x010fc600048070ff */
[----:B------:R1:W-:Y:S04]  /*5ec50*/  STL [R1+0xc2c], R3 ;  /* 0x000c2c0301007387 */ /* 0x0003e80000100800 */
[----:B------:R2:W-:Y:S01]  /*5ec60*/  STL [R1+0xc24], R2 ;  /* 0x000c240201007387 */ /* 0x0005e20000100800 */
[----:B0-----:R-:W-:-:S05]  /*5ec70*/  F2FP.SATFINITE.E4M3.F32.PACK_AB_MERGE_C R0, R205, R206, RZ ;  /* 0x000000cecd00723e */ /* 0x001fca00048070ff */
[----:B------:R0:W-:Y:S01]  /*5ec80*/  STL [R1+0xc28], R0 ;  /* 0x000c280001007387 */ /* 0x0001e20000100800 */
[----:B-1----:R-:W-:Y:S02]  /*5ec90*/  F2FP.SATFINITE.E4M3.F32.PACK_AB_MERGE_C R3, R203, R204, RZ ;  /* 0x000000cccb03723e */ /* 0x002fe400048070ff */
[----:B--2---:R-:W-:-:S03]  /*5eca0*/  F2FP.SATFINITE.E4M3.F32.PACK_AB_MERGE_C R2, R201, R202, RZ ;  /* 0x000000cac902723e */ /* 0x004fc600048070ff */
        /* <DEDUP_REMOVED lines=31> */
[----:B------:R-:W-:Y:S01]  /*5eea0*/  STL [R1+0xcc0], R2 ;  /* 0x000cc00201007387 */ /* 0x000fe20000100800 */
[----:B0-----:R-:W-:Y:S02]  /*5eeb0*/  F2FP.SATFINITE.E4M3.F32.PACK_AB_MERGE_C R0, R157, R158, RZ ;  /* 0x0000009e9d00723e */ /* 0x001fe400048070ff */
[----:B------:R-:W-:-:S05]  /*5eec0*/  F2FP.SATFINITE.E4M3.F32.PACK_AB_MERGE_C R10, R155, R156, RZ ;  /* 0x0000009c9b0a723e */ /* 0x000fca00048070ff */
[----:B------:R-:W-:Y:S04]  /*5eed0*/  STL [R1+0x2d54], R10 ;  /* 0x002d540a01007387 */ /* 0x000fe80000100800 */
[----:B------:R0:W-:Y:S01]  /*5eee0*/  STL [R1+0xcb8], R0 ;  /* 0x000cb80001007387 */ /* 0x0001e20000100800 */
[----:B-1----:R-:W-:Y:S02]  /*5eef0*/  F2FP.SATFINITE.E4M3.F32.PACK_AB_MERGE_C R3, R23, R152, RZ ;  /* 0x000000981703723e */ /* 0x002fe400048070ff */
[----:B0-----:R-:W-:Y:S02]  /*5ef00*/  F2FP.SATFINITE.E4M3.F32.PACK_AB_MERGE_C R0, R153, R154, RZ ;  /* 0x0000009a9900723e */ /* 0x001fe400048070ff */
[----:B------:R-:W-:-:S03]  /*5ef10*/  F2FP.SATFINITE.E4M3.F32.PACK_AB_MERGE_C R2, R21, R22, RZ ;  /* 0x000000161502723e */ /* 0x000fc600048070ff */
[----:B------:R0:W-:Y:S04]  /*5ef20*/  STL [R1+0xcac], R0 ;  /* 0x000cac0001007387 */ /* 0x0001e80000100800 */
[----:B------:R-:W-:Y:S04]  /*5ef30*/  STL [R1+0xcec], R3 ;  /* 0x000cec0301007387 */ /* 0x000fe80000100800 */
[----:B------:R-:W2:Y:S01]  /*5ef40*/  LDL.LU R216, [R1+0xa70] ;  /* 0x000a700001d87983 */ /* 0x000ea20000300800 */
[----:B0-----:R-:W-:-:S03]  /*5ef50*/  F2FP.SATFINITE.E4M3.F32.PACK_AB_MERGE_C R0, R11, R20, RZ ;  /* 0x000000140b00723e */ /* 0x001fc600048070ff */
[----:B------:R-:W-:Y:S04]  /*5ef60*/  STL [R1+0xc9c], R2 ;  /* 0x000c9c0201007387 */ /* 0x000fe80000100800 */
[----:B------:R-:W2:Y:S04]  /*5ef70*/  LDL.LU R214, [R1+0xa74] ;  /* 0x000a740001d67983 */ /* 0x000ea80000300800 */
[----:B------:R2:W-:Y:S04]  /*5ef80*/  STL [R1+0xca8], R0 ;  /* 0x000ca80001007387 */ /* 0x0005e80000100800 */
        /* <DEDUP_REMOVED lines=22> */
[----:B------:R-:W-:-:S03]  /*5f0f0*/  F2FP.SATFINITE.E4M3.F32.PACK_AB_MERGE_C R219, R185, R186, RZ ;  /* 0x000000bab9db723e */ /* 0x000fc600048070ff */
[----:B------:R-:W4:Y:S04]  /*5f100*/  LDL.LU R190, [R1+0xad0] ;  /* 0x000ad00001be7983 */ /* 0x000f280000300800 */
[----:B------:R-:W4:Y:S01]  /*5f110*/  LDL.LU R189, [R1+0xad4] ;  /* 0x000ad40001bd7983 */ /* 0x000f220000300800 */
[----:B------:R-:W-:-:S03]  /*5f120*/  F2FP.SATFINITE.E4M3.F32.PACK_AB_MERGE_C R212, R183, R184, RZ ;  /* 0x000000b8b7d4723e */ /* 0x000fc600048070ff */
[----:B------:R-:W4:Y:S04]  /*5f130*/  LDL.LU R188, [R1+0xad8] ;  /* 0x000ad80001bc7983 */ /* 0x000f280000300800 */
[----:B------:R-:W4:Y:S01]  /*5f140*/  LDL.LU R187, [R1+0xadc] ;  /* 0x000adc0001bb7983 */ /* 0x000f220000300800 */
[----:B------:R-:W-:-:S03]  /*5f150*/  F2FP.SATFINITE.E4M3.F32.PACK_AB_MERGE_C R215, R181, R182, RZ ;  /* 0x000000b6b5d7723e */ /* 0x000fc600048070ff */
        /* <DEDUP_REMOVED lines=92> */
[----:B--2---:R-:W-:-:S03]  /*5f720*/  F2FP.SATFINITE.E4M3.F32.PACK_AB_MERGE_C R2, R21, R22, RZ ;  /* 0x000000161502723e */ /* 0x004fc600048070ff */
[----:B------:R-:W1:Y:S04]  /*5f730*/  LDL.LU R213, [R1+0xb68] ;  /* 0x000b680001d57983 */ /* 0x000e680000300800 */
[----:B------:R-:W-:Y:S01]  /*5f740*/  STL [R1+0xae4], R2 ;  /* 0x000ae40201007387 */ /* 0x000fe20000100800 */
[----:B0-----:R-:W-:-:S03]  /*5f750*/  F2FP.SATFINITE.E4M3.F32.PACK_AB_MERGE_C R0, R11, R20, RZ ;  /* 0x000000140b00723e */ /* 0x001fc600048070ff */
[----:B------:R-:W1:Y:S04]  /*5f760*/  LDL.LU R211, [R1+0xb6c] ;  /* 0x000b6c0001d37983 */ /* 0x000e680000300800 */
[----:B------:R0:W-:Y:S04]  /*5f770*/  STL [R1+0xa2c], R0 ;  /* 0x000a2c0001007387 */ /* 0x0001e80000100800 */
[----:B------:R-:W0:Y:S04]  /*5f780*/  LDL.LU R210, [R1+0xb70] ;  /* 0x000b700001d27983 */ /* 0x000e280000300800 */
[----:B------:R-:W0:Y:S04]  /*5f790*/  LDL.LU R209, [R1+0xb74] ;  /* 0x000b740001d17983 */ /* 0x000e280000300800 */
        /* <DEDUP_REMOVED lines=56> */
[----:B-1----:R-:W-:-:S05]  /*5fb20*/  F2FP.SATFINITE.E4M3.F32.PACK_AB_MERGE_C R3, R211, R213, RZ ;  /* 0x000000d5d303723e */ /* 0x002fca00048070ff */
[----:B------:R3:W-:Y:S01]  /*5fb30*/  STL [R1+0xa30], R3 ;  /* 0x000a300301007387 */ /* 0x0007e20000100800 */
[----:B0-----:R-:W-:-:S05]  /*5fb40*/  F2FP.SATFINITE.E4M3.F32.PACK_AB_MERGE_C R0, R209, R210, RZ ;  /* 0x000000d2d100723e */ /* 0x001fca00048070ff */
[----:B------:R4:W-:Y:S01]  /*5fb50*/  STL [R1+0xa24], R0 ;  /* 0x000a240001007387 */ /* 0x0009e20000100800 */
[----:B--2---:R-:W-:Y:S02]  /*5fb60*/  F2FP.SATFINITE.E4M3.F32.PACK_AB_MERGE_C R2, R207, R208, RZ ;  /* 0x000000d0cf02723e */ /* 0x004fe400048070ff */
[----:B---3--:R-:W-:-:S03]  /*5fb70*/  F2FP.SATFINITE.E4M3.F32.PACK_AB_MERGE_C R3, R205, R206, RZ ;  /* 0x000000cecd03723e */ /* 0x008fc600048070ff */
[----:B------:R0:W-:Y:S01]  /*5fb80*/  STL [R1+0xa28], R2 ;  /* 0x000a280201007387 */ /* 0x0001e20000100800 */
[----:B----4-:R-:W-:-:S03]  /*5fb90*/  F2FP.SATFINITE.E4M3.F32.PACK_AB_MERGE_C R0, R203, R204, RZ ;  /* 0x000000cccb00723e */ /* 0x010fc600048070ff */
        /* <DEDUP_REMOVED lines=19> */
[----:B------:R1:W-:Y:S01]  /*5fcd0*/  STL [R1+0xa04], R0 ;  /* 0x000a040001007387 */ /* 0x0003e20000100800 */
[----:B0-----:R-:W-:-:S05]  /*5fce0*/  F2FP.SATFINITE.E4M3.F32.PACK_AB_MERGE_C R2, R183, R184, RZ ;  /* 0x000000b8b702723e */ /* 0x001fca00048070ff */
[----:B------:R-:W-:Y:S01]  /*5fcf0*/  STL [R1+0xad4], R2 ;  /* 0x000ad40201007387 */ /* 0x000fe20000100800 */
[----:B-1----:R-:W-:-:S05]  /*5fd00*/  F2FP.SATFINITE.E4M3.F32.PACK_AB_MERGE_C R0, R179, R180, RZ ;  /* 0x000000b4b300723e */ /* 0x002fca00048070ff */
[----:B------:R0:W-:Y:S02]  /*5fd10*/  STL [R1+0xa00], R0 ;  /* 0x000a000001007387 */ /* 0x0001e40000100800 */
[----:B0-----:R-:W-:Y:S02]  /*5fd20*/  F2FP.SATFINITE.E4M3.F32.PACK_AB_MERGE_C R0, R167, R174, RZ ;  /* 0x000000aea700723e */ /* 0x001fe400048070ff */
[----:B------:R-:W-:-:S05]  /*5fd30*/  F2FP.SATFINITE.E4M3.F32.PACK_AB_MERGE_C R16, R165, R166, RZ ;  /* 0x000000a6a510723e */ /* 0x000fca00048070ff */
[----:B------:R-:W-:Y:S01]  /*5fd40*/  STL [R1+0x2d60], R16 ;  /* 0x002d601001007387 */ /* 0x000fe20000100800 */
[----:B------:R-:W-:-:S03]  /*5fd50*/  F2FP.SATFINITE.E4M3.F32.PACK_AB_MERGE_C R3, R163, R164, RZ ;  /* 0x000000a4a303723e */ /* 0x000fc600048070ff */
[----:B------:R0:W-:Y:S04]  /*5fd60*/  STL [R1+0xac8], R0 ;  /* 0x000ac80001007387 */ /* 0x0001e80000100800 */
[----:B------:R1:W-:Y:S01]  /*5fd70*/  STL [R1+0xabc], R3 ;  /* 0x000abc0301007387 */ /* 0x0003e20000100800 */
[----:B------:R-:W-:-:S05]  /*5fd80*/  F2FP.SATFINITE.E4M3.F32.PACK_AB_MERGE_C R2, R161, R162, RZ ;  /* 0x000000a2a102723e */ /* 0x000fca00048070ff */
        /* <DEDUP_REMOVED lines=10> */
[----:B------:R-:W-:Y:S01]  /*5fe30*/  STL [R1+0xaa0], R3 ;  /* 0x000aa00301007387 */ /* 0x000fe20000100800 */
[----:B--2---:R-:W-:-:S03]  /*5fe40*/  F2FP.SATFINITE.E4M3.F32.PACK_AB_MERGE_C R2, R21, R22, RZ ;  /* 0x000000161502723e */ /* 0x004fc600048070ff */
[----:B------:R-:W2:Y:S04]  /*5fe50*/  LDL.LU R220, [R1+0x858] ;  /* 0x0008580001dc7983 */ /* 0x000ea80000300800 */
[----:B------:R-:W-:Y:S01]  /*5fe60*/  STL [R1+0xa9c], R2 ;  /* 0x000a9c0201007387 */ /* 0x000fe20000100800 */
[----:B0-----:R-:W-:-:S03]  /*5fe70*/  F2FP.SATFINITE.E4M3.F32.PACK_AB_MERGE_C R0, R11, R20, RZ ;  /* 0x000000140b00723e */ /* 0x001fc600048070ff */
        /* <DEDUP_REMOVED lines=125> */
[----:B------:R2:W-:Y:S01]  /*60650*/  STL [R1+0x848], R2 ;  /* 0x0008480201007387 */ /* 0x0005e20000100800 */
[----:B0-----:R-:W-:-:S03]  /*60660*/  F2FP.SATFINITE.E4M3.F32.PACK_AB_MERGE_C R0, R11, R20, RZ ;  /* 0x000000140b00723e */ /* 0x001fc600048070ff */
[----:B------:R-:W2:Y:S04]  /*60670*/  LDL.LU R218, [R1+0x954] ;  /* 0x0009540001da7983 */ /* 0x000ea80000300800 */
[----:B------:R0:W-:Y:S04]  /*60680*/  STL [R1+0x844], R0 ;  /* 0x0008440001007387 */ /* 0x0001e80000100800 */
[----:B------:R-:W3:Y:S04]  /*60690*/  LDL.LU R216, [R1+0x958] ;  /* 0x0009580001d87983 */ /* 0x000ee80000300800 */
[----:B------:R-:W3:Y:S04]  /*606a0*/  LDL.LU R214, [R1+0x95c] ;  /* 0x00095c0001d67983 */ /* 0x000ee80000300800 */
[----:B------:R-:W0:Y:S04]  /*606b0*/  LDL.LU R211, [R1+0x960] ;  /* 0x0009600001d37983 */ /* 0x000e280000300800 */
[----:B------:R-:W0:Y:S04]  /*606c0*/  LDL.LU R210, [R1+0x964] ;  /* 0x0009640001d27983 */ /* 0x000e280000300800 */
        /* <DEDUP_REMOVED lines=58> */
[----:B---3--:R-:W-:Y:S02]  /*60a70*/  F2FP.SATFINITE.E4M3.F32.PACK_AB_MERGE_C R3, R214, R216, RZ ;  /* 0x000000d8d603723e */ /* 0x008fe400048070ff */
[----:B0-----:R-:W-:-:S03]  /*60a80*/  F2FP.SATFINITE.E4M3.F32.PACK_AB_MERGE_C R0, R210, R211, RZ ;  /* 0x000000d3d200723e */ /* 0x001fc600048070ff */
[----:B------:R0:W-:Y:S04]  /*60a90*/  STL [R1+0x83c], R3 ;  /* 0x00083c0301007387 */ /* 0x0001e80000100800 */
[----:B------:R1:W-:Y:S01]  /*60aa0*/  STL [R1+0x838], R0 ;  /* 0x0008380001007387 */ /* 0x0003e20000100800 */
[----:B----4-:R-:W-:Y:S02]  /*60ab0*/  F2FP.SATFINITE.E4M3.F32.PACK_AB_MERGE_C R2, R207, R208, RZ ;  /* 0x000000d0cf02723e */ /* 0x010fe400048070ff */
[----:B0-----:R-:W-:-:S03]  /*60ac0*/  F2FP.SATFINITE.E4M3.F32.PACK_AB_MERGE_C R3, R205, R206, RZ ;  /* 0x000000cecd03723e */ /* 0x001fc600048070ff */
[----:B------:R0:W-:Y:S01]  /*60ad0*/  STL [R1+0x834], R2 ;  /* 0x0008340201007387 */ /* 0x0001e20000100800 */
[----:B-1----:R-:W-:-:S03]  /*60ae0*/  F2FP.SATFINITE.E4M3.F32.PACK_AB_MERGE_C R0, R203, R204, RZ ;  /* 0x000000cccb00723e */ /* 0x002fc600048070ff */
        /* <DEDUP_REMOVED lines=21> */
[----:B------:R0:W-:Y:S01]  /*60c40*/  STL [R1+0x804], R2 ;  /* 0x0008040201007387 */ /* 0x0001e20000100800 */
[----:B-1----:R-:W-:-:S05]  /*60c50*/  F2FP.SATFINITE.E4M3.F32.PACK_AB_MERGE_C R0, R179, R180, RZ ;  /* 0x000000b4b300723e */ /* 0x002fca00048070ff */
        /* <DEDUP_REMOVED lines=15> */
[----:B0-----:R-:W-:-:S03]  /*60d50*/  F2FP.SATFINITE.E4M3.F32.PACK_AB_MERGE_C R2, R21, R22, RZ ;  /* 0x000000161502723e */ /* 0x001fc600048070ff */
[----:B------:R-:W3:Y:S04]  /*60d60*/  LDL.LU R225, [R1+0x648] ;  /* 0x0006480001e17983 */ /* 0x000ee80000300800 */
[----:B------:R0:W-:Y:S01]  /*60d70*/  STL [R1+0x8a8], R2 ;  /* 0x0008a80201007387 */ /* 0x0001e20000100800 */
[----:B-1----:R-:W-:-:S03]  /*60d80*/  F2FP.SATFINITE.E4M3.F32.PACK_AB_MERGE_C R0, R11, R20, RZ ;  /* 0x000000140b00723e */ /* 0x002fc600048070ff */
[----:B------:R-:W3:Y:S04]  /*60d90*/  LDL.LU R224, [R1+0x64c] ;  /* 0x00064c0001e07983 */ /* 0x000ee80000300800 */
[----:B------:R1:W-:Y:S04]  /*60da0*/  STL [R1+0x89c], R0 ;  /* 0x00089c0001007387 */ /* 0x0003e80000100800 */
[----:B------:R-:W2:Y:S04]  /*60db0*/  LDL.LU R223, [R1+0x650] ;  /* 0x0006500001df7983 */ /* 0x000ea80000300800 */
[----:B------:R-:W2:Y:S04]  /*60dc0*/  LDL.LU R222, [R1+0x654] ;  /* 0x0006540001de7983 */ /* 0x000ea80000300800 */
[----:B------:R-:W0:Y:S04]  /*60dd0*/  LDL.LU R221, [R1+0x658] ;  /* 0x0006580001dd7983 */ /* 0x000e280000300800 */
[----:B------:R-:W0:Y:S04]  /*60de0*/  LDL.LU R220, [R1+0x65c] ;  /* 0x00065c0001dc7983 */ /* 0x000e280000300800 */
[----:B------:R-:W1:Y:S04]  /*60df0*/  LDL.LU R218, [R1+0x660] ;  /* 0x0006600001da7983 */ /* 0x000e680000300800 */
[----:B------:R-:W1:Y:S04]  /*60e00*/  LDL.LU R216, [R1+0x664] ;  /* 0x0006640001d87983 */ /* 0x000e680000300800 */
        /* <DEDUP_REMOVED lines=60> */
[----:B------:R-:W-:Y:S01]  /*611d0*/  STL [R1+0x2d58], R14 ;  /* 0x002d580e01007387 */ /* 0x000fe20000100800 */
[----:B--2---:R-:W-:-:S05]  /*611e0*/  F2FP.SATFINITE.E4M3.F32.PACK_AB_MERGE_C R3, R222, R223, RZ ;  /* 0x000000dfde03723e */ /* 0x004fca00048070ff */
[----:B------:R4:W-:Y:S01]  /*611f0*/  STL [R1+0x890], R3 ;  /* 0x0008900301007387 */ /* 0x0009e20000100800 */
[----:B0-----:R-:W-:-:S05]  /*61200*/  F2FP.SATFINITE.E4M3.F32.PACK_AB_MERGE_C R2, R220, R221, RZ ;  /* 0x000000dddc02723e */ /* 0x001fca00048070ff */
[----:B------:R0:W-:Y:S01]  /*61210*/  STL [R1+0x8d0], R2 ;  /* 0x0008d00201007387 */ /* 0x0001e20000100800 */
[----:B-1----:R-:W-:-:S05]  /*61220*/  F2FP.SATFINITE.E4M3.F32.PACK_AB_MERGE_C R0, R216, R218, RZ ;  /* 0x000000dad800723e */ /* 0x002fca00048070ff */
        /* <DEDUP_REMOVED lines=52> */
[----:B------:R-:W2:Y:S04]  /*61570*/  LDL.LU R218, [R1+0x740] ;  /* 0x0007400001da7983 */ /* 0x000ea80000300800 */
[----:B------:R0:W-:Y:S01]  /*61580*/  STL [R1+0x630], R2 ;  /* 0x0006300201007387 */ /* 0x0001e20000100800 */
[----:B-1----:R-:W-:-:S03]  /*61590*/  F2FP.SATFINITE.E4M3.F32.PACK_AB_MERGE_C R0, R11, R20, RZ ;  /* 0x000000140b00723e */ /* 0x002fc600048070ff */
[----:B------:R-:W2:Y:S04]  /*615a0*/  LDL.LU R216, [R1+0x744] ;  /* 0x0007440001d87983 */ /* 0x000ea80000300800 */
[----:B------:R1:W-:Y:S04]  /*615b0*/  STL [R1+0x62c], R0 ;  /* 0x00062c0001007387 */ /* 0x0003e80000100800 */
[----:B------:R-:W0:Y:S04]  /*615c0*/  LDL.LU R214, [R1+0x748] ;  /* 0x0007480001d67983 */ /* 0x000e280000300800 */
[----:B------:R-:W0:Y:S04]  /*615d0*/  LDL.LU R208, [R1+0x74c] ;  /* 0x00074c0001d07983 */ /* 0x000e280000300800 */
[----:B------:R-:W1:Y:S04]  /*615e0*/  LDL.LU R206, [R1+0x750] ;  /* 0x0007500001ce7983 */ /* 0x000e680000300800 */
[----:B------:R-:W1:Y:S04]  /*615f0*/  LDL.LU R203, [R1+0x754] ;  /* 0x0007540001cb7983 */ /* 0x000e680000300800 */
        /* <DEDUP_REMOVED lines=52> */
[----:B0-----:R-:W-:Y:S02]  /*61940*/  F2FP.SATFINITE.E4M3.F32.PACK_AB_MERGE_C R2, R208, R214, RZ ;  /* 0x000000d6d002723e */ /* 0x001fe400048070ff */
[----:B-1----:R-:W-:-:S03]  /*61950*/  F2FP.SATFINITE.E4M3.F32.PACK_AB_MERGE_C R0, R203, R206, RZ ;  /* 0x000000cecb00723e */ /* 0x002fc600048070ff */
[----:B------:R4:W-:Y:S04]  /*61960*/  STL [R1+0x6a4], R2 ;  /* 0x0006a40201007387 */ /* 0x0009e80000100800 */
[----:B------:R0:W-:Y:S01]  /*61970*/  STL [R1+0x624], R0 ;  /* 0x0006240001007387 */ /* 0x0001e20000100800 */
[----:B---3--:R-:W-:Y:S02]  /*61980*/  F2FP.SATFINITE.E4M3.F32.PACK_AB_MERGE_C R3, R201, R202, RZ ;  /* 0x000000cac903723e */ /* 0x008fe400048070ff */
[----:B----4-:R-:W-:-:S03]  /*61990*/  F2FP.SATFINITE.E4M3.F32.PACK_AB_MERGE_C R2, R199, R200, RZ ;  /* 0x000000c8c702723e */ /* 0x010fc600048070ff */
[----:B------:R1:W-:Y:S01]  /*619a0*/  STL [R1+0x6b0], R3 ;  /* 0x0006b00301007387 */ /* 0x0003e20000100800 */
[----:B0-----:R-:W-:-:S03]  /*619b0*/  F2FP.SATFINITE.E4M3.F32.PACK_AB_MERGE_C R0, R197, R198, RZ ;  /* 0x000000c6c500723e */ /* 0x001fc600048070ff */
[----:B------:R0:W-:Y:S04]  /*619c0*/  STL [R1+0x61c], R2 ;  /* 0x00061c0201007387 */ /* 0x0001e80000100800 */
[----:B------:R2:W-:Y:S01]  /*619d0*/  STL [R1+0x620], R0 ;  /* 0x0006200001007387 */ /* 0x0005e20000100800 */
[----:B-1----:R-:W-:Y:S02]  /*619e0*/  F2FP.SATFINITE.E4M3.F32.PACK_AB_MERGE_C R3, R195, R196, RZ ;  /* 0x000000c4c303723e */ /* 0x002fe400048070ff */
[----:B0-----:R-:W-:-:S03]  /*619f0*/  F2FP.SATFINITE.E4M3.F32.PACK_AB_MERGE_C R2, R193, R194, RZ ;  /* 0x000000c2c102723e */ /* 0x001fc600048070ff */
        /* <DEDUP_REMOVED lines=12> */
[----:B------:R-:W-:Y:S01]  /*61ac0*/  STL [R1+0x608], R3 ;  /* 0x0006080301007387 */ /* 0x000fe20000100800 */
[----:B--2---:R-:W-:-:S03]  /*61ad0*/  F2FP.SATFINITE.E4M3.F32.PACK_AB_MERGE_C R0, R179, R180, RZ ;  /* 0x000000b4b300723e */ /* 0x004fc600048070ff */
[----:B------:R0:W-:Y:S04]  /*61ae0*/  STL [R1+0x604], R2 ;  /* 0x0006040201007387 */ /* 0x0001e80000100800 */
[----:B------:R1:W-:Y:S01]  /*61af0*/  STL [R1+0x600], R0 ;  /* 0x0006000001007387 */ /* 0x0003e20000100800 */
[----:B0-----:R-:W-:-:S05]  /*61b00*/  F2FP.SATFINITE.E4M3.F32.PACK_AB_MERGE_C R2, R167, R174, RZ ;  /* 0x000000aea702723e */ /* 0x001fca00048070ff */
[----:B------:R-:W-:Y:S01]  /*61b10*/  STL [R1+0x698], R2 ;  /* 0x0006980201007387 */ /* 0x000fe20000100800 */
[----:B-1----:R-:W-:-:S05]  /*61b20*/  F2FP.SATFINITE.E4M3.F32.PACK_AB_MERGE_C R0, R163, R164, RZ ;  /* 0x000000a4a300723e */ /* 0x002fca00048070ff */
[----:B------:R0:W-:Y:S01]  /*61b30*/  STL [R1+0x69c], R0 ;  /* 0x00069c0001007387 */ /* 0x0001e20000100800 */
[----:B------:R-:W-:Y:S02]  /*61b40*/  F2FP.SATFINITE.E4M3.F32.PACK_AB_MERGE_C R14, R153, R154, RZ ;  /* 0x0000009a990e723e */ /* 0x000fe400048070ff */
[----:B------:R-:W-:-:S03]  /*61b50*/  F2FP.SATFINITE.E4M3.F32.PACK_AB_MERGE_C R10, R23, R152, RZ ;  /* 0x00000098170a723e */ /* 0x000fc600048070ff */
[----:B------:R-:W-:Y:S01]  /*61b60*/  STL [R1+0x2d64], R14 ;  /* 0x002d640e01007387 */ /* 0x000fe20000100800 */
[----:B------:R-:W-:-:S03]  /*61b70*/  F2FP.SATFINITE.E4M3.F32.PACK_AB_MERGE_C R15, R21, R22, RZ ;  /* 0x00000016150f723e */ /* 0x000fc600048070ff */
[----:B------:R-:W-:Y:S04]  /*61b80*/  STL [R1+0x2d68], R10 ;  /* 0x002d680a01007387 */ /* 0x000fe80000100800 */
[----:B------:R-:W-:Y:S01]  /*61b90*/  STL [R1+0x2d6c], R15 ;  /* 0x002d6c0f01007387 */ /* 0x000fe20000100800 */
[----:B0-----:R-:W-:-:S03]  /*61ba0*/  F2FP.SATFINITE.E4M3.F32.PACK_AB_MERGE_C R0, R11, R20, RZ ;  /* 0x000000140b00723e */ /* 0x001fc600048070ff */
[----:B------:R-:W2:Y:S04]  /*61bb0*/  LDL.LU R106, [R1+0x420] ;  /* 0x00042000016a7983 */ /* 0x000ea80000300800 */
        /* <DEDUP_REMOVED lines=127> */
[----:B--2---:R-:W-:-:S02]  /*623b0*/  F2FP.SATFINITE.E4M3.F32.PACK_AB_MERGE_C R14, R107, R106, RZ ;  /* 0x0000006a6b0e723e */ /* 0x004fc400048070ff */
[----:B---3--:R-:W-:Y:S02]  /*623c0*/  F2FP.SATFINITE.E4M3.F32.PACK_AB_MERGE_C R16, R105, R104, RZ ;  /* 0x000000686910723e */ /* 0x008fe400048070ff */
[----:B----4-:R-:W-:Y:S01]  /*623d0*/  F2FP.SATFINITE.E4M3.F32.PACK_AB_MERGE_C R15, R103, R102, RZ ;  /* 0x00000066670f723e */ /* 0x010fe200048070ff */
[----:B------:R0:W-:Y:S01]  /*623e0*/  STL [R1+0x2d70], R14 ;  /* 0x002d700e01007387 */ /* 0x0001e20000100800 */
[----:B------:R-:W-:-:S03]  /*623f0*/  F2FP.SATFINITE.E4M3.F32.PACK_AB_MERGE_C R10, R101, R100, RZ ;  /* 0x00000064650a723e */ /* 0x000fc600048070ff */
[----:B------:R1:W-:Y:S04]  /*62400*/  STL [R1+0x2d74], R16 ;  /* 0x002d741001007387 */ /* 0x0003e80000100800 */
[----:B------:R2:W-:Y:S01]  /*62410*/  STL [R1+0x2d78], R15 ;  /* 0x002d780f01007387 */ /* 0x0005e20000100800 */
[----:B0-----:R-:W-:Y:S02]  /*62420*/  F2FP.SATFINITE.E4M3.F32.PACK_AB_MERGE_C R14, R97, R96, RZ ;  /* 0x00000060610e723e */ /* 0x001fe400048070ff */
[----:B-1----:R-:W-:Y:S01]  /*62430*/  F2FP.SATFINITE.E4M3.F32.PACK_AB_MERGE_C R16, R99, R98, RZ ;  /* 0x000000626310723e */ /* 0x002fe200048070ff */
        /* <DEDUP_REMOVED lines=10> */
[----:B0-----:R-:W-:-:S03]  /*624e0*/  F2FP.SATFINITE.E4M3.F32.PACK_AB_MERGE_C R10, R171, R169, RZ ;  /* 0x000000a9ab0a723e */ /* 0x001fc600048070ff */
[----:B------:R0:W-:Y:S01]  /*624f0*/  STL [R1+0x2d94], R16 ;  /* 0x002d941001007387 */ /* 0x0001e20000100800 */
[----:B-1----:R-:W-:Y:S02]  /*62500*/  F2FP.SATFINITE.E4M3.F32.PACK_AB_MERGE_C R15, R19, R244, RZ ;  /* 0x000000f4130f723e */ /* 0x002fe400048070ff */
[----:B--2---:R-:W-:-:S03]  /*62510*/  F2FP.SATFINITE.E4M3.F32.PACK_AB_MERGE_C R14, R170, R168, RZ ;  /* 0x000000a8aa0e723e */ /* 0x004fc600048070ff */
[----:B------:R1:W-:Y:S01]  /*62520*/  STL [R1+0x2d98], R15 ;  /* 0x002d980f01007387 */ /* 0x0003e20000100800 */
[----:B0-----:R-:W-:-:S03]  /*62530*/  F2FP.SATFINITE.E4M3.F32.PACK_AB_MERGE_C R16, R18, R173, RZ ;  /* 0x000000ad1210723e */ /* 0x001fc600048070ff */
[----:B------:R0:W-:Y:S04]  /*62540*/  STL [R1+0x2d9c], R10 ;  /* 0x002d9c0a01007387 */ /* 0x0001e80000100800 */
[----:B------:R2:W-:Y:S01]  /*62550*/  STL [R1+0x2da0], R16 ;  /* 0x002da01001007387 */ /* 0x0005e20000100800 */
[----:B-1----:R-:W-:-:S03]  /*62560*/  F2FP.SATFINITE.E4M3.F32.PACK_AB_MERGE_C R15, R7, R8, RZ ;  /* 0x00000008070f723e */ /* 0x002fc600048070ff */
[----:B------:R1:W-:Y:S01]  /*62570*/  STL [R1+0x2da4], R14 ;  /* 0x002da40e01007387 */ /* 0x0003e20000100800 */
[----:B0-----:R-:W-:Y:S02]  /*62580*/  F2FP.SATFINITE.E4M3.F32.PACK_AB_MERGE_C R10, R9, R172, RZ ;  /* 0x000000ac090a723e */ /* 0x001fe400048070ff */
[----:B--2---:R-:W-:-:S03]  /*62590*/  F2FP.SATFINITE.E4M3.F32.PACK_AB_MERGE_C R16, R3, R4, RZ ;  /* 0x000000040310723e */ /* 0x004fc600048070ff */
[----:B------:R0:W-:Y:S01]  /*625a0*/  STL [R1+0x2da8], R10 ;  /* 0x002da80a01007387 */ /* 0x0001e20000100800 */
[----:B-1----:R-:W-:-:S03]  /*625b0*/  F2FP.SATFINITE.E4M3.F32.PACK_AB_MERGE_C R14, R5, R6, RZ ;  /* 0x00000006050e723e */ /* 0x002fc600048070ff */
        /* <DEDUP_REMOVED lines=8> */
[----:B------:R-:W-:Y:S04]  /*62640*/  STL [R1+0x2dbc], R10 ;  /* 0x002dbc0a01007387 */ /* 0x000fe80000100800 */
[----:B------:R-:W-:Y:S04]  /*62650*/  STL [R1+0x2dc0], R16 ;  /* 0x002dc01001007387 */ /* 0x000fe80000100800 */
[----:B------:R0:W-:Y:S04]  /*62660*/  STL [R1+0x2dc4], R14 ;  /* 0x002dc40e01007387 */ /* 0x0001e80000100800 */
[----:B------:R-:W2:Y:S01]  /*62670*/  LDL.LU R89, [R1+0x200] ;  /* 0x0002000001597983 */ /* 0x000ea20000300800 */
[----:B-1----:R-:W-:-:S03]  /*62680*/  F2FP.SATFINITE.E4M3.F32.PACK_AB_MERGE_C R15, R241, R242, RZ ;  /* 0x000000f2f10f723e */ /* 0x002fc600048070ff */
[----:B------:R-:W2:Y:S04]  /*62690*/  LDL.LU R248, [R1+0x204] ;  /* 0x0002040001f87983 */ /* 0x000ea80000300800 */
[----:B------:R-:W3:Y:S01]  /*626a0*/  LDL.LU R88, [R1+0x208] ;  /* 0x0002080001587983 */ /* 0x000ee20000300800 */
[----:B0-----:R-:W-:-:S03]  /*626b0*/  F2FP.SATFINITE.E4M3.F32.PACK_AB_MERGE_C R14, R239, R240, RZ ;  /* 0x000000f0ef0e723e */ /* 0x001fc600048070ff */
[----:B------:R-:W3:Y:S04]  /*626c0*/  LDL.LU R244, [R1+0x20c] ;  /* 0x00020c0001f47983 */ /* 0x000ee80000300800 */
        /* <DEDUP_REMOVED lines=14> */
[----:B------:R-:W4:Y:S01]  /*627b0*/  LDL.LU R232, [R1+0x23c] ;  /* 0x00023c0001e87983 */ /* 0x000f220000300800 */
[----:B------:R-:W-:-:S03]  /*627c0*/  F2FP.SATFINITE.E4M3.F32.PACK_AB_MERGE_C R10, R243, R246, RZ ;  /* 0x000000f6f30a723e */ /* 0x000fc600048070ff */
        /* <DEDUP_REMOVED lines=17> */
[----:B------:R-:W4:Y:S01]  /*628e0*/  LDL.LU R224, [R1+0x26c] ;  /* 0x00026c0001e07983 */ /* 0x000f220000300800 */
[----:B------:R-:W-:-:S03]  /*628f0*/  F2FP.SATFINITE.E4M3.F32.PACK_AB_MERGE_C R229, R201, R202, RZ ;  /* 0x000000cac9e5723e */ /* 0x000fc600048070ff */
[----:B------:R-:W4:Y:S01]  /*62900*/  LDL.LU R144, [R1+0x270] ;  /* 0x0002700001907983 */ /* 0x000f220000300800 */
[----:B------:R-:W-:-:S03]  /*62910*/  F2FP.SATFINITE.E4M3.F32.PACK_AB_MERGE_C R202, R195, R196, RZ ;  /* 0x000000c4c3ca723e */ /* 0x000fc600048070ff */
[----:B------:R-:W4:Y:S01]  /*62920*/  LDL.LU R222, [R1+0x274] ;  /* 0x0002740001de7983 */ /* 0x000f220000300800 */
[----:B------:R-:W-:-:S03]  /*62930*/  F2FP.SATFINITE.E4M3.F32.PACK_AB_MERGE_C R195, R181, R182, RZ ;  /* 0x000000b6b5c3723e */ /* 0x000fc600048070ff */
[----:B------:R-:W4:Y:S04]  /*62940*/  LDL.LU R145, [R1+0x278] ;  /* 0x0002780001917983 */ /* 0x000f280000300800 */
[----:B------:R-:W4:Y:S01]  /*62950*/  LDL.LU R220, [R1+0x27c] ;  /* 0x00027c0001dc7983 */ /* 0x000f220000300800 */
[----:B------:R-:W-:-:S03]  /*62960*/  F2FP.SATFINITE.E4M3.F32.PACK_AB_MERGE_C R201, R193, R194, RZ ;  /* 0x000000c2c1c9723e */ /* 0x000fc600048070ff */
        /* <DEDUP_REMOVED lines=118> */
[----:B------:R-:W4:Y:S04]  /*630d0*/  LDL.LU R94, [R1] ;  /* 0x00000000015e7983 */ /* 0x000f280000300800 */
[----:B------:R-:W4:Y:S04]  /*630e0*/  LDL.LU R95, [R1+0x4] ;  /* 0x00000400015f7983 */ /* 0x000f280000300800 */
[----:B------:R-:W4:Y:S04]  /*630f0*/  LDL.LU R216, [R1+0x8] ;  /* 0x0000080001d87983 */ /* 0x000f280000300800 */
[----:B------:R-:W4:Y:S01]  /*63100*/  LDL.LU R214, [R1+0xc] ;  /* 0x00000c0001d67983 */ /* 0x000f220000300800 */
[----:B--2---:R-:W-:-:S02]  /*63110*/  F2FP.SATFINITE.E4M3.F32.PACK_AB_MERGE_C R248, R248, R89, RZ ;  /* 0x00000059f8f8723e */ /* 0x004fc400048070ff */
[----:B---3--:R-:W-:Y:S01]  /*63120*/  F2FP.SATFINITE.E4M3.F32.PACK_AB_MERGE_C R244, R244, R88, RZ ;  /* 0x00000058f4f4723e */ /* 0x008fe200048070ff */
[----:B------:R-:W2:Y:S01]  /*63130*/  LDL.LU R89, [R1+0x2ec8] ;  /* 0x002ec80001597983 */ /* 0x000ea20000300800 */
[----:B----4-:R-:W-:Y:S02]  /*63140*/  F2FP.SATFINITE.E4M3.F32.PACK_AB_MERGE_C R241, R241, R91, RZ ;  /* 0x0000005bf1f1723e */ /* 0x010fe400048070ff */
[----:B------:R-:W-:Y:S01]  /*63150*/  F2FP.SATFINITE.E4M3.F32.PACK_AB_MERGE_C R240, R240, R90, RZ ;  /* 0x0000005af0f0723e */ /* 0x000fe200048070ff */
[----:B------:R-:W2:Y:S01]  /*63160*/  LDL.LU R88, [R1+0x2ec4] ;  /* 0x002ec40001587983 */ /* 0x000ea20000300800 */
[----:B------:R-:W-:-:S03]  /*63170*/  F2FP.SATFINITE.E4M3.F32.PACK_AB_MERGE_C R238, R238, R93, RZ ;  /* 0x0000005deeee723e */ /* 0x000fc600048070ff */
[----:B------:R-:W3:Y:S01]  /*63180*/  LDL.LU R91, [R1+0x2ec0] ;  /* 0x002ec000015b7983 */ /* 0x000ee20000300800 */
[----:B------:R-:W-:-:S03]  /*63190*/  F2FP.SATFINITE.E4M3.F32.PACK_AB_MERGE_C R237, R237, R92, RZ ;  /* 0x0000005ceded723e */ /* 0x000fc600048070ff */
[----:B------:R-:W3:Y:S01]  /*631a0*/  LDL.LU R90, [R1+0x2ebc] ;  /* 0x002ebc00015a7983 */ /* 0x000ee20000300800 */
[----:B------:R-:W-:-:S03]  /*631b0*/  F2FP.SATFINITE.E4M3.F32.PACK_AB_MERGE_C R233, R233, R17, RZ ;  /* 0x00000011e9e9723e */ /* 0x000fc600048070ff */
[----:B------:R-:W4:Y:S01]  /*631c0*/  LDL.LU R93, [R1+0x2eb8] ;  /* 0x002eb800015d7983 */ /* 0x000f220000300800 */
[----:B------:R-:W-:-:S03]  /*631d0*/  F2FP.SATFINITE.E4M3.F32.PACK_AB_MERGE_C R232, R232, R236, RZ ;  /* 0x000000ece8e8723e */ /* 0x000fc600048070ff */
[----:B------:R-:W4:Y:S01]  /*631e0*/  LDL.LU R92, [R1+0x2eb4] ;  /* 0x002eb400015c7983 */ /* 0x000f220000300800 */
[----:B------:R-:W-:-:S03]  /*631f0*/  F2FP.SATFINITE.E4M3.F32.PACK_AB_MERGE_C R231, R231, R150, RZ ;  /* 0x00000096e7e7723e */ /* 0x000fc600048070ff */
[----:B------:R-:W2:Y:S01]  /*63200*/  LDL.LU R17, [R1+0x10] ;  /* 0x0000100001117983 */ /* 0x000ea20000300800 */
[----:B------:R-:W-:Y:S02]  /*63210*/  F2FP.SATFINITE.E4M3.F32.PACK_AB_MERGE_C R230, R230, R151, RZ ;  /* 0x00000097e6e6723e */ /* 0x000fe400048070ff */
[----:B------:R-:W-:Y:S02]  /*63220*/  F2FP.SATFINITE.E4M3.F32.PACK_AB_MERGE_C R228, R228, R148, RZ ;  /* 0x00000094e4e4723e */ /* 0x000fe400048070ff */
[----:B------:R-:W-:Y:S02]  /*63230*/  F2FP.SATFINITE.E4M3.F32.PACK_AB_MERGE_C R235, R235, R149, RZ ;  /* 0x00000095ebeb723e */ /* 0x000fe400048070ff */
[----:B------:R-:W-:Y:S02]  /*63240*/  F2FP.SATFINITE.E4M3.F32.PACK_AB_MERGE_C R226, R226, R146, RZ ;  /* 0x00000092e2e2723e */ /* 0x000fe400048070ff */
[----:B------:R-:W-:Y:S02]  /*63250*/  F2FP.SATFINITE.E4M3.F32.PACK_AB_MERGE_C R224, R224, R147, RZ ;  /* 0x00000093e0e0723e */ /* 0x000fe400048070ff */
[----:B------:R-:W-:-:S02]  /*63260*/  F2FP.SATFINITE.E4M3.F32.PACK_AB_MERGE_C R222, R222, R144, RZ ;  /* 0x00000090dede723e */ /* 0x000fc400048070ff */
        /* <DEDUP_REMOVED lines=43> */
[----:B------:R-:W-:-:S05]  /*63520*/  F2FP.SATFINITE.E4M3.F32.PACK_AB_MERGE_C R95, R95, R94, RZ ;  /* 0x0000005e5f5f723e */ /* 0x000fca00048070ff */
[----:B------:R-:W-:Y:S01]  /*63530*/  STL [R1+0x380], R95 ;  /* 0x0003805f01007387 */ /* 0x000fe20000100800 */
[----:B------:R-:W-:-:S03]  /*63540*/  F2FP.SATFINITE.E4M3.F32.PACK_AB_MERGE_C R94, R214, R216, RZ ;  /* 0x000000d8d65e723e */ /* 0x000fc600048070ff */
        /* <DEDUP_REMOVED lines=67> */
[----:B------:R-:W4:Y:S01]  /*63980*/  LDL.LU R214, [R1+0x104] ;  /* 0x0001040001d67983 */ /* 0x000f220000300800 */
[----:B--2---:R-:W-:-:S05]  /*63990*/  F2FP.SATFINITE.E4M3.F32.PACK_AB_MERGE_C R17, R236, R17, RZ ;  /* 0x00000011ec11723e */ /* 0x004fca00048070ff */
[----:B------:R0:W-:Y:S01]  /*639a0*/  STL [R1+0x464], R17 ;  /* 0x0004641101007387 */ /* 0x0001e20000100800 */
[----:B---3--:R-:W-:Y:S02]  /*639b0*/  F2FP.SATFINITE.E4M3.F32.PACK_AB_MERGE_C R150, R151, R150, RZ ;  /* 0x000000969796723e */ /* 0x008fe400048070ff */
[----:B----4-:R-:W-:-:S03]  /*639c0*/  F2FP.SATFINITE.E4M3.F32.PACK_AB_MERGE_C R148, R149, R148, RZ ;  /* 0x000000949594723e */ /* 0x010fc600048070ff */
[----:B------:R-:W-:Y:S01]  /*639d0*/  STL [R1+0x460], R150 ;  /* 0x0004609601007387 */ /* 0x000fe20000100800 */
[----:B0-----:R-:W-:-:S03]  /*639e0*/  F2FP.SATFINITE.E4M3.F32.PACK_AB_MERGE_C R17, R147, R146, RZ ;  /* 0x000000929311723e */ /* 0x001fc600048070ff */
[----:B------:R-:W-:Y:S04]  /*639f0*/  STL [R1+0x474], R148 ;  /* 0x0004749401007387 */ /* 0x000fe80000100800 */
[----:B------:R0:W-:Y:S01]  /*63a00*/  STL [R1+0x470], R17 ;  /* 0x0004701101007387 */ /* 0x0001e20000100800 */
[----:B------:R-:W-:Y:S02]  /*63a10*/  F2FP.SATFINITE.E4M3.F32.PACK_AB_MERGE_C R144, R145, R144, RZ ;  /* 0x000000909190723e */ /* 0x000fe400048070ff */
[----:B------:R-:W-:-:S03]  /*63a20*/  F2FP.SATFINITE.E4M3.F32.PACK_AB_MERGE_C R142, R143, R142, RZ ;  /* 0x0000008e8f8e723e */ /* 0x000fc600048070ff */
        /* <DEDUP_REMOVED lines=46> */
[----:B------:R-:W-:-:S05]  /*63d10*/  F2FP.SATFINITE.E4M3.F32.PACK_AB_MERGE_C R96, R97, R96, RZ ;  /* 0x000000606160723e */ /* 0x000fca00048070ff */
[----:B------:R-:W-:Y:S01]  /*63d20*/  STL [R1+0x550], R96 ;  /* 0x0005506001007387 */ /* 0x000fe20000100800 */
[----:B------:R-:W-:-:S03]  /*63d30*/  F2FP.SATFINITE.E4M3.F32.PACK_AB_MERGE_C R94, R95, R94, RZ ;  /* 0x0000005e5f5e723e */ /* 0x000fc600048070ff */
[----:B------:R-:W2:Y:S01]  /*63d40*/  LDL.LU R95, [R1+0x108] ;  /* 0x00010800015f7983 */ /* 0x000ea20000300800 */
[----:B0-----:R-:W-:-:S03]  /*63d50*/  F2FP.SATFINITE.E4M3.F32.PACK_AB_MERGE_C R17, R214, R216, RZ ;  /* 0x000000d8d611723e */ /* 0x001fc600048070ff */
[----:B------:R0:W-:Y:S04]  /*63d60*/  STL [R1+0x54c], R94 ;  /* 0x00054c5e01007387 */ /* 0x0001e80000100800 */
[----:B0-----:R-:W2:Y:S04]  /*63d70*/  LDL.LU R94, [R1+0x10c] ;  /* 0x00010c00015e7983 */ /* 0x001ea80000300800 */
        /* <DEDUP_REMOVED lines=60> */
[----:B------:R-:W4:Y:S01]  /*64140*/  LDL.LU R214, [R1+0x1fc] ;  /* 0x0001fc0001d67983 */ /* 0x000f220000300800 */
[----:B--2---:R-:W-:-:S03]  /*64150*/  F2FP.SATFINITE.E4M3.F32.PACK_AB_MERGE_C R94, R94, R95, RZ ;  /* 0x0000005f5e5e723e */ /* 0x004fc600048070ff */
[----:B------:R-:W2:Y:S04]  /*64160*/  LDL.LU R95, [R1+0x2eb0] ;  /* 0x002eb000015f7983 */ /* 0x000ea80000300800 */
[----:B------:R0:W-:Y:S01]  /*64170*/  STL [R1+0x560], R94 ;  /* 0x0005605e01007387 */ /* 0x0001e20000100800 */
[----:B---3--:R-:W-:-:S03]  /*64180*/  F2FP.SATFINITE.E4M3.F32.PACK_AB_MERGE_C R96, R96, R97, RZ ;  /* 0x000000616060723e */ /* 0x008fc600048070ff */
[----:B0-----:R-:W2:Y:S01]  /*64190*/  LDL.LU R94, [R1+0x2eac] ;  /* 0x002eac00015e7983 */ /* 0x001ea20000300800 */
[----:B----4-:R-:W-:-:S03]  /*641a0*/  F2FP.SATFINITE.E4M3.F32.PACK_AB_MERGE_C R98, R98, R99, RZ ;  /* 0x000000636262723e */ /* 0x010fc600048070ff */
[----:B------:R-:W3:Y:S04]  /*641b0*/  LDL.LU R97, [R1+0x2ea8] ;  /* 0x002ea80001617983 */ /* 0x000ee80000300800 */
[----:B------:R0:W-:Y:S01]  /*641c0*/  STL [R1+0x578], R96 ;  /* 0x0005786001007387 */ /* 0x0001e20000100800 */
[----:B------:R-:W-:-:S03]  /*641d0*/  F2FP.SATFINITE.E4M3.F32.PACK_AB_MERGE_C R100, R100, R101, RZ ;  /* 0x000000656464723e */ /* 0x000fc600048070ff */
[----:B0-----:R-:W3:Y:S01]  /*641e0*/  LDL.LU R96, [R1+0x2ea4] ;  /* 0x002ea40001607983 */ /* 0x001ee20000300800 */
[----:B------:R-:W-:-:S03]  /*641f0*/  F2FP.SATFINITE.E4M3.F32.PACK_AB_MERGE_C R102, R102, R103, RZ ;  /* 0x000000676666723e */ /* 0x000fc600048070ff */
[----:B------:R-:W4:Y:S04]  /*64200*/  LDL.LU R99, [R1+0x2ea0] ;  /* 0x002ea00001637983 */ /* 0x000f280000300800 */
[----:B------:R0:W-:Y:S01]  /*64210*/  STL [R1+0x574], R98 ;  /* 0x0005746201007387 */ /* 0x0001e20000100800 */
[----:B------:R-:W-:-:S03]  /*64220*/  F2FP.SATFINITE.E4M3.F32.PACK_AB_MERGE_C R104, R104, R105, RZ ;  /* 0x000000696868723e */ /* 0x000fc600048070ff */
[----:B0-----:R-:W4:Y:S04]  /*64230*/  LDL.LU R98, [R1+0x2e9c] ;  /* 0x002e9c0001627983 */ /* 0x001f280000300800 */
[----:B------:R-:W4:Y:S04]  /*64240*/  LDL.LU R101, [R1+0x2e98] ;  /* 0x002e980001657983 */ /* 0x000f280000300800 */
[----:B------:R0:W-:Y:S01]  /*64250*/  STL [R1+0x594], R100 ;  /* 0x0005946401007387 */ /* 0x0001e20000100800 */
[----:B------:R-:W-:Y:S02]  /*64260*/  F2FP.SATFINITE.E4M3.F32.PACK_AB_MERGE_C R106, R106, R107, RZ ;  /* 0x0000006b6a6a723e */ /* 0x000fe400048070ff */
[----:B------:R-:W-:Y:S01]  /*64270*/  F2FP.SATFINITE.E4M3.F32.PACK_AB_MERGE_C R108, R108, R109, RZ ;  /* 0x0000006d6c6c723e */ /* 0x000fe200048070ff */
[----:B0-----:R-:W4:Y:S04]  /*64280*/  LDL.LU R100, [R1+0x2e94] ;  /* 0x002e940001647983 */ /* 0x001f280000300800 */
[----:B------:R-:W4:Y:S04]  /*64290*/  LDL.LU R103, [R1+0x2e90] ;  /* 0x002e900001677983 */ /* 0x000f280000300800 */
[----:B------:R0:W-:Y:S01]  /*642a0*/  STL [R1+0x590], R102 ;  /* 0x0005906601007387 */ /* 0x0001e20000100800 */
[----:B------:R-:W-:-:S03]  /*642b0*/  F2FP.SATFINITE.E4M3.F32.PACK_AB_MERGE_C R110, R110, R111, RZ ;  /* 0x0000006f6e6e723e */ /* 0x000fc600048070ff */
        /* <DEDUP_REMOVED lines=66> */
[----:B------:R0:W-:Y:S04]  /*646e0*/  STL [R1+0x6e0], R136 ;  /* 0x0006e08801007387 */ /* 0x0001e80000100800 */
        /* <DEDUP_REMOVED lines=9> */
[----:B0-----:R-:W4:Y:S01]  /*64780*/  LDL.LU R142, [R1+0x2dec] ;  /* 0x002dec00018e7983 */ /* 0x001f220000300800 */
[----:B------:R-:W-:-:S02]  /*64790*/  F2FP.SATFINITE.E4M3.F32.PACK_AB_MERGE_C R144, R144, R145, RZ ;  /* 0x000000919090723e */ /* 0x000fc400048070ff */
[----:B------:R-:W-:Y:S01]  /*647a0*/  F2FP.SATFINITE.E4M3.F32.PACK_AB_MERGE_C R146, R146, R147, RZ ;  /* 0x000000939292723e */ /* 0x000fe200048070ff */
[----:B------:R-:W4:Y:S01]  /*647b0*/  LDL.LU R145, [R1+0x2de8] ;  /* 0x002de80001917983 */ /* 0x000f220000300800 */
[----:B------:R-:W-:-:S03]  /*647c0*/  F2FP.SATFINITE.E4M3.F32.PACK_AB_MERGE_C R148, R148, R149, RZ ;  /* 0x000000959494723e */ /* 0x000fc600048070ff */
        /* <DEDUP_REMOVED lines=12> */
[----:B------:R0:W-:Y:S01]  /*64890*/  STL [R1+0x6f4], R150 ;  /* 0x0006f49601007387 */ /* 0x0001e20000100800 */
[----:B------:R-:W-:-:S03]  /*648a0*/  F2FP.SATFINITE.E4M3.F32.PACK_AB_MERGE_C R24, R25, R24, RZ ;  /* 0x000000181918723e */ /* 0x000fc600048070ff */
[----:B0-----:R-:W4:Y:S04]  /*648b0*/  LDL.LU R150, [R1+0x2dcc] ;  /* 0x002dcc0001967983 */ /* 0x001f280000300800 */
[----:B------:R-:W4:Y:S04]  /*648c0*/  LDL.LU R236, [R1+0x2dc8] ;  /* 0x002dc80001ec7983 */ /* 0x000f280000300800 */
[----:B------:R0:W-:Y:S04]  /*648d0*/  STL [R1+0x700], R17 ;  /* 0x0007001101007387 */ /* 0x0001e80000100800 */
[----:B------:R-:W-:Y:S01]  /*648e0*/  STL [R1+0x6fc], R214 ;  /* 0x0006fcd601007387 */ /* 0x000fe20000100800 */
[----:B0-----:R-:W-:-:S05]  /*648f0*/  F2FP.SATFINITE.E4M3.F32.PACK_AB_MERGE_C R17, R27, R26, RZ ;  /* 0x0000001a1b11723e */ /* 0x001fca00048070ff */
[----:B------:R0:W-:Y:S01]  /*64900*/  STL [R1+0x2d20], R17 ;  /* 0x002d201101007387 */ /* 0x0001e20000100800 */
[----:B------:R-:W-:-:S03]  /*64910*/  F2FP.SATFINITE.E4M3.F32.PACK_AB_MERGE_C R27, R31, R30, RZ ;  /* 0x0000001e1f1b723e */ /* 0x000fc600048070ff */
[----:B------:R1:W-:Y:S01]  /*64920*/  STL [R1+0x348], R24 ;  /* 0x0003481801007387 */ /* 0x0003e20000100800 */
[----:B0-----:R-:W-:Y:S02]  /*64930*/  F2FP.SATFINITE.E4M3.F32.PACK_AB_MERGE_C R17, R29, R28, RZ ;  /* 0x0000001c1d11723e */ /* 0x001fe400048070ff */
[----:B-1----:R-:W-:-:S03]  /*64940*/  F2FP.SATFINITE.E4M3.F32.PACK_AB_MERGE_C R24, R33, R32, RZ ;  /* 0x000000202118723e */ /* 0x002fc600048070ff */
[----:B------:R0:W-:Y:S04]  /*64950*/  STL [R1+0x394], R17 ;  /* 0x0003941101007387 */ /* 0x0001e80000100800 */
[----:B------:R1:W-:Y:S01]  /*64960*/  STL [R1+0x390], R27 ;  /* 0x0003901b01007387 */ /* 0x0003e20000100800 */
[----:B0-----:R-:W-:-:S03]  /*64970*/  F2FP.SATFINITE.E4M3.F32.PACK_AB_MERGE_C R17, R35, R34, RZ ;  /* 0x000000222311723e */ /* 0x001fc600048070ff */
[----:B------:R0:W-:Y:S01]  /*64980*/  STL [R1+0x39c], R24 ;  /* 0x00039c1801007387 */ /* 0x0001e20000100800 */
[----:B-1----:R-:W-:-:S03]  /*64990*/  F2FP.SATFINITE.E4M3.F32.PACK_AB_MERGE_C R27, R37, R36, RZ ;  /* 0x00000024251b723e */ /* 0x002fc600048070ff */
[----:B------:R1:W-:Y:S01]  /*649a0*/  STL [R1+0x398], R17 ;  /* 0x0003981101007387 */ /* 0x0003e20000100800 */
        /* <DEDUP_REMOVED lines=57> */
[----:B------:R0:W-:Y:S01]  /*64d40*/  STL [R1+0x508], R24 ;  /* 0x0005081801007387 */ /* 0x0001e20000100800 */
[----:B---3--:R-:W-:-:S03]  /*64d50*/  F2FP.SATFINITE.E4M3.F32.PACK_AB_MERGE_C R27, R97, R96, RZ ;  /* 0x00000060611b723e */ /* 0x008fc600048070ff */
[----:B0-----:R-:W2:Y:S04]  /*64d60*/  LDL.LU R24, [R1+0x2cac] ;  /* 0x002cac0001187983 */ /* 0x001ea80000300800 */
[----:B------:R0:W-:Y:S01]  /*64d70*/  STL [R1+0x504], R17 ;  /* 0x0005041101007387 */ /* 0x0001e20000100800 */
[----:B----4-:R-:W-:-:S03]  /*64d80*/  F2FP.SATFINITE.E4M3.F32.PACK_AB_MERGE_C R28, R103, R102, RZ ;  /* 0x00000066671c723e */ /* 0x010fc600048070ff */
        /* <DEDUP_REMOVED lines=10> */
[----:B------:R-:W-:Y:S01]  /*64e30*/  STL [R1+0x528], R27 ;  /* 0x0005281b01007387 */ /* 0x000fe20000100800 */
[----:B-1----:R-:W-:-:S03]  /*64e40*/  F2FP.SATFINITE.E4M3.F32.PACK_AB_MERGE_C R17, R111, R110, RZ ;  /* 0x0000006e6f11723e */ /* 0x002fc600048070ff */
[----:B------:R-:W-:Y:S04]  /*64e50*/  STL [R1+0x534], R28 ;  /* 0x0005341c01007387 */ /* 0x000fe80000100800 */
[----:B------:R0:W-:Y:S01]  /*64e60*/  STL [R1+0x530], R17 ;  /* 0x0005301101007387 */ /* 0x0001e20000100800 */
[----:B------:R-:W-:Y:S02]  /*64e70*/  F2FP.SATFINITE.E4M3.F32.PACK_AB_MERGE_C R30, R115, R114, RZ ;  /* 0x00000072731e723e */ /* 0x000fe400048070ff */
[----:B------:R-:W-:Y:S02]  /*64e80*/  F2FP.SATFINITE.E4M3.F32.PACK_AB_MERGE_C R29, R117, R116, RZ ;  /* 0x00000074751d723e */ /* 0x000fe400048070ff */
[----:B0-----:R-:W-:-:S05]  /*64e90*/  F2FP.SATFINITE.E4M3.F32.PACK_AB_MERGE_C R17, R113, R112, RZ ;  /* 0x000000707111723e */ /* 0x001fca00048070ff */
        /* <DEDUP_REMOVED lines=14> */
[----:B---3--:R-:W-:-:S03]  /*64f80*/  F2FP.SATFINITE.E4M3.F32.PACK_AB_MERGE_C R17, R131, R130, RZ ;  /* 0x000000828311723e */ /* 0x008fc600048070ff */
        /* <DEDUP_REMOVED lines=10> */
[----:B------:R-:W-:Y:S01]  /*65030*/  STL [R1+0x5bc], R30 ;  /* 0x0005bc1e01007387 */ /* 0x000fe20000100800 */
[----:B---3--:R-:W-:-:S03]  /*65040*/  F2FP.SATFINITE.E4M3.F32.PACK_AB_MERGE_C R17, R143, R142, RZ ;  /* 0x0000008e8f11723e */ /* 0x008fc600048070ff */
[----:B------:R-:W-:Y:S04]  /*65050*/  STL [R1+0x5dc], R29 ;  /* 0x0005dc1d01007387 */ /* 0x000fe80000100800 */
[----:B------:R0:W-:Y:S04]  /*65060*/  STL [R1+0x5d4], R17 ;  /* 0x0005d41101007387 */ /* 0x0001e80000100800 */
[----:B0-----:R-:W3:Y:S01]  /*65070*/  LDL.LU R17, [R1+0xc00] ;  /* 0x000c000001117983 */ /* 0x001ee20000300800 */
[----:B------:R-:W0:Y:S01]  /*65080*/  S2R R27, SR_TID.X ;  /* 0x00000000001b7919 */ /* 0x000e220000002100 */
[----:B------:R-:W1:Y:S01]  /*65090*/  S2R R28, SR_TID.X ;  /* 0x00000000001c7919 */ /* 0x000e620000002100 */
[----:B------:R-:W-:-:S02]  /*650a0*/  F2FP.SATFINITE.E4M3.F32.PACK_AB_MERGE_C R30, R145, R144, RZ ;  /* 0x00000090911e723e */ /* 0x000fc400048070ff */
[----:B------:R-:W-:-:S03]  /*650b0*/  F2FP.SATFINITE.E4M3.F32.PACK_AB_MERGE_C R29, R147, R146, RZ ;  /* 0x00000092931d723e */ /* 0x000fc600048070ff */
[----:B------:R4:W-:Y:S04]  /*650c0*/  STL [R1+0x5ec], R30 ;  /* 0x0005ec1e01007387 */ /* 0x0009e80000100800 */
[----:B------:R4:W-:Y:S02]  /*650d0*/  STL [R1+0x5e8], R29 ;  /* 0x0005e81d01007387 */ /* 0x0009e40000100800 */
[----:B----4-:R-:W-:Y:S02]  /*650e0*/  F2FP.SATFINITE.E4M3.F32.PACK_AB_MERGE_C R30, R149, R148, RZ ;  /* 0x00000094951e723e */ /* 0x010fe400048070ff */
[----:B------:R-:W-:-:S03]  /*650f0*/  F2FP.SATFINITE.E4M3.F32.PACK_AB_MERGE_C R29, R151, R150, RZ ;  /* 0x00000096971d723e */ /* 0x000fc600048070ff */
[----:B------:R1:W-:Y:S01]  /*65100*/  STL [R1+0x6c0], R30 ;  /* 0x0006c01e01007387 */ /* 0x0003e20000100800 */
[----:B------:R-:W-:Y:S02]  /*65110*/  LOP3.LUT R150, R209, 0xffff, RZ, 0xc0, !PT ;  /* 0x0000ffffd1967812 */ /* 0x000fe400078ec0ff */
[----:B------:R-:W-:Y:S02]  /*65120*/  LOP3.LUT R209, R18, 0xffff, RZ, 0xc0, !PT ;  /* 0x0000ffff12d17812 */ /* 0x000fe400078ec0ff */
[----:B0-----:R-:W-:Y:S01]  /*65130*/  LOP3.LUT R18, R27, 0x7f, RZ, 0xc0, !PT ;  /* 0x0000007f1b127812 */ /* 0x001fe200078ec0ff */
[----:B-1----:R-:W-:Y:S01]  /*65140*/  IMAD.SHL.U32 R30, R28, 0x40, RZ ;  /* 0x000000401c1e7824 */ /* 0x002fe200078e00ff */
[----:B------:R-:W-:Y:S02]  /*65150*/  LOP3.LUT R212, R212, 0xffff, RZ, 0xc0, !PT ;  /* 0x0000ffffd4d47812 */ /* 0x000fe400078ec0ff */
[----:B------:R-:W-:Y:S02]  /*65160*/  LOP3.LUT R210, R210, 0xffff, RZ, 0xc0, !PT ;  /* 0x0000ffffd2d27812 */ /* 0x000fe400078ec0ff */
[----:B------:R-:W-:Y:S01]  /*65170*/  LOP3.LUT R216, R182, 0xffff, RZ, 0xc0, !PT ;  /* 0x0000ffffb6d87812 */ /* 0x000fe200078ec0ff */
[----:B------:R-:W-:Y:S01]  /*65180*/  IMAD R18, R18, 0x10, R236 ;  /* 0x0000001012127824 */ /* 0x000fe200078e02ec */
[----:B------:R-:W-:-:S02]  /*65190*/  LOP3.LUT R215, R215, 0xffff, RZ, 0xc0, !PT ;  /* 0x0000ffffd7d77812 */ /* 0x000fc400078ec0ff */
[----:B------:R-:W-:Y:S02]  /*651a0*/  LOP3.LUT R211, R211, 0xffff, RZ, 0xc0, !PT ;  /* 0x0000ffffd3d37812 */ /* 0x000fe400078ec0ff */
[----:B------:R-:W-:Y:S02]  /*651b0*/  LOP3.LUT R30, R30, 0x400, RZ, 0xc0, !PT ;  /* 0x000004001e1e7812 */ /* 0x000fe400078ec0ff */
[----:B------:R-:W-:Y:S02]  /*651c0*/  LOP3.LUT R214, R2, 0xffff, RZ, 0xc0, !PT ;  /* 0x0000ffff02d67812 */ /* 0x000fe400078ec0ff */
[----:B------:R-:W-:Y:S02]  /*651d0*/  PRMT R2, R216, 0x3340, R1 ;  /* 0x00003340d8027816 */ /* 0x000fe40000000001 */
[----:B------:R-:W-:Y:S01]  /*651e0*/  PRMT R27, R212, 0x3340, R210 ;  /* 0x00003340d41b7816 */ /* 0x000fe200000000d2 */
[----:B------:R0:W-:Y:S01]  /*651f0*/  STL [R1+0x5fc], R29 ;  /* 0x0005fc1d01007387 */ /* 0x0001e20000100800 */
[----:B------:R-:W-:-:S02]  /*65200*/  PRMT R25, R209, 0x3340, R25 ;  /* 0x00003340d1197816 */ /* 0x000fc40000000019 */
[----:B------:R-:W-:Y:S01]  /*65210*/  PRMT R28, R215, 0x3340, R211 ;  /* 0x00003340d71c7816 */ /* 0x000fe200000000d3 */
[----:B------:R1:W-:Y:S01]  /*65220*/  STL [R1+0x2d1c], R18 ;  /* 0x002d1c1201007387 */ /* 0x0003e20000100800 */
[----:B------:R-:W-:Y:S02]  /*65230*/  LOP3.LUT R151, R203, 0xffff, RZ, 0xc0, !PT ;  /* 0x0000ffffcb977812 */ /* 0x000fe400078ec0ff */
[----:B------:R-:W-:Y:S02]  /*65240*/  PRMT R26, R214, 0x3340, R26 ;  /* 0x00003340d61a7816 */ /* 0x000fe4000000001a */
[----:B0-----:R-:W-:Y:S02]  /*65250*/  PRMT R29, R150, 0x3340, R151 ;  /* 0x00003340961d7816 */ /* 0x001fe40000000097 */
[----:B-1----:R-:W-:Y:S02]  /*65260*/  PRMT R18, R27, 0x5410, R2 ;  /* 0x000054101b127816 */ /* 0x002fe40000000002 */
[----:B------:R-:W-:-:S02]  /*65270*/  PRMT R2, R28, 0x5410, R25 ;  /* 0x000054101c027816 */ /* 0x000fc40000000019 */
[----:B--2---:R-:W-:-:S04]  /*65280*/  LOP3.LUT R24, R24, 0xf0, RZ, 0xc0, !PT ;  /* 0x000000f018187812 */ /* 0x004fc800078ec0ff */
[----:B------:R-:W-:-:S05]  /*65290*/  IADD3 R24, R30, R236, R24 ;  /* 0x000000ec1e187210 */ /* 0x000fca0007ffe018 */
[----:B------:R-:W-:Y:S04]  /*652a0*/  STL [R1+0x514], R24 ;  /* 0x0005141801007387 */ /* 0x000fe80000100800 */
[----:B------:R-:W2:Y:S04]  /*652b0*/  LDL.LU R34, [R1+0xc08] ;  /* 0x000c080001227983 */ /* 0x000ea80000300800 */
[----:B------:R-:W-:Y:S04]  /*652c0*/  STL [R1+0x7c8], R18 ;  /* 0x0007c81201007387 */ /* 0x000fe80000100800 */
[----:B------:R-:W4:Y:S04]  /*652d0*/  LDL.LU R33, [R1+0xc04] ;  /* 0x000c040001217983 */ /* 0x000f280000300800 */
[----:B------:R0:W-:Y:S04]  /*652e0*/  STL [R1+0x7c4], R2 ;  /* 0x0007c40201007387 */ /* 0x0001e80000100800 */
[----:B------:R-:W4:Y:S01]  /*652f0*/  LDL.LU R32, [R1+0xa04] ;  /* 0x000a040001207983 */ /* 0x000f220000300800 */
[----:B0-----:R-:W-:-:S05]  /*65300*/  PRMT R2, R29, 0x5410, R26 ;  /* 0x000054101d027816 */ /* 0x001fca000000001a */
[----:B------:R0:W-:Y:S04]  /*65310*/  STL [R1+0x7c0], R2 ;  /* 0x0007c00201007387 */ /* 0x0001e80000100800 */
[----:B------:R-:W4:Y:S01]  /*65320*/  LDL.LU R31, [R1+0xa00] ;  /* 0x000a0000011f7983 */ /* 0x000f220000300800 */
[----:B---3--:R-:W-:-:S03]  /*65330*/  LOP3.LUT R182, R17, 0xffff, RZ, 0xc0, !PT ;  /* 0x0000ffff11b67812 */ /* 0x008fc600078ec0ff */
[----:B------:R-:W3:Y:S01]  /*65340*/  LDL.LU R17, [R1+0x800] ;  /* 0x0008000001117983 */ /* 0x000ee20000300800 */
[----:B------:R-:W-:Y:S02]  /*65350*/  LOP3.LUT R217, R217, 0xffff, RZ, 0xc0, !PT ;  /* 0x0000ffffd9d97812 */ /* 0x000fe400078ec0ff */
[----:B------:R-:W-:Y:S02]  /*65360*/  LOP3.LUT R218, R218, 0xffff, RZ, 0xc0, !PT ;  /* 0x0000ffffdada7812 */ /* 0x000fe400078ec0ff */
[----:B------:R-:W-:Y:S02]  /*65370*/  LOP3.LUT R18, R0, 0xffff, RZ, 0xc0, !PT ;  /* 0x0000ffff00127812 */ /* 0x000fe400078ec0ff */
[----:B------:R-:W-:Y:S02]  /*65380*/  LOP3.LUT R28, R213, 0xffff, RZ, 0xc0, !PT ;  /* 0x0000ffffd51c7812 */ /* 0x000fe400078ec0ff */
[----:B------:R-:W-:Y:S02]  /*65390*/  LOP3.LUT R203, R219, 0xffff, RZ, 0xc0, !PT ;  /* 0x0000ffffdbcb7812 */ /* 0x000fe400078ec0ff */
[----:B------:R-:W-:-:S02]  /*653a0*/  LOP3.LUT R204, R204, 0xffff, RZ, 0xc0, !PT ;  /* 0x0000ffffcccc7812 */ /* 0x000fc400078ec0ff */
[----:B------:R-:W-:Y:S02]  /*653b0*/  LOP3.LUT R213, R184, 0xffff, RZ, 0xc0, !PT ;  /* 0x0000ffffb8d57812 */ /* 0x000fe400078ec0ff */
[----:B------:R-:W-:Y:S02]  /*653c0*/  PRMT R0, R18, 0x3340, R1 ;  /* 0x0000334012007816 */ /* 0x000fe40000000001 */
[----:B------:R-:W-:Y:S02]  /*653d0*/  PRMT R25, R217, 0x3340, R218 ;  /* 0x00003340d9197816 */ /* 0x000fe400000000da */
[----:B------:R-:W-:Y:S02]  /*653e0*/  LOP3.LUT R205, R205, 0xffff, RZ, 0xc0, !PT ;  /* 0x0000ffffcdcd7812 */ /* 0x000fe400078ec0ff */
[----:B------:R-:W-:Y:S02]  /*653f0*/  LOP3.LUT R219, R183, 0xffff, RZ, 0xc0, !PT ;  /* 0x0000ffffb7db7812 */ /* 0x000fe400078ec0ff */
[----:B------:R-:W-:-:S02]  /*65400*/  LOP3.LUT R236, R206, 0xffff, RZ, 0xc0, !PT ;  /* 0x0000ffffceec7812 */ /* 0x000fc400078ec0ff */
[----:B------:R-:W-:Y:S01]  /*65410*/  LOP3.LUT R183, R4, 0xffff, RZ, 0xc0, !PT ;  /* 0x0000ffff04b77812 */ /* 0x000fe200078ec0ff */
[----:B------:R1:W-:Y:S01]  /*65420*/  STL [R1], R28 ;  /* 0x0000001c01007387 */ /* 0x0003e20000100800 */
[--C-:B0-----:R-:W-:Y:S02]  /*65430*/  PRMT R2, R213, 0x3340, R1.reuse ;  /* 0x00003340d5027816 */ /* 0x101fe40000000001 */
[----:B------:R-:W-:Y:S02]  /*65440*/  PRMT R26, R182, 0x3340, R204 ;  /* 0x00003340b61a7816 */ /* 0x000fe400000000cc */
[----:B------:R-:W-:Y:S02]  /*65450*/  PRMT R0, R25, 0x5410, R0 ;  /* 0x0000541019007816 */ /* 0x000fe40000000000 */
[----:B------:R-:W-:Y:S02]  /*65460*/  PRMT R4, R219, 0x3340, R1 ;  /* 0x00003340db047816 */ /* 0x000fe40000000001 */
[----:B------:R-:W-:Y:S01]  /*65470*/  PRMT R27, R203, 0x3340, R205 ;  /* 0x00003340cb1b7816 */ /* 0x000fe200000000cd */
[----:B------:R0:W-:Y:S01]  /*65480*/  STL [R1+0x2d24], R18 ;  /* 0x002d241201007387 */ /* 0x0001e20000100800 */
[----:B------:R-:W-:-:S02]  /*65490*/  PRMT R24, R183, 0x3340, R1 ;  /* 0x00003340b7187816 */ /* 0x000fc40000000001 */
[----:B-1----:R-:W-:Y:S01]  /*654a0*/  PRMT R28, R28, 0x3340, R236 ;  /* 0x000033401c1c7816 */ /* 0x002fe200000000ec */
[----:B------:R1:W-:Y:S01]  /*654b0*/  STL [R1+0x7bc], R0 ;  /* 0x0007bc0001007387 */ /* 0x0003e20000100800 */
[----:B0-----:R-:W-:Y:S02]  /*654c0*/  PRMT R18, R26, 0x5410, R2 ;  /* 0x000054101a127816 */ /* 0x001fe40000000002 */
[----:B------:R-:W-:Y:S02]  /*654d0*/  PRMT R2, R27, 0x5410, R4 ;  /* 0x000054101b027816 */ /* 0x000fe40000000004 */
[----:B-1----:R-:W-:Y:S01]  /*654e0*/  PRMT R0, R28, 0x5410, R24 ;  /* 0x000054101c007816 */ /* 0x002fe20000000018 */
[----:B------:R-:W-:Y:S04]  /*654f0*/  STL [R1+0x7b8], R18 ;  /* 0x0007b81201007387 */ /* 0x000fe80000100800 */
[----:B------:R-:W-:Y:S04]  /*65500*/  STL [R1+0x7b4], R2 ;  /* 0x0007b40201007387 */ /* 0x000fe80000100800 */
[----:B------:R0:W-:Y:S01]  /*65510*/  STL [R1+0x7b0], R0 ;  /* 0x0007b00001007387 */ /* 0x0001e20000100800 */
[----:B--2---:R-:W-:-:S03]  /*65520*/  LOP3.LUT R184, R34, 0xffff, RZ, 0xc0, !PT ;  /* 0x0000ffff22b87812 */ /* 0x004fc600078ec0ff */
[----:B------:R-:W2:Y:S04]  /*65530*/  LDL.LU R34, [R1+0xc14] ;  /* 0x000c140001227983 */ /* 0x000ea80000300800 */
[----:B------:R-:W2:Y:S01]  /*65540*/  LDL.LU R38, [R1+0xc10] ;  /* 0x000c100001267983 */ /* 0x000ea20000300800 */
[----:B----4-:R-:W-:-:S03]  /*65550*/  LOP3.LUT R142, R33, 0xffff, RZ, 0xc0, !PT ;  /* 0x0000ffff218e7812 */ /* 0x010fc600078ec0ff */
[----:B------:R-:W4:Y:S01]  /*65560*/  LDL.LU R33, [R1+0xc0c] ;  /* 0x000c0c0001217983 */ /* 0x000f220000300800 */
[----:B------:R-:W-:Y:S02]  /*65570*/  LOP3.LUT R143, R32, 0xffff, RZ, 0xc0, !PT ;  /* 0x0000ffff208f7812 */ /* 0x000fe400078ec0ff */
[----:B------:R-:W-:Y:S02]  /*65580*/  LOP3.LUT R206, R31, 0xffff, RZ, 0xc0, !PT ;  /* 0x0000ffff1fce7812 */ /* 0x000fe400078ec0ff */
[----:B------:R-:W4:Y:S04]  /*65590*/  LDL.LU R31, [R1+0xa08] ;  /* 0x000a0800011f7983 */ /* 0x000f280000300800 */
[----:B------:R-:W4:Y:S04]  /*655a0*/  LDL.LU R32, [R1+0x80c] ;  /* 0x00080c0001207983 */ /* 0x000f280000300800 */
[----:B------:R-:W4:Y:S01]  /*655b0*/  LDL.LU R37, [R1+0x808] ;  /* 0x0008080001257983 */ /* 0x000f220000300800 */
[----:B---3--:R-:W-:-:S03]  /*655c0*/  LOP3.LUT R144, R17, 0xffff, RZ, 0xc0, !PT ;  /* 0x0000ffff11907812 */ /* 0x008fc600078ec0ff */
[----:B------:R-:W3:Y:S01]  /*655d0*/  LDL.LU R17, [R1+0x804] ;  /* 0x0008040001117983 */ /* 0x000ee20000300800 */
[----:B0-----:R-:W-:Y:S02]  /*655e0*/  LOP3.LUT R0, R3, 0xffff, RZ, 0xc0, !PT ;  /* 0x0000ffff03007812 */ /* 0x001fe400078ec0ff */
[----:B------:R-:W-:Y:S02]  /*655f0*/  LOP3.LUT R208, R208, 0xffff, RZ, 0xc0, !PT ;  /* 0x0000ffffd0d07812 */ /* 0x000fe400078ec0ff */
[----:B------:R-:W-:Y:S01]  /*65600*/  LOP3.LUT R207, R207, 0xffff, RZ, 0xc0, !PT ;  /* 0x0000ffffcfcf7812 */ /* 0x000fe200078ec0ff */
[----:B------:R0:W-:Y:S01]  /*65610*/  STL [R1+0x76c], R0 ;  /* 0x00076c0001007387 */ /* 0x0001e20000100800 */
[----:B------:R-:W-:Y:S02]  /*65620*/  LOP3.LUT R186, R186, 0xffff, RZ, 0xc0, !PT ;  /* 0x0000ffffbaba7812 */ /* 0x000fe400078ec0ff */
[----:B------:R-:W-:Y:S02]  /*65630*/  LOP3.LUT R4, R185, 0xffff, RZ, 0xc0, !PT ;  /* 0x0000ffffb9047812 */ /* 0x000fe400078ec0ff */
[----:B------:R-:W-:-:S02]  /*65640*/  LOP3.LUT R185, R6, 0xffff, RZ, 0xc0, !PT ;  /* 0x0000ffff06b97812 */ /* 0x000fc400078ec0ff */
[----:B------:R-:W-:Y:S02]  /*65650*/  PRMT R6, R206, 0x3340, R208 ;  /* 0x00003340ce067816 */ /* 0x000fe400000000d0 */
[--C-:B0-----:R-:W-:Y:S02]  /*65660*/  PRMT R0, R0, 0x3340, R1.reuse ;  /* 0x0000334000007816 */ /* 0x101fe40000000001 */
[----:B------:R-:W-:Y:S02]  /*65670*/  LOP3.LUT R145, R245, 0xffff, RZ, 0xc0, !PT ;  /* 0x0000fffff5917812 */ /* 0x000fe400078ec0ff */
[----:B------:R-:W-:Y:S02]  /*65680*/  PRMT R2, R186, 0x3340, R1 ;  /* 0x00003340ba027816 */ /* 0x000fe40000000001 */
[----:B------:R-:W-:Y:S01]  /*65690*/  PRMT R24, R184, 0x3340, R207 ;  /* 0x00003340b8187816 */ /* 0x000fe200000000cf */
[----:B------:R0:W-:Y:S01]  /*656a0*/  STL [R1+0x8], R4 ;  /* 0x0000080401007387 */ /* 0x0001e20000100800 */
[----:B------:R-:W-:-:S02]  /*656b0*/  PRMT R3, R4, 0x3340, R1 ;  /* 0x0000334004037816 */ /* 0x000fc40000000001 */
[----:B------:R-:W-:Y:S02]  /*656c0*/  PRMT R25, R142, 0x3340, R144 ;  /* 0x000033408e197816 */ /* 0x000fe40000000090 */
[----:B------:R-:W-:Y:S02]  /*656d0*/  PRMT R0, R6, 0x5410, R0 ;  /* 0x0000541006007816 */ /* 0x000fe40000000000 */
[----:B------:R-:W-:Y:S02]  /*656e0*/  PRMT R26, R143, 0x3340, R145 ;  /* 0x000033408f1a7816 */ /* 0x000fe40000000091 */
[----:B------:R-:W-:Y:S02]  /*656f0*/  PRMT R6, R24, 0x5410, R2 ;  /* 0x0000541018067816 */ /* 0x000fe40000000002 */
[----:B0-----:R-:W-:Y:S01]  /*65700*/  PRMT R4, R185, 0x3340, R1 ;  /* 0x00003340b9047816 */ /* 0x001fe20000000001 */
[----:B------:R0:W-:Y:S01]  /*65710*/  STL [R1+0x7ac], R0 ;  /* 0x0007ac0001007387 */ /* 0x0001e20000100800 */
[----:B------:R-:W-:-:S03]  /*65720*/  PRMT R2, R25, 0x5410, R3 ;  /* 0x0000541019027816 */ /* 0x000fc60000000003 */
[----:B------:R-:W-:Y:S04]  /*65730*/  STL [R1+0x7a8], R6 ;  /* 0x0007a80601007387 */ /* 0x000fe80000100800 */
[----:B------:R-:W3:Y:S01]  /*65740*/  LDL.LU R36, [R1+0xc1c] ;  /* 0x000c1c0001247983 */ /* 0x000ee20000300800 */
[----:B0-----:R-:W-:-:S03]  /*65750*/  PRMT R0, R26, 0x5410, R4 ;  /* 0x000054101a007816 */ /* 0x001fc60000000004 */
[----:B------:R-:W-:Y:S04]  /*65760*/  STL [R1+0x7a4], R2 ;  /* 0x0007a40201007387 */ /* 0x000fe80000100800 */
[----:B------:R-:W3:Y:S04]  /*65770*/  LDL.LU R35, [R1+0xc18] ;  /* 0x000c180001237983 */ /* 0x000ee80000300800 */
[----:B------:R0:W-:Y:S01]  /*65780*/  STL [R1+0x7a0], R0 ;  /* 0x0007a00001007387 */ /* 0x0001e20000100800 */
[----:B--2---:R-:W-:-:S03]  /*65790*/  LOP3.LUT R18, R34, 0xffff, RZ, 0xc0, !PT ;  /* 0x0000ffff22127812 */ /* 0x004fc600078ec0ff */
[----:B------:R-:W2:Y:S04]  /*657a0*/  LDL.LU R34, [R1+0xa10] ;  /* 0x000a100001227983 */ /* 0x000ea80000300800 */
[----:B------:R-:W-:Y:S01]  /*657b0*/  STL [R1+0x14], R18 ;  /* 0x0000141201007387 */ /* 0x000fe20000100800 */
[----:B----4-:R-:W-:-:S03]  /*657c0*/  LOP3.LUT R147, R33, 0xffff, RZ, 0xc0, !PT ;  /* 0x0000ffff21937812 */ /* 0x010fc600078ec0ff */
[----:B------:R-:W4:Y:S01]  /*657d0*/  LDL.LU R33, [R1+0xa0c] ;  /* 0x000a0c0001217983 */ /* 0x000f220000300800 */
[----:B------:R-:W-:-:S03]  /*657e0*/  LOP3.LUT R24, R31, 0xffff, RZ, 0xc0, !PT ;  /* 0x0000ffff1f187812 */ /* 0x000fc600078ec0ff */
[----:B------:R-:W4:Y:S01]  /*657f0*/  LDL.LU R31, [R1+0x814] ;  /* 0x00081400011f7983 */ /* 0x000f220000300800 */
[----:B------:R-:W-:-:S03]  /*65800*/  LOP3.LUT R25, R32, 0xffff, RZ, 0xc0, !PT ;  /* 0x0000ffff20197812 */ /* 0x000fc600078ec0ff */
[----:B------:R1:W-:Y:S04]  /*65810*/  STL [R1+0x4], R24 ;  /* 0x0000041801007387 */ /* 0x0003e80000100800 */
[----:B------:R-:W4:Y:S04]  /*65820*/  LDL.LU R32, [R1+0x810] ;  /* 0x0008100001207983 */ /* 0x000f280000300800 */
[----:B------:R-:W-:Y:S01]  /*65830*/  STL [R1+0x10], R25 ;  /* 0x0000101901007387 */ /* 0x000fe20000100800 */
[----:B---3--:R-:W-:-:S03]  /*65840*/  LOP3.LUT R149, R17, 0xffff, RZ, 0xc0, !PT ;  /* 0x0000ffff11957812 */ /* 0x008fc600078ec0ff */
[----:B------:R-:W3:Y:S01]  /*65850*/  LDL.LU R17, [R1+0x600] ;  /* 0x0006000001117983 */ /* 0x000ee20000300800 */
[----:B------:R-:W-:Y:S02]  /*65860*/  LOP3.LUT R146, R38, 0xffff, RZ, 0xc0, !PT ;  /* 0x0000ffff26927812 */ /* 0x000fe400078ec0ff */
[----:B------:R-:W-:Y:S02]  /*65870*/  LOP3.LUT R148, R37, 0xffff, RZ, 0xc0, !PT ;  /* 0x0000ffff25947812 */ /* 0x000fe400078ec0ff */
[----:B------:R-:W-:Y:S02]  /*65880*/  LOP3.LUT R188, R188, 0xffff, RZ, 0xc0, !PT ;  /* 0x0000ffffbcbc7812 */ /* 0x000fe400078ec0ff */
[----:B------:R-:W-:Y:S02]  /*65890*/  LOP3.LUT R3, R8, 0xffff, RZ, 0xc0, !PT ;  /* 0x0000ffff08037812 */ /* 0x000fe400078ec0ff */
[----:B------:R-:W-:Y:S02]  /*658a0*/  LOP3.LUT R187, R187, 0xffff, RZ, 0xc0, !PT ;  /* 0x0000ffffbbbb7812 */ /* 0x000fe400078ec0ff */
[----:B0-----:R-:W-:-:S02]  /*658b0*/  PRMT R0, R188, 0x3340, R1 ;  /* 0x00003340bc007816 */ /* 0x001fc40000000001 */
[----:B------:R-:W-:Y:S02]  /*658c0*/  PRMT R6, R146, 0x3340, R148 ;  /* 0x0000334092067816 */ /* 0x000fe40000000094 */
[----:B------:R-:W-:Y:S02]  /*658d0*/  LOP3.LUT R139, R249, 0xffff, RZ, 0xc0, !PT ;  /* 0x0000fffff98b7812 */ /* 0x000fe400078ec0ff */
[----:B------:R-:W-:Y:S01]  /*658e0*/  LOP3.LUT R190, R190, 0xffff, RZ, 0xc0, !PT ;  /* 0x0000ffffbebe7812 */ /* 0x000fe200078ec0ff */
[----:B------:R0:W-:Y:S01]  /*658f0*/  STL [R1+0xc], R3 ;  /* 0x00000c0301007387 */ /* 0x0001e20000100800 */
[----:B------:R-:W-:Y:S02]  /*65900*/  PRMT R2, R187, 0x3340, R1 ;  /* 0x00003340bb027816 */ /* 0x000fe40000000001 */
[----:B------:R-:W-:Y:S02]  /*65910*/  PRMT R8, R147, 0x3340, R149 ;  /* 0x0000334093087816 */ /* 0x000fe40000000095 */
[----:B------:R-:W-:-:S02]  /*65920*/  PRMT R0, R6, 0x5410, R0 ;  /* 0x0000541006007816 */ /* 0x000fc40000000000 */
[----:B-1----:R-:W-:Y:S02]  /*65930*/  PRMT R24, R24, 0x3340, R139 ;  /* 0x0000334018187816 */ /* 0x002fe4000000008b */
[--C-:B------:R-:W-:Y:S02]  /*65940*/  PRMT R4, R190, 0x3340, R1.reuse ;  /* 0x00003340be047816 */ /* 0x100fe40000000001 */
[----:B0-----:R-:W-:Y:S02]  /*65950*/  PRMT R3, R3, 0x3340, R1 ;  /* 0x0000334003037816 */ /* 0x001fe40000000001 */
[----:B------:R-:W-:Y:S01]  /*65960*/  PRMT R25, R18, 0x3340, R25 ;  /* 0x0000334012197816 */ /* 0x000fe20000000019 */
[----:B------:R0:W-:Y:S01]  /*65970*/  STL [R1+0x79c], R0 ;  /* 0x00079c0001007387 */ /* 0x0001e20000100800 */
[----:B------:R-:W-:Y:S02]  /*65980*/  PRMT R6, R8, 0x5410, R2 ;  /* 0x0000541008067816 */ /* 0x000fe40000000002 */
[----:B------:R-:W-:-:S03]  /*65990*/  PRMT R2, R24, 0x5410, R3 ;  /* 0x0000541018027816 */ /* 0x000fc60000000003 */
[----:B------:R-:W-:Y:S01]  /*659a0*/  STL [R1+0x798], R6 ;  /* 0x0007980601007387 */ /* 0x000fe20000100800 */
[----:B0-----:R-:W-:-:S03]  /*659b0*/  PRMT R0, R25, 0x5410, R4 ;  /* 0x0000541019007816 */ /* 0x001fc60000000004 */
[----:B------:R-:W-:Y:S01]  /*659c0*/  STL [R1+0x794], R2 ;  /* 0x0007940201007387 */ /* 0x000fe20000100800 */
[----:B------:R-:W-:-:S03]  /*659d0*/  LOP3.LUT R24, R36, 0xffff, RZ, 0xc0, !PT ;  /* 0x0000ffff24187812 */ /* 0x000fc600078ec0ff */
[----:B------:R0:W-:Y:S01]  /*659e0*/  STL [R1+0x790], R0 ;  /* 0x0007900001007387 */ /* 0x0001e20000100800 */
[----:B------:R-:W-:-:S03]  /*659f0*/  LOP3.LUT R132, R35, 0xffff, RZ, 0xc0, !PT ;  /* 0x0000ffff23847812 */ /* 0x000fc600078ec0ff */
[----:B------:R-:W3:Y:S04]  /*65a00*/  LDL.LU R35, [R1+0xc24] ;  /* 0x000c240001237983 */ /* 0x000ee80000300800 */
[----:B------:R-:W-:Y:S04]  /*65a10*/  STL [R1+0x24], R24 ;  /* 0x0000241801007387 */ /* 0x000fe80000100800 */
[----:B------:R-:W3:Y:S04]  /*65a20*/  LDL.LU R37, [R1+0xc20] ;  /* 0x000c200001257983 */ /* 0x000ee80000300800 */
[----:B------:R-:W3:Y:S01]  /*65a30*/  LDL.LU R36, [R1+0xa18] ;  /* 0x000a180001247983 */ /* 0x000ee20000300800 */
[----:B--2---:R-:W-:-:S02]  /*65a40*/  LOP3.LUT R133, R34, 0xffff, RZ, 0xc0, !PT ;  /* 0x0000ffff22857812 */ /* 0x004fc400078ec0ff */
[----:B----4-:R-:W-:Y:S02]  /*65a50*/  LOP3.LUT R26, R33, 0xffff, RZ, 0xc0, !PT ;  /* 0x0000ffff211a7812 */ /* 0x010fe400078ec0ff */
[----:B------:R-:W-:Y:S02]  /*65a60*/  LOP3.LUT R25, R31, 0xffff, RZ, 0xc0, !PT ;  /* 0x0000ffff1f197812 */ /* 0x000fe400078ec0ff */
[----:B------:R-:W2:Y:S04]  /*65a70*/  LDL.LU R31, [R1+0xa14] ;  /* 0x000a1400011f7983 */ /* 0x000ea80000300800 */
[----:B------:R-:W-:Y:S04]  /*65a80*/  STL [R1+0x20], R26 ;  /* 0x0000201a01007387 */ /* 0x000fe80000100800 */
[----:B------:R-:W4:Y:S01]  /*65a90*/  LDL.LU R34, [R1+0x81c] ;  /* 0x00081c0001227983 */ /* 0x000f220000300800 */
[----:B------:R-:W-:-:S03]  /*65aa0*/  LOP3.LUT R134, R32, 0xffff, RZ, 0xc0, !PT ;  /* 0x0000ffff20867812 */ /* 0x000fc600078ec0ff */
[----:B------:R-:W-:Y:S04]  /*65ab0*/  STL [R1+0x1c], R25 ;  /* 0x00001c1901007387 */ /* 0x000fe80000100800 */
[----:B------:R-:W4:Y:S04]  /*65ac0*/  LDL.LU R33, [R1+0x818] ;  /* 0x0008180001217983 */ /* 0x000f280000300800 */
[----:B------:R-:W4:Y:S01]  /*65ad0*/  LDL.LU R32, [R1+0x608] ;  /* 0x0006080001207983 */ /* 0x000f220000300800 */
[----:B---3--:R-:W-:-:S03]  /*65ae0*/  LOP3.LUT R135, R17, 0xffff, RZ, 0xc0, !PT ;  /* 0x0000ffff11877812 */ /* 0x008fc600078ec0ff */
[----:B------:R-:W3:Y:S01]  /*65af0*/  LDL.LU R17, [R1+0x604] ;  /* 0x0006040001117983 */ /* 0x000ee20000300800 */
[----:B------:R-:W-:Y:S02]  /*65b00*/  LOP3.LUT R189, R189, 0xffff, RZ, 0xc0, !PT ;  /* 0x0000ffffbdbd7812 */ /* 0x000fe400078ec0ff */
[----:B------:R-:W-:Y:S02]  /*65b10*/  LOP3.LUT R138, R11, 0xffff, RZ, 0xc0, !PT ;  /* 0x0000ffff0b8a7812 */ /* 0x000fe400078ec0ff */
[----:B------:R-:W-:Y:S02]  /*65b20*/  LOP3.LUT R27, R252, 0xffff, RZ, 0xc0, !PT ;  /* 0x0000fffffc1b7812 */ /* 0x000fe400078ec0ff */
[----:B------:R-:W-:Y:S02]  /*65b30*/  LOP3.LUT R18, R9, 0xffff, RZ, 0xc0, !PT ;  /* 0x0000ffff09127812 */ /* 0x000fe400078ec0ff */
[----:B0-----:R-:W-:Y:S02]  /*65b40*/  PRMT R0, R189, 0x3340, R1 ;  /* 0x00003340bd007816 */ /* 0x001fe40000000001 */
[----:B------:R-:W-:-:S02]  /*65b50*/  PRMT R6, R132, 0x3340, R134 ;  /* 0x0000334084067816 */ /* 0x000fc40000000086 */
[----:B------:R-:W-:Y:S02]  /*65b60*/  LOP3.LUT R192, R192, 0xffff, RZ, 0xc0, !PT ;  /* 0x0000ffffc0c07812 */ /* 0x000fe400078ec0ff */
[----:B------:R-:W-:Y:S02]  /*65b70*/  PRMT R2, R138, 0x3340, R1 ;  /* 0x000033408a027816 */ /* 0x000fe40000000001 */
[----:B------:R-:W-:Y:S02]  /*65b80*/  PRMT R8, R133, 0x3340, R135 ;  /* 0x0000334085087816 */ /* 0x000fe40000000087 */
[----:B------:R-:W-:Y:S02]  /*65b90*/  PRMT R3, R18, 0x3340, R1 ;  /* 0x0000334012037816 */ /* 0x000fe40000000001 */
[----:B------:R-:W-:Y:S02]  /*65ba0*/  PRMT R9, R26, 0x3340, R27 ;  /* 0x000033401a097816 */ /* 0x000fe4000000001b */
[----:B------:R-:W-:Y:S01]  /*65bb0*/  PRMT R0, R6, 0x5410, R0 ;  /* 0x0000541006007816 */ /* 0x000fe20000000000 */
[----:B------:R-:W-:Y:S01]  /*65bc0*/  STL [R1+0x18], R27 ;  /* 0x0000181b01007387 */ /* 0x000fe20000100800 */
[----:B------:R-:W-:-:S02]  /*65bd0*/  PRMT R4, R192, 0x3340, R1 ;  /* 0x00003340c0047816 */ /* 0x000fc40000000001 */
[----:B------:R-:W-:Y:S01]  /*65be0*/  PRMT R11, R24, 0x3340, R25 ;  /* 0x00003340180b7816 */ /* 0x000fe20000000019 */
[----:B------:R-:W-:Y:S01]  /*65bf0*/  STL [R1+0x2d2c], R18 ;  /* 0x002d2c1201007387 */ /* 0x000fe20000100800 */
[----:B------:R-:W-:Y:S02]  /*65c00*/  PRMT R6, R8, 0x5410, R2 ;  /* 0x0000541008067816 */ /* 0x000fe40000000002 */
[----:B------:R-:W-:Y:S01]  /*65c10*/  PRMT R2, R9, 0x5410, R3 ;  /* 0x0000541009027816 */ /* 0x000fe20000000003 */
[----:B------:R0:W-:Y:S04]  /*65c20*/  STL [R1+0x78c], R0 ;  /* 0x00078c0001007387 */ /* 0x0001e80000100800 */
[----:B------:R-:W-:Y:S01]  /*65c30*/  STL [R1+0x788], R6 ;  /* 0x0007880601007387 */ /* 0x000fe20000100800 */
[----:B0-----:R-:W-:-:S03]  /*65c40*/  PRMT R0, R11, 0x5410, R4 ;  /* 0x000054100b007816 */ /* 0x001fc60000000004 */
[----:B------:R-:W-:Y:S01]  /*65c50*/  STL [R1+0x784], R2 ;  /* 0x0007840201007387 */ /* 0x000fe20000100800 */
[----:B------:R-:W-:-:S03]  /*65c60*/  LOP3.LUT R18, R35, 0xffff, RZ, 0xc0, !PT ;  /* 0x0000ffff23127812 */ /* 0x000fc600078ec0ff */
[----:B------:R-:W3:Y:S04]  /*65c70*/  LDL.LU R35, [R1+0xc30] ;  /* 0x000c300001237983 */ /* 0x000ee80000300800 */
[----:B------:R0:W-:Y:S04]  /*65c80*/  STL [R1+0x780], R0 ;  /* 0x0007800001007387 */ /* 0x0001e80000100800 */
[----:B------:R-:W-:Y:S01]  /*65c90*/  STL [R1+0x12c], R18 ;  /* 0x00012c1201007387 */ /* 0x000fe20000100800 */
[----:B------:R-:W-:-:S03]  /*65ca0*/  LOP3.LUT R123, R36, 0xffff, RZ, 0xc0, !PT ;  /* 0x0000ffff247b7812 */ /* 0x000fc600078ec0ff */
[----:B------:R-:W3:Y:S01]  /*65cb0*/  LDL.LU R36, [R1+0xc2c] ;  /* 0x000c2c0001247983 */ /* 0x000ee20000300800 */
[----:B--2---:R-:W-:-:S03]  /*65cc0*/  LOP3.LUT R124, R31, 0xffff, RZ, 0xc0, !PT ;  /* 0x0000ffff1f7c7812 */ /* 0x004fc600078ec0ff */
[----:B------:R-:W2:Y:S01]  /*65cd0*/  LDL.LU R31, [R1+0xc28] ;  /* 0x000c2800011f7983 */ /* 0x000ea20000300800 */
[----:B----4-:R-:W-:-:S03]  /*65ce0*/  LOP3.LUT R11, R34, 0xffff, RZ, 0xc0, !PT ;  /* 0x0000ffff220b7812 */ /* 0x010fc600078ec0ff */
[----:B------:R-:W4:Y:S01]  /*65cf0*/  LDL.LU R34, [R1+0xa1c] ;  /* 0x000a1c0001227983 */ /* 0x000f220000300800 */
[----:B------:R-:W-:-:S03]  /*65d00*/  LOP3.LUT R137, R33, 0xffff, RZ, 0xc0, !PT ;  /* 0x0000ffff21897812 */ /* 0x000fc600078ec0ff */
[----:B------:R-:W4:Y:S01]  /*65d10*/  LDL.LU R33, [R1+0x828] ;  /* 0x0008280001217983 */ /* 0x000f220000300800 */
[----:B------:R-:W-:-:S03]  /*65d20*/  LOP3.LUT R125, R32, 0xffff, RZ, 0xc0, !PT ;  /* 0x0000ffff207d7812 */ /* 0x000fc600078ec0ff */
[----:B------:R-:W-:Y:S04]  /*65d30*/  STL [R1+0x128], R11 ;  /* 0x0001280b01007387 */ /* 0x000fe80000100800 */
[----:B------:R-:W4:Y:S01]  /*65d40*/  LDL.LU R32, [R1+0x824] ;  /* 0x0008240001207983 */ /* 0x000f220000300800 */
[----:B---3--:R-:W-:-:S03]  /*65d50*/  LOP3.LUT R126, R17, 0xffff, RZ, 0xc0, !PT ;  /* 0x0000ffff117e7812 */ /* 0x008fc600078ec0ff */
[----:B------:R-:W3:Y:S01]  /*65d60*/  LDL.LU R17, [R1+0x820] ;  /* 0x0008200001117983 */ /* 0x000ee20000300800 */
[----:B------:R-:W-:Y:S02]  /*65d70*/  LOP3.LUT R136, R37, 0xffff, RZ, 0xc0, !PT ;  /* 0x0000ffff25887812 */ /* 0x000fe400078ec0ff */
[----:B------:R-:W-:Y:S01]  /*65d80*/  LOP3.LUT R191, R191, 0xffff, RZ, 0xc0, !PT ;  /* 0x0000ffffbfbf7812 */ /* 0x000fe200078ec0ff */
[----:B------:R-:W3:Y:S01]  /*65d90*/  LDL.LU R38, [R1+0x60c] ;  /* 0x00060c0001267983 */ /* 0x000ee20000300800 */
[----:B------:R-:W-:Y:S02]  /*65da0*/  LOP3.LUT R3, R12, 0xffff, RZ, 0xc0, !PT ;  /* 0x0000ffff0c037812 */ /* 0x000fe400078ec0ff */
[----:B------:R-:W-:Y:S02]  /*65db0*/  LOP3.LUT R131, R13, 0xffff, RZ, 0xc0, !PT ;  /* 0x0000ffff0d837812 */ /* 0x000fe400078ec0ff */
[----:B------:R-:W-:Y:S02]  /*65dc0*/  LOP3.LUT R4, R194, 0xffff, RZ, 0xc0, !PT ;  /* 0x0000ffffc2047812 */ /* 0x000fe400078ec0ff */
[----:B0-----:R-:W-:-:S02]  /*65dd0*/  PRMT R0, R191, 0x3340, R1 ;  /* 0x00003340bf007816 */ /* 0x001fc40000000001 */
[----:B------:R-:W-:Y:S01]  /*65de0*/  PRMT R6, R136, 0x3340, R137 ;  /* 0x0000334088067816 */ /* 0x000fe20000000089 */
[----:B------:R0:W-:Y:S01]  /*65df0*/  STL [R1+0x73c], R3 ;  /* 0x00073c0301007387 */ /* 0x0001e20000100800 */
[----:B------:R-:W-:Y:S02]  /*65e00*/  PRMT R2, R131, 0x3340, R1 ;  /* 0x0000334083027816 */ /* 0x000fe40000000001 */
[----:B------:R-:W-:Y:S01]  /*65e10*/  PRMT R8, R123, 0x3340, R125 ;  /* 0x000033407b087816 */ /* 0x000fe2000000007d */
[----:B------:R1:W-:Y:S01]  /*65e20*/  STL [R1+0x108], R4 ;  /* 0x0001080401007387 */ /* 0x0003e20000100800 */
[----:B------:R-:W-:Y:S02]  /*65e30*/  PRMT R9, R124, 0x3340, R126 ;  /* 0x000033407c097816 */ /* 0x000fe4000000007e */
[----:B------:R-:W-:Y:S02]  /*65e40*/  PRMT R0, R6, 0x5410, R0 ;  /* 0x0000541006007816 */ /* 0x000fe40000000000 */
[----:B0-----:R-:W-:-:S02]  /*65e50*/  PRMT R3, R3, 0x3340, R1 ;  /* 0x0000334003037816 */ /* 0x001fc40000000001 */
[----:B------:R-:W-:Y:S02]  /*65e60*/  PRMT R11, R18, 0x3340, R11 ;  /* 0x00003340120b7816 */ /* 0x000fe4000000000b */
[----:B-1----:R-:W-:Y:S02]  /*65e70*/  PRMT R4, R4, 0x3340, R1 ;  /* 0x0000334004047816 */ /* 0x002fe40000000001 */
[----:B------:R-:W-:Y:S01]  /*65e80*/  PRMT R6, R8, 0x5410, R2 ;  /* 0x0000541008067816 */ /* 0x000fe20000000002 */
[----:B------:R0:W-:Y:S01]  /*65e90*/  STL [R1+0x778], R0 ;  /* 0x0007780001007387 */ /* 0x0001e20000100800 */
[----:B------:R-:W-:-:S03]  /*65ea0*/  PRMT R2, R9, 0x5410, R3 ;  /* 0x0000541009027816 */ /* 0x000fc60000000003 */
[----:B------:R-:W-:Y:S01]  /*65eb0*/  STL [R1+0x774], R6 ;  /* 0x0007740601007387 */ /* 0x000fe20000100800 */
[----:B0-----:R-:W-:-:S03]  /*65ec0*/  PRMT R0, R11, 0x5410, R4 ;  /* 0x000054100b007816 */ /* 0x001fc60000000004 */
[----:B------:R-:W-:Y:S04]  /*65ed0*/  STL [R1+0x770], R2 ;  /* 0x0007700201007387 */ /* 0x000fe80000100800 */
[----:B------:R-:W3:Y:S01]  /*65ee0*/  LDL.LU R37, [R1+0xc38] ;  /* 0x000c380001257983 */ /* 0x000ee20000300800 */
[----:B------:R-:W-:-:S03]  /*65ef0*/  LOP3.LUT R9, R35, 0xffff, RZ, 0xc0, !PT ;  /* 0x0000ffff23097812 */ /* 0x000fc600078ec0ff */
[----:B------:R0:W-:Y:S04]  /*65f00*/  STL [R1+0x768], R0 ;  /* 0x0007680001007387 */ /* 0x0001e80000100800 */
[----:B------:R-:W3:Y:S04]  /*65f10*/  LDL.LU R35, [R1+0xc34] ;  /* 0x000c340001237983 */ /* 0x000ee80000300800 */
[----:B------:R1:W-:Y:S01]  /*65f20*/  STL [R1+0x124], R9 ;  /* 0x0001240901007387 */ /* 0x0003e20000100800 */
[----:B------:R-:W-:Y:S02]  /*65f30*/  LOP3.LUT R11, R36, 0xffff, RZ, 0xc0, !PT ;  /* 0x0000ffff240b7812 */ /* 0x000fe400078ec0ff */
[----:B--2---:R-:W-:-:S02]  /*65f40*/  LOP3.LUT R127, R31, 0xffff, RZ, 0xc0, !PT ;  /* 0x0000ffff1f7f7812 */ /* 0x004fc400078ec0ff */
[----:B------:R-:W2:Y:S04]  /*65f50*/  LDL.LU R31, [R1+0xa24] ;  /* 0x000a2400011f7983 */ /* 0x000ea80000300800 */
[----:B------:R-:W-:Y:S01]  /*65f60*/  STL [R1+0x138], R11 ;  /* 0x0001380b01007387 */ /* 0x000fe20000100800 */
[----:B----4-:R-:W-:-:S03]  /*65f70*/  LOP3.LUT R128, R34, 0xffff, RZ, 0xc0, !PT ;  /* 0x0000ffff22807812 */ /* 0x010fc600078ec0ff */
[----:B------:R-:W4:Y:S04]  /*65f80*/  LDL.LU R36, [R1+0xa20] ;  /* 0x000a200001247983 */ /* 0x000f280000300800 */
[----:B------:R-:W4:Y:S01]  /*65f90*/  LDL.LU R34, [R1+0x830] ;  /* 0x0008300001227983 */ /* 0x000f220000300800 */
[----:B------:R-:W-:-:S03]  /*65fa0*/  LOP3.LUT R194, R33, 0xffff, RZ, 0xc0, !PT ;  /* 0x0000ffff21c27812 */ /* 0x000fc600078ec0ff */
[----:B------:R-:W4:Y:S01]  /*65fb0*/  LDL.LU R33, [R1+0x82c] ;  /* 0x00082c0001217983 */ /* 0x000f220000300800 */
[----:B------:R-:W-:-:S03]  /*65fc0*/  LOP3.LUT R12, R32, 0xffff, RZ, 0xc0, !PT ;  /* 0x0000ffff200c7812 */ /* 0x000fc600078ec0ff */
        /* <DEDUP_REMOVED lines=10> */
[----:B------:R-:W-:Y:S01]  /*66070*/  LOP3.LUT R195, R195, 0xffff, RZ, 0xc0, !PT ;  /* 0x0000ffffc3c37812 */ /* 0x000fe200078ec0ff */
[----:B------:R0:W-:Y:S01]  /*66080*/  STL [R1+0x130], R3 ;  /* 0x0001300301007387 */ /* 0x0001e20000100800 */
[--C-:B------:R-:W-:Y:S02]  /*66090*/  PRMT R2, R122, 0x3340, R1.reuse ;  /* 0x000033407a027816 */ /* 0x100fe40000000001 */
[----:B------:R-:W-:Y:S02]  /*660a0*/  PRMT R8, R128, 0x3340, R130 ;  /* 0x0000334080087816 */ /* 0x000fe40000000082 */
[----:B------:R-:W-:Y:S02]  /*660b0*/  PRMT R0, R6, 0x5410, R0 ;  /* 0x0000541006007816 */ /* 0x000fe40000000000 */
[----:B-1----:R-:W-:Y:S02]  /*660c0*/  PRMT R9, R9, 0x3340, R194 ;  /* 0x0000334009097816 */ /* 0x002fe400000000c2 */
[----:B------:R-:W-:-:S02]  /*660d0*/  PRMT R4, R195, 0x3340, R1 ;  /* 0x00003340c3047816 */ /* 0x000fc40000000001 */
[----:B0-----:R-:W-:Y:S02]  /*660e0*/  PRMT R3, R3, 0x3340, R1 ;  /* 0x0000334003037816 */ /* 0x001fe40000000001 */
[----:B------:R-:W-:Y:S01]  /*660f0*/  PRMT R11, R11, 0x3340, R12 ;  /* 0x000033400b0b7816 */ /* 0x000fe2000000000c */
[----:B------:R0:W-:Y:S01]  /*66100*/  STL [R1+0x764], R0 ;  /* 0x0007640001007387 */ /* 0x0001e20000100800 */
[----:B------:R-:W-:Y:S02]  /*66110*/  PRMT R6, R8, 0x5410, R2 ;  /* 0x0000541008067816 */ /* 0x000fe40000000002 */
[----:B------:R-:W-:-:S03]  /*66120*/  PRMT R2, R9, 0x5410, R3 ;  /* 0x0000541009027816 */ /* 0x000fc60000000003 */
[----:B------:R-:W-:Y:S01]  /*66130*/  STL [R1+0x760], R6 ;  /* 0x0007600601007387 */ /* 0x000fe20000100800 */
[----:B0-----:R-:W-:-:S03]  /*66140*/  PRMT R0, R11, 0x5410, R4 ;  /* 0x000054100b007816 */ /* 0x001fc60000000004 */
[----:B------:R-:W-:Y:S04]  /*66150*/  STL [R1+0x75c], R2 ;  /* 0x00075c0201007387 */ /* 0x000fe80000100800 */
[----:B------:R2:W-:Y:S01]  /*66160*/  STL [R1+0x758], R0 ;  /* 0x0007580001007387 */ /* 0x0005e20000100800 */
[----:B------:R-:W-:-:S03]  /*66170*/  LOP3.LUT R115, R37, 0xffff, RZ, 0xc0, !PT ;  /* 0x0000ffff25737812 */ /* 0x000fc600078ec0ff */
[----:B------:R-:W3:Y:S01]  /*66180*/  LDL.LU R37, [R1+0xc40] ;  /* 0x000c400001257983 */ /* 0x000ee20000300800 */
[----:B------:R-:W-:-:S03]  /*66190*/  LOP3.LUT R9, R35, 0xffff, RZ, 0xc0, !PT ;  /* 0x0000ffff23097812 */ /* 0x000fc600078ec0ff */
[----:B------:R-:W3:Y:S04]  /*661a0*/  LDL.LU R35, [R1+0xc3c] ;  /* 0x000c3c0001237983 */ /* 0x000ee80000300800 */
[----:B------:R-:W-:Y:S01]  /*661b0*/  STL [R1+0x164], R9 ;  /* 0x0001640901007387 */ /* 0x000fe20000100800 */
[----:B------:R-:W-:Y:S02]  /*661c0*/  LOP3.LUT R3, R197, 0xffff, RZ, 0xc0, !PT ;  /* 0x0000ffffc5037812 */ /* 0x000fe400078ec0ff */
[----:B--2---:R-:W-:Y:S02]  /*661d0*/  LOP3.LUT R0, R31, 0xffff, RZ, 0xc0, !PT ;  /* 0x0000ffff1f007812 */ /* 0x004fe400078ec0ff */
[----:B------:R-:W2:Y:S04]  /*661e0*/  LDL.LU R31, [R1+0xa2c] ;  /* 0x000a2c00011f7983 */ /* 0x000ea80000300800 */
[----:B------:R0:W-:Y:S01]  /*661f0*/  STL [R1+0x160], R0 ;  /* 0x0001600001007387 */ /* 0x0001e20000100800 */
[----:B----4-:R-:W-:-:S03]  /*66200*/  LOP3.LUT R118, R36, 0xffff, RZ, 0xc0, !PT ;  /* 0x0000ffff24767812 */ /* 0x010fc600078ec0ff */
[----:B------:R-:W4:Y:S01]  /*66210*/  LDL.LU R36, [R1+0xa28] ;  /* 0x000a280001247983 */ /* 0x000f220000300800 */
[----:B------:R-:W-:-:S03]  /*66220*/  LOP3.LUT R116, R34, 0xffff, RZ, 0xc0, !PT ;  /* 0x0000ffff22747812 */ /* 0x000fc600078ec0ff */
[----:B------:R-:W2:Y:S01]  /*66230*/  LDL.LU R34, [R1+0x838] ;  /* 0x0008380001227983 */ /* 0x000ea20000300800 */
[----:B------:R-:W-:-:S03]  /*66240*/  LOP3.LUT R11, R33, 0xffff, RZ, 0xc0, !PT ;  /* 0x0000ffff210b7812 */ /* 0x000fc600078ec0ff */
[----:B------:R-:W2:Y:S04]  /*66250*/  LDL.LU R33, [R1+0x834] ;  /* 0x0008340001217983 */ /* 0x000ea80000300800 */
[----:B------:R-:W-:Y:S01]  /*66260*/  STL [R1+0x15c], R11 ;  /* 0x00015c0b01007387 */ /* 0x000fe20000100800 */
[----:B------:R-:W-:-:S03]  /*66270*/  LOP3.LUT R196, R32, 0xffff, RZ, 0xc0, !PT ;  /* 0x0000ffff20c47812 */ /* 0x000fc600078ec0ff */
[----:B------:R-:W2:Y:S01]  /*66280*/  LDL.LU R32, [R1+0x61c] ;  /* 0x00061c0001207983 */ /* 0x000ea20000300800 */
[----:B---3--:R-:W-:-:S03]  /*66290*/  LOP3.LUT R119, R17, 0xffff, RZ, 0xc0, !PT ;  /* 0x0000ffff11777812 */ /* 0x008fc600078ec0ff */
[----:B------:R-:W3:Y:S04]  /*662a0*/  LDL.LU R17, [R1+0x618] ;  /* 0x0006180001117983 */ /* 0x000ee80000300800 */
[----:B------:R-:W3:Y:S01]  /*662b0*/  LDL.LU R197, [R1+0x160] ;  /* 0x0001600001c57983 */ /* 0x000ee20000300800 */
[----:B------:R-:W-:Y:S02]  /*662c0*/  LOP3.LUT R117, R22, 0xffff, RZ, 0xc0, !PT ;  /* 0x0000ffff16757812 */ /* 0x000fe400078ec0ff */
[----:B------:R-:W-:Y:S02]  /*662d0*/  LOP3.LUT R198, R198, 0xffff, RZ, 0xc0, !PT ;  /* 0x0000ffffc6c67812 */ /* 0x000fe400078ec0ff */
[----:B0-----:R-:W-:Y:S02]  /*662e0*/  PRMT R0, R117, 0x3340, R1 ;  /* 0x0000334075007816 */ /* 0x001fe40000000001 */
[----:B------:R-:W-:-:S02]  /*662f0*/  PRMT R6, R118, 0x3340, R119 ;  /* 0x0000334076067816 */ /* 0x000fc40000000077 */
[----:B------:R-:W-:Y:S01]  /*66300*/  LOP3.LUT R152, R152, 0xffff, RZ, 0xc0, !PT ;  /* 0x0000ffff98987812 */ /* 0x000fe200078ec0ff */
[----:B------:R0:W-:Y:S01]  /*66310*/  STL [R1+0x178], R3 ;  /* 0x0001780301007387 */ /* 0x0001e20000100800 */
[----:B------:R-:W-:Y:S02]  /*66320*/  PRMT R2, R198, 0x3340, R1 ;  /* 0x00003340c6027816 */ /* 0x000fe40000000001 */
[----:B------:R-:W-:Y:S02]  /*66330*/  PRMT R8, R115, 0x3340, R116 ;  /* 0x0000334073087816 */ /* 0x000fe40000000074 */
[----:B------:R-:W-:Y:S02]  /*66340*/  PRMT R0, R6, 0x5410, R0 ;  /* 0x0000541006007816 */ /* 0x000fe40000000000 */
[----:B------:R-:W-:Y:S02]  /*66350*/  PRMT R9, R9, 0x3340, R11 ;  /* 0x0000334009097816 */ /* 0x000fe4000000000b */
[----:B------:R-:W-:-:S02]  /*66360*/  PRMT R4, R152, 0x3340, R1 ;  /* 0x0000334098047816 */ /* 0x000fc40000000001 */
[----:B0-----:R-:W-:Y:S01]  /*66370*/  PRMT R3, R3, 0x3340, R1 ;  /* 0x0000334003037816 */ /* 0x001fe20000000001 */
[----:B------:R0:W-:Y:S01]  /*66380*/  STL [R1+0x754], R0 ;  /* 0x0007540001007387 */ /* 0x0001e20000100800 */
[----:B------:R-:W-:Y:S02]  /*66390*/  PRMT R6, R8, 0x5410, R2 ;  /* 0x0000541008067816 */ /* 0x000fe40000000002 */
[----:B------:R-:W-:-:S03]  /*663a0*/  PRMT R2, R9, 0x5410, R3 ;  /* 0x0000541009027816 */ /* 0x000fc60000000003 */
[----:B------:R-:W-:Y:S04]  /*663b0*/  STL [R1+0x74c], R6 ;  /* 0x00074c0601007387 */ /* 0x000fe80000100800 */
[----:B------:R-:W-:Y:S01]  /*663c0*/  STL [R1+0x748], R2 ;  /* 0x0007480201007387 */ /* 0x000fe20000100800 */
[----:B------:R-:W-:Y:S02]  /*663d0*/  LOP3.LUT R9, R35, 0xffff, RZ, 0xc0, !PT ;  /* 0x0000ffff23097812 */ /* 0x000fe400078ec0ff */
[----:B----4-:R-:W-:Y:S02]  /*663e0*/  LOP3.LUT R111, R36, 0xffff, RZ, 0xc0, !PT ;  /* 0x0000ffff246f7812 */ /* 0x010fe400078ec0ff */
[----:B--2---:R-:W-:Y:S02]  /*663f0*/  LOP3.LUT R112, R34, 0xffff, RZ, 0xc0, !PT ;  /* 0x0000ffff22707812 */ /* 0x004fe400078ec0ff */
[----:B------:R-:W-:-:S02]  /*66400*/  LOP3.LUT R13, R33, 0xffff, RZ, 0xc0, !PT ;  /* 0x0000ffff210d7812 */ /* 0x000fc400078ec0ff */
[----:B------:R-:W-:Y:S02]  /*66410*/  LOP3.LUT R12, R32, 0xffff, RZ, 0xc0, !PT ;  /* 0x0000ffff200c7812 */ /* 0x000fe400078ec0ff */
[----:B---3--:R-:W-:-:S04]  /*66420*/  PRMT R11, R197, 0x3340, R196 ;  /* 0x00003340c50b7816 */ /* 0x008fc800000000c4 */
[----:B0-----:R-:W-:Y:S02]  /*66430*/  PRMT R0, R11, 0x5410, R4 ;  /* 0x000054100b007816 */ /* 0x001fe40000000004 */
[----:B------:R-:W-:-:S03]  /*66440*/  LOP3.LUT R11, R31, 0xffff, RZ, 0xc0, !PT ;  /* 0x0000ffff1f0b7812 */ /* 0x000fc600078ec0ff */
[----:B------:R0:W-:Y:S04]  /*66450*/  STL [R1+0x744], R0 ;  /* 0x0007440001007387 */ /* 0x0001e80000100800 */
[----:B------:R-:W2:Y:S04]  /*66460*/  LDL.LU R35, [R1+0xc48] ;  /* 0x000c480001237983 */ /* 0x000ea80000300800 */
[----:B------:R-:W3:Y:S04]  /*66470*/  LDL.LU R31, [R1+0xc44] ;  /* 0x000c4400011f7983 */ /* 0x000ee80000300800 */
[----:B------:R1:W-:Y:S04]  /*66480*/  STL [R1+0x174], R9 ;  /* 0x0001740901007387 */ /* 0x0003e80000100800 */
[----:B------:R4:W-:Y:S04]  /*66490*/  STL [R1+0x170], R11 ;  /* 0x0001700b01007387 */ /* 0x0009e80000100800 */
[----:B------:R-:W3:Y:S04]  /*664a0*/  LDL.LU R38, [R1+0xa34] ;  /* 0x000a340001267983 */ /* 0x000ee80000300800 */
[----:B------:R-:W3:Y:S04]  /*664b0*/  LDL.LU R36, [R1+0xa30] ;  /* 0x000a300001247983 */ /* 0x000ee80000300800 */
[----:B------:R-:W3:Y:S04]  /*664c0*/  LDL.LU R34, [R1+0x840] ;  /* 0x0008400001227983 */ /* 0x000ee80000300800 */
[----:B------:R-:W3:Y:S04]  /*664d0*/  LDL.LU R33, [R1+0x83c] ;  /* 0x00083c0001217983 */ /* 0x000ee80000300800 */
[----:B------:R-:W-:Y:S04]  /*664e0*/  STL [R1+0x16c], R13 ;  /* 0x00016c0d01007387 */ /* 0x000fe80000100800 */
[----:B------:R-:W3:Y:S01]  /*664f0*/  LDL.LU R32, [R1+0x624] ;  /* 0x0006240001207983 */ /* 0x000ee20000300800 */
[----:B------:R-:W-:-:S03]  /*66500*/  LOP3.LUT R113, R17, 0xffff, RZ, 0xc0, !PT ;  /* 0x0000ffff11717812 */ /* 0x000fc600078ec0ff */
[----:B------:R-:W-:Y:S04]  /*66510*/  STL [R1+0x168], R12 ;  /* 0x0001680c01007387 */ /* 0x000fe80000100800 */
[----:B------:R-:W3:Y:S01]  /*66520*/  LDL.LU R17, [R1+0x620] ;  /* 0x0006200001117983 */ /* 0x000ee20000300800 */
[----:B------:R-:W-:Y:S02]  /*66530*/  LOP3.LUT R18, R23, 0xffff, RZ, 0xc0, !PT ;  /* 0x0000ffff17127812 */ /* 0x000fe400078ec0ff */
[----:B------:R-:W-:Y:S02]  /*66540*/  LOP3.LUT R110, R37, 0xffff, RZ, 0xc0, !PT ;  /* 0x0000ffff256e7812 */ /* 0x000fe400078ec0ff */
[----:B------:R-:W-:Y:S02]  /*66550*/  LOP3.LUT R114, R200, 0xffff, RZ, 0xc0, !PT ;  /* 0x0000ffffc8727812 */ /* 0x000fe400078ec0ff */
[----:B------:R-:W-:-:S02]  /*66560*/  LOP3.LUT R109, R199, 0xffff, RZ, 0xc0, !PT ;  /* 0x0000ffffc76d7812 */ /* 0x000fc400078ec0ff */
[----:B0-----:R-:W-:Y:S02]  /*66570*/  PRMT R0, R18, 0x3340, R1 ;  /* 0x0000334012007816 */ /* 0x001fe40000000001 */
[----:B------:R-:W-:Y:S02]  /*66580*/  PRMT R6, R111, 0x3340, R113 ;  /* 0x000033406f067816 */ /* 0x000fe40000000071 */
[----:B------:R-:W-:Y:S02]  /*66590*/  LOP3.LUT R154, R154, 0xffff, RZ, 0xc0, !PT ;  /* 0x0000ffff9a9a7812 */ /* 0x000fe400078ec0ff */
[--C-:B------:R-:W-:Y:S02]  /*665a0*/  PRMT R2, R114, 0x3340, R1.reuse ;  /* 0x0000334072027816 */ /* 0x100fe40000000001 */
[----:B------:R-:W-:Y:S02]  /*665b0*/  PRMT R8, R110, 0x3340, R112 ;  /* 0x000033406e087816 */ /* 0x000fe40000000070 */
[----:B------:R-:W-:-:S02]  /*665c0*/  PRMT R3, R109, 0x3340, R1 ;  /* 0x000033406d037816 */ /* 0x000fc40000000001 */
[----:B-1----:R-:W-:Y:S02]  /*665d0*/  PRMT R9, R9, 0x3340, R13 ;  /* 0x0000334009097816 */ /* 0x002fe4000000000d */
[----:B------:R-:W-:Y:S02]  /*665e0*/  PRMT R0, R6, 0x5410, R0 ;  /* 0x0000541006007816 */ /* 0x000fe40000000000 */
[----:B------:R-:W-:Y:S02]  /*665f0*/  PRMT R4, R154, 0x3340, R1 ;  /* 0x000033409a047816 */ /* 0x000fe40000000001 */
[----:B----4-:R-:W-:Y:S02]  /*66600*/  PRMT R11, R11, 0x3340, R12 ;  /* 0x000033400b0b7816 */ /* 0x010fe4000000000c */
[----:B------:R-:W-:Y:S01]  /*66610*/  PRMT R6, R8, 0x5410, R2 ;  /* 0x0000541008067816 */ /* 0x000fe20000000002 */
[----:B------:R-:W-:Y:S01]  /*66620*/  STL [R1+0x2d34], R18 ;  /* 0x002d341201007387 */ /* 0x000fe20000100800 */
[----:B------:R-:W-:-:S03]  /*66630*/  PRMT R2, R9, 0x5410, R3 ;  /* 0x0000541009027816 */ /* 0x000fc60000000003 */
[----:B------:R0:W-:Y:S04]  /*66640*/  STL [R1+0x740], R0 ;  /* 0x0007400001007387 */ /* 0x0001e80000100800 */
[----:B------:R-:W-:Y:S04]  /*66650*/  STL [R1+0x738], R6 ;  /* 0x0007380601007387 */ /* 0x000fe80000100800 */
[----:B------:R-:W-:Y:S01]  /*66660*/  STL [R1+0x734], R2 ;  /* 0x0007340201007387 */ /* 0x000fe20000100800 */
[----:B0-----:R-:W-:Y:S02]  /*66670*/  PRMT R0, R11, 0x5410, R4 ;  /* 0x000054100b007816 */ /* 0x001fe40000000004 */
[----:B--2---:R-:W-:-:S02]  /*66680*/  LOP3.LUT R102, R35, 0xffff, RZ, 0xc0, !PT ;  /* 0x0000ffff23667812 */ /* 0x004fc400078ec0ff */
[----:B------:R-:W2:Y:S01]  /*66690*/  LDL.LU R35, [R1+0xc54] ;  /* 0x000c540001237983 */ /* 0x000ea20000300800 */
[----:B---3--:R-:W-:-:S03]  /*666a0*/  LOP3.LUT R103, R31, 0xffff, RZ, 0xc0, !PT ;  /* 0x0000ffff1f677812 */ /* 0x008fc600078ec0ff */
[----:B------:R0:W-:Y:S04]  /*666b0*/  STL [R1+0x730], R0 ;  /* 0x0007300001007387 */ /* 0x0001e80000100800 */
[----:B------:R-:W3:Y:S04]  /*666c0*/  LDL.LU R37, [R1+0xc50] ;  /* 0x000c500001257983 */ /* 0x000ee80000300800 */
[----:B------:R-:W4:Y:S01]  /*666d0*/  LDL.LU R31, [R1+0xc4c] ;  /* 0x000c4c00011f7983 */ /* 0x000f220000300800 */
[----:B------:R-:W-:Y:S02]  /*666e0*/  LOP3.LUT R11, R38, 0xffff, RZ, 0xc0, !PT ;  /* 0x0000ffff260b7812 */ /* 0x000fe400078ec0ff */
[----:B------:R-:W-:-:S02]  /*666f0*/  LOP3.LUT R104, R36, 0xffff, RZ, 0xc0, !PT ;  /* 0x0000ffff24687812 */ /* 0x000fc400078ec0ff */
[----:B------:R-:W4:Y:S01]  /*66700*/  LDL.LU R36, [R1+0xa38] ;  /* 0x000a380001247983 */ /* 0x000f220000300800 */
[----:B------:R-:W-:-:S03]  /*66710*/  LOP3.LUT R105, R34, 0xffff, RZ, 0xc0, !PT ;  /* 0x0000ffff22697812 */ /* 0x000fc600078ec0ff */
[----:B------:R-:W-:Y:S04]  /*66720*/  STL [R1+0x18c], R11 ;  /* 0x00018c0b01007387 */ /* 0x000fe80000100800 */
[----:B------:R-:W4:Y:S01]  /*66730*/  LDL.LU R34, [R1+0x84c] ;  /* 0x00084c0001227983 */ /* 0x000f220000300800 */
[----:B------:R-:W-:-:S03]  /*66740*/  LOP3.LUT R106, R33, 0xffff, RZ, 0xc0, !PT ;  /* 0x0000ffff216a7812 */ /* 0x000fc600078ec0ff */
[----:B------:R-:W4:Y:S01]  /*66750*/  LDL.LU R33, [R1+0x848] ;  /* 0x0008480001217983 */ /* 0x000f220000300800 */
[----:B------:R-:W-:-:S03]  /*66760*/  LOP3.LUT R12, R32, 0xffff, RZ, 0xc0, !PT ;  /* 0x0000ffff200c7812 */ /* 0x000fc600078ec0ff */
[----:B------:R-:W4:Y:S04]  /*66770*/  LDL.LU R32, [R1+0x844] ;  /* 0x0008440001207983 */ /* 0x000f280000300800 */
[----:B------:R-:W-:Y:S01]  /*66780*/  STL [R1+0x188], R12 ;  /* 0x0001880c01007387 */ /* 0x000fe20000100800 */
[----:B------:R-:W-:-:S03]  /*66790*/  LOP3.LUT R107, R17, 0xffff, RZ, 0xc0, !PT ;  /* 0x0000ffff116b7812 */ /* 0x000fc600078ec0ff */
[----:B------:R-:W4:Y:S01]  /*667a0*/  LDL.LU R17, [R1+0x628] ;  /* 0x0006280001117983 */ /* 0x000f220000300800 */
[----:B0-----:R-:W-:Y:S02]  /*667b0*/  LOP3.LUT R0, R153, 0xffff, RZ, 0xc0, !PT ;  /* 0x0000ffff99007812 */ /* 0x001fe400078ec0ff */
[----:B------:R-:W-:Y:S02]  /*667c0*/  LOP3.LUT R3, R201, 0xffff, RZ, 0xc0, !PT ;  /* 0x0000ffffc9037812 */ /* 0x000fe400078ec0ff */
[----:B------:R-:W-:Y:S01]  /*667d0*/  LOP3.LUT R108, R202, 0xffff, RZ, 0xc0, !PT ;  /* 0x0000ffffca6c7812 */ /* 0x000fe200078ec0ff */
[----:B------:R0:W-:Y:S01]  /*667e0*/  STL [R1+0x708], R0 ;  /* 0x0007080001007387 */ /* 0x0001e20000100800 */
[----:B------:R-:W-:Y:S02]  /*667f0*/  LOP3.LUT R4, R156, 0xffff, RZ, 0xc0, !PT ;  /* 0x0000ffff9c047812 */ /* 0x000fe400078ec0ff */
[----:B------:R-:W-:Y:S01]  /*66800*/  PRMT R6, R104, 0x3340, R107 ;  /* 0x0000334068067816 */ /* 0x000fe2000000006b */
[----:B------:R1:W-:Y:S01]  /*66810*/  STL [R1+0x184], R3 ;  /* 0x0001840301007387 */ /* 0x0003e20000100800 */
[----:B------:R-:W-:-:S02]  /*66820*/  PRMT R2, R108, 0x3340, R1 ;  /* 0x000033406c027816 */ /* 0x000fc40000000001 */
[----:B------:R-:W-:Y:S02]  /*66830*/  PRMT R8, R102, 0x3340, R105 ;  /* 0x0000334066087816 */ /* 0x000fe40000000069 */
[--C-:B0-----:R-:W-:Y:S02]  /*66840*/  PRMT R0, R0, 0x3340, R1.reuse ;  /* 0x0000334000007816 */ /* 0x101fe40000000001 */
[----:B------:R-:W-:Y:S02]  /*66850*/  PRMT R9, R103, 0x3340, R106 ;  /* 0x0000334067097816 */ /* 0x000fe4000000006a */
[----:B-1----:R-:W-:Y:S01]  /*66860*/  PRMT R3, R3, 0x3340, R1 ;  /* 0x0000334003037816 */ /* 0x002fe20000000001 */
[----:B------:R0:W-:Y:S01]  /*66870*/  STL [R1+0x180], R4 ;  /* 0x0001800401007387 */ /* 0x0001e20000100800 */
[----:B------:R-:W-:Y:S02]  /*66880*/  PRMT R0, R6, 0x5410, R0 ;  /* 0x0000541006007816 */ /* 0x000fe40000000000 */
[----:B------:R-:W-:-:S02]  /*66890*/  PRMT R6, R8, 0x5410, R2 ;  /* 0x0000541008067816 */ /* 0x000fc40000000002 */
[----:B------:R-:W-:Y:S02]  /*668a0*/  PRMT R11, R11, 0x3340, R12 ;  /* 0x000033400b0b7816 */ /* 0x000fe4000000000c */
[----:B------:R-:W-:Y:S02]  /*668b0*/  PRMT R2, R9, 0x5410, R3 ;  /* 0x0000541009027816 */ /* 0x000fe40000000003 */
[----:B0-----:R-:W-:Y:S01]  /*668c0*/  PRMT R4, R4, 0x3340, R1 ;  /* 0x0000334004047816 */ /* 0x001fe20000000001 */
[----:B------:R0:W-:Y:S04]  /*668d0*/  STL [R1+0x72c], R0 ;  /* 0x00072c0001007387 */ /* 0x0001e80000100800 */
[----:B------:R3:W-:Y:S04]  /*668e0*/  STL [R1+0x728], R6 ;  /* 0x0007280601007387 */ /* 0x0007e80000100800 */
[----:B------:R-:W-:Y:S01]  /*668f0*/  STL [R1+0x724], R2 ;  /* 0x0007240201007387 */ /* 0x000fe20000100800 */
[----:B0-----:R-:W-:-:S02]  /*66900*/  PRMT R0, R11, 0x5410, R4 ;  /* 0x000054100b007816 */ /* 0x001fc40000000004 */
[----:B--2---:R-:W-:Y:S02]  /*66910*/  LOP3.LUT R12, R35, 0xffff, RZ, 0xc0, !PT ;  /* 0x0000ffff230c7812 */ /* 0x004fe400078ec0ff */
[----:B------:R-:W2:Y:S04]  /*66920*/  LDL.LU R35, [R1+0xc5c] ;  /* 0x000c5c0001237983 */ /* 0x000ea80000300800 */
[----:B------:R0:W-:Y:S01]  /*66930*/  STL [R1+0x720], R0 ;  /* 0x0007200001007387 */ /* 0x0001e20000100800 */
[----:B---3--:R-:W-:-:S03]  /*66940*/  LOP3.LUT R6, R37, 0xffff, RZ, 0xc0, !PT ;  /* 0x0000ffff25067812 */ /* 0x008fc600078ec0ff */
[----:B------:R-:W-:Y:S01]  /*66950*/  STL [R1+0x1b4], R12 ;  /* 0x0001b40c01007387 */ /* 0x000fe20000100800 */
[----:B----4-:R-:W-:-:S03]  /*66960*/  LOP3.LUT R97, R31, 0xffff, RZ, 0xc0, !PT ;  /* 0x0000ffff1f617812 */ /* 0x010fc600078ec0ff */
[----:B------:R-:W3:Y:S04]  /*66970*/  LDL.LU R31, [R1+0xc58] ;  /* 0x000c5800011f7983 */ /* 0x000ee80000300800 */
[----:B------:R1:W-:Y:S01]  /*66980*/  STL [R1+0x17c], R6 ;  /* 0x00017c0601007387 */ /* 0x0003e20000100800 */
[----:B------:R-:W-:-:S03]  /*66990*/  LOP3.LUT R9, R36, 0xffff, RZ, 0xc0, !PT ;  /* 0x0000ffff24097812 */ /* 0x000fc600078ec0ff */
[----:B------:R-:W4:Y:S01]  /*669a0*/  LDL.LU R36, [R1+0xa40] ;  /* 0x000a400001247983 */ /* 0x000f220000300800 */
[----:B------:R-:W-:-:S03]  /*669b0*/  LOP3.LUT R11, R34, 0xffff, RZ, 0xc0, !PT ;  /* 0x0000ffff220b7812 */ /* 0x000fc600078ec0ff */
[----:B------:R-:W4:Y:S01]  /*669c0*/  LDL.LU R34, [R1+0xa3c] ;  /* 0x000a3c0001227983 */ /* 0x000f220000300800 */
[----:B------:R-:W-:-:S03]  /*669d0*/  LOP3.LUT R98, R33, 0xffff, RZ, 0xc0, !PT ;  /* 0x0000ffff21627812 */ /* 0x000fc600078ec0ff */
[----:B------:R1:W-:Y:S04]  /*669e0*/  STL [R1+0x194], R9 ;  /* 0x0001940901007387 */ /* 0x0003e80000100800 */
[----:B------:R1:W-:Y:S04]  /*669f0*/  STL [R1+0x1ac], R11 ;  /* 0x0001ac0b01007387 */ /* 0x0003e80000100800 */
[----:B------:R-:W4:Y:S04]  /*66a00*/  LDL.LU R38, [R1+0x854] ;  /* 0x0008540001267983 */ /* 0x000f280000300800 */
[----:B------:R-:W4:Y:S01]  /*66a10*/  LDL.LU R33, [R1+0x850] ;  /* 0x0008500001217983 */ /* 0x000f220000300800 */
[----:B------:R-:W-:-:S02]  /*66a20*/  LOP3.LUT R99, R32, 0xffff, RZ, 0xc0, !PT ;  /* 0x0000ffff20637812 */ /* 0x000fc400078ec0ff */
[----:B------:R-:W-:Y:S01]  /*66a30*/  LOP3.LUT R13, R17, 0xffff, RZ, 0xc0, !PT ;  /* 0x0000ffff110d7812 */ /* 0x000fe200078ec0ff */
[----:B------:R-:W4:Y:S04]  /*66a40*/  LDL.LU R32, [R1+0x630] ;  /* 0x0006300001207983 */ /* 0x000f280000300800 */
[----:B------:R-:W4:Y:S01]  /*66a50*/  LDL.LU R17, [R1+0x62c] ;  /* 0x00062c0001117983 */ /* 0x000f220000300800 */
[----:B------:R-:W-:Y:S02]  /*66a60*/  LOP3.LUT R100, R223, 0xffff, RZ, 0xc0, !PT ;  /* 0x0000ffffdf647812 */ /* 0x000fe400078ec0ff */
[----:B------:R-:W-:Y:S02]  /*66a70*/  LOP3.LUT R101, R221, 0xffff, RZ, 0xc0, !PT ;  /* 0x0000ffffdd657812 */ /* 0x000fe400078ec0ff */
[----:B------:R-:W-:-:S02]  /*66a80*/  LOP3.LUT R158, R158, 0xffff, RZ, 0xc0, !PT ;  /* 0x0000ffff9e9e7812 */ /* 0x000fc400078ec0ff */
[----:B------:R-:W-:Y:S02]  /*66a90*/  LOP3.LUT R4, R227, 0xffff, RZ, 0xc0, !PT ;  /* 0x0000ffffe3047812 */ /* 0x000fe400078ec0ff */
[--C-:B0-----:R-:W-:Y:S02]  /*66aa0*/  PRMT R0, R100, 0x3340, R1.reuse ;  /* 0x0000334064007816 */ /* 0x101fe40000000001 */
[----:B-1----:R-:W-:Y:S02]  /*66ab0*/  PRMT R6, R6, 0x3340, R98 ;  /* 0x0000334006067816 */ /* 0x002fe40000000062 */
[----:B------:R-:W-:Y:S02]  /*66ac0*/  PRMT R2, R101, 0x3340, R1 ;  /* 0x0000334065027816 */ /* 0x000fe40000000001 */
[----:B------:R-:W-:Y:S01]  /*66ad0*/  PRMT R8, R97, 0x3340, R99 ;  /* 0x0000334061087816 */ /* 0x000fe20000000063 */
[----:B------:R-:W-:Y:S01]  /*66ae0*/  STL [R1+0x190], R13 ;  /* 0x0001900d01007387 */ /* 0x000fe20000100800 */
[----:B------:R-:W-:-:S02]  /*66af0*/  PRMT R3, R158, 0x3340, R1 ;  /* 0x000033409e037816 */ /* 0x000fc40000000001 */
[----:B------:R-:W-:Y:S01]  /*66b00*/  PRMT R9, R9, 0x3340, R13 ;  /* 0x0000334009097816 */ /* 0x000fe2000000000d */
[----:B------:R0:W-:Y:S01]  /*66b10*/  STL [R1+0x1a0], R4 ;  /* 0x0001a00401007387 */ /* 0x0001e20000100800 */
[----:B------:R-:W-:Y:S02]  /*66b20*/  PRMT R0, R6, 0x5410, R0 ;  /* 0x0000541006007816 */ /* 0x000fe40000000000 */
[----:B------:R-:W-:Y:S02]  /*66b30*/  PRMT R11, R12, 0x3340, R11 ;  /* 0x000033400c0b7816 */ /* 0x000fe4000000000b */
[----:B------:R-:W-:Y:S02]  /*66b40*/  PRMT R6, R8, 0x5410, R2 ;  /* 0x0000541008067816 */ /* 0x000fe40000000002 */
[----:B------:R-:W-:Y:S02]  /*66b50*/  PRMT R2, R9, 0x5410, R3 ;  /* 0x0000541009027816 */ /* 0x000fe40000000003 */
[----:B0-----:R-:W-:Y:S01]  /*66b60*/  PRMT R4, R4, 0x3340, R1 ;  /* 0x0000334004047816 */ /* 0x001fe20000000001 */
[----:B------:R0:W-:Y:S04]  /*66b70*/  STL [R1+0x718], R0 ;  /* 0x0007180001007387 */ /* 0x0001e80000100800 */
[----:B------:R-:W-:Y:S04]  /*66b80*/  STL [R1+0x714], R6 ;  /* 0x0007140601007387 */ /* 0x000fe80000100800 */
[----:B------:R-:W-:Y:S01]  /*66b90*/  STL [R1+0x710], R2 ;  /* 0x0007100201007387 */ /* 0x000fe20000100800 */
[----:B0-----:R-:W-:-:S03]  /*66ba0*/  PRMT R0, R11, 0x5410, R4 ;  /* 0x000054100b007816 */ /* 0x001fc60000000004 */
[----:B------:R-:W4:Y:S04]  /*66bb0*/  LDL.LU R37, [R1+0xc64] ;  /* 0x000c640001257983 */ /* 0x000f280000300800 */
[----:B------:R0:W-:Y:S01]  /*66bc0*/  STL [R1+0x70c], R0 ;  /* 0x00070c0001007387 */ /* 0x0001e20000100800 */
[----:B--2---:R-:W-:-:S03]  /*66bd0*/  LOP3.LUT R12, R35, 0xffff, RZ, 0xc0, !PT ;  /* 0x0000ffff230c7812 */ /* 0x004fc600078ec0ff */
[----:B------:R-:W2:Y:S04]  /*66be0*/  LDL.LU R35, [R1+0xc60] ;  /* 0x000c600001237983 */ /* 0x000ea80000300800 */
[----:B------:R-:W-:Y:S01]  /*66bf0*/  STL [R1+0x1a8], R12 ;  /* 0x0001a80c01007387 */ /* 0x000fe20000100800 */
[----:B---3--:R-:W-:-:S03]  /*66c00*/  LOP3.LUT R91, R31, 0xffff, RZ, 0xc0, !PT ;  /* 0x0000ffff1f5b7812 */ /* 0x008fc600078ec0ff */
[----:B------:R-:W3:Y:S01]  /*66c10*/  LDL.LU R31, [R1+0xa4c] ;  /* 0x000a4c00011f7983 */ /* 0x000ee20000300800 */
[----:B----4-:R-:W-:-:S03]  /*66c20*/  LOP3.LUT R92, R36, 0xffff, RZ, 0xc0, !PT ;  /* 0x0000ffff245c7812 */ /* 0x010fc600078ec0ff */
[----:B------:R-:W4:Y:S01]  /*66c30*/  LDL.LU R36, [R1+0xa48] ;  /* 0x000a480001247983 */ /* 0x000f220000300800 */
[----:B------:R-:W-:-:S03]  /*66c40*/  LOP3.LUT R9, R34, 0xffff, RZ, 0xc0, !PT ;  /* 0x0000ffff22097812 */ /* 0x000fc600078ec0ff */
[----:B------:R-:W4:Y:S04]  /*66c50*/  LDL.LU R34, [R1+0x85c] ;  /* 0x00085c0001227983 */ /* 0x000f280000300800 */
[----:B------:R1:W-:Y:S01]  /*66c60*/  STL [R1+0x19c], R9 ;  /* 0x00019c0901007387 */ /* 0x0003e20000100800 */
[----:B------:R-:W-:-:S03]  /*66c70*/  LOP3.LUT R93, R33, 0xffff, RZ, 0xc0, !PT ;  /* 0x0000ffff215d7812 */ /* 0x000fc600078ec0ff */
[----:B------:R-:W4:Y:S01]  /*66c80*/  LDL.LU R33, [R1+0x858] ;  /* 0x0008580001217983 */ /* 0x000f220000300800 */
[----:B------:R-:W-:Y:S02]  /*66c90*/  LOP3.LUT R11, R38, 0xffff, RZ, 0xc0, !PT ;  /* 0x0000ffff260b7812 */ /* 0x000fe400078ec0ff */
[----:B------:R-:W-:-:S03]  /*66ca0*/  LOP3.LUT R94, R32, 0xffff, RZ, 0xc0, !PT ;  /* 0x0000ffff205e7812 */ /* 0x000fc600078ec0ff */
[----:B------:R1:W-:Y:S01]  /*66cb0*/  STL [R1+0x1a4], R11 ;  /* 0x0001a40b01007387 */ /* 0x0003e20000100800 */
[----:B------:R-:W-:-:S03]  /*66cc0*/  LOP3.LUT R13, R17, 0xffff, RZ, 0xc0, !PT ;  /* 0x0000ffff110d7812 */ /* 0x000fc600078ec0ff */
[----:B------:R-:W4:Y:S04]  /*66cd0*/  LDL.LU R32, [R1+0x638] ;  /* 0x0006380001207983 */ /* 0x000f280000300800 */
[----:B------:R-:W4:Y:S01]  /*66ce0*/  LDL.LU R17, [R1+0x634] ;  /* 0x0006340001117983 */ /* 0x000f220000300800 */
[----:B------:R-:W-:Y:S02]  /*66cf0*/  LOP3.LUT R87, R229, 0xffff, RZ, 0xc0, !PT ;  /* 0x0000ffffe5577812 */ /* 0x000fe400078ec0ff */
[----:B------:R-:W-:Y:S02]  /*66d00*/  LOP3.LUT R3, R159, 0xffff, RZ, 0xc0, !PT ;  /* 0x0000ffff9f037812 */ /* 0x000fe400078ec0ff */
[----:B------:R-:W-:Y:S02]  /*66d10*/  LOP3.LUT R160, R160, 0xffff, RZ, 0xc0, !PT ;  /* 0x0000ffffa0a07812 */ /* 0x000fe400078ec0ff */
[----:B------:R-:W-:-:S02]  /*66d20*/  LOP3.LUT R4, R234, 0xffff, RZ, 0xc0, !PT ;  /* 0x0000ffffea047812 */ /* 0x000fc400078ec0ff */
[----:B0-----:R-:W-:Y:S02]  /*66d30*/  PRMT R0, R87, 0x3340, R1 ;  /* 0x0000334057007816 */ /* 0x001fe40000000001 */
[----:B------:R-:W-:Y:S01]  /*66d40*/  PRMT R6, R91, 0x3340, R93 ;  /* 0x000033405b067816 */ /* 0x000fe2000000005d */
[----:B------:R-:W-:Y:S01]  /*66d50*/  STL [R1+0x198], R13 ;  /* 0x0001980d01007387 */ /* 0x000fe20000100800 */
[----:B------:R-:W-:Y:S02]  /*66d60*/  PRMT R2, R160, 0x3340, R1 ;  /* 0x00003340a0027816 */ /* 0x000fe40000000001 */
[----:B------:R-:W-:Y:S01]  /*66d70*/  PRMT R8, R92, 0x3340, R94 ;  /* 0x000033405c087816 */ /* 0x000fe2000000005e */
[----:B------:R0:W-:Y:S01]  /*66d80*/  STL [R1+0x618], R3 ;  /* 0x0006180301007387 */ /* 0x0001e20000100800 */
[----:B------:R-:W-:Y:S02]  /*66d90*/  PRMT R0, R6, 0x5410, R0 ;  /* 0x0000541006007816 */ /* 0x000fe40000000000 */
[----:B-1----:R-:W-:Y:S01]  /*66da0*/  PRMT R9, R9, 0x3340, R13 ;  /* 0x0000334009097816 */ /* 0x002fe2000000000d */
[----:B------:R1:W-:Y:S01]  /*66db0*/  STL [R1+0x1c0], R4 ;  /* 0x0001c00401007387 */ /* 0x0003e20000100800 */
[----:B------:R-:W-:-:S02]  /*66dc0*/  PRMT R11, R12, 0x3340, R11 ;  /* 0x000033400c0b7816 */ /* 0x000fc4000000000b */
[----:B------:R-:W-:Y:S02]  /*66dd0*/  PRMT R6, R8, 0x5410, R2 ;  /* 0x0000541008067816 */ /* 0x000fe40000000002 */
[--C-:B0-----:R-:W-:Y:S01]  /*66de0*/  PRMT R3, R3, 0x3340, R1.reuse ;  /* 0x0000334003037816 */ /* 0x101fe20000000001 */
[----:B------:R0:W-:Y:S01]  /*66df0*/  STL [R1+0x704], R0 ;  /* 0x0007040001007387 */ /* 0x0001e20000100800 */
[----:B-1----:R-:W-:Y:S02]  /*66e00*/  PRMT R4, R4, 0x3340, R1 ;  /* 0x0000334004047816 */ /* 0x002fe40000000001 */
[----:B------:R-:W-:Y:S01]  /*66e10*/  PRMT R2, R9, 0x5410, R3 ;  /* 0x0000541009027816 */ /* 0x000fe20000000003 */
[----:B------:R-:W-:Y:S01]  /*66e20*/  STL [R1+0x630], R6 ;  /* 0x0006300601007387 */ /* 0x000fe20000100800 */
[----:B------:R-:W-:Y:S02]  /*66e30*/  LOP3.LUT R12, R37, 0xffff, RZ, 0xc0, !PT ;  /* 0x0000ffff250c7812 */ /* 0x000fe400078ec0ff */
[----:B0-----:R-:W-:Y:S01]  /*66e40*/  PRMT R0, R11, 0x5410, R4 ;  /* 0x000054100b007816 */ /* 0x001fe20000000004 */
[----:B------:R-:W-:Y:S04]  /*66e50*/  STL [R1+0x62c], R2 ;  /* 0x00062c0201007387 */ /* 0x000fe80000100800 */
        /* <DEDUP_REMOVED lines=10> */
[----:B------:R1:W-:Y:S04]  /*66f00*/  STL [R1+0x1b0], R9 ;  /* 0x0001b00901007387 */ /* 0x0003e80000100800 */
[----:B------:R1:W-:Y:S04]  /*66f10*/  STL [R1+0x1b8], R11 ;  /* 0x0001b80b01007387 */ /* 0x0003e80000100800 */
[----:B------:R-:W4:Y:S01]  /*66f20*/  LDL.LU R37, [R1+0x86c] ;  /* 0x00086c0001257983 */ /* 0x000f220000300800 */
[----:B------:R-:W-:-:S03]  /*66f30*/  LOP3.LUT R84, R33, 0xffff, RZ, 0xc0, !PT ;  /* 0x0000ffff21547812 */ /* 0x000fc600078ec0ff */
[----:B------:R-:W4:Y:S01]  /*66f40*/  LDL.LU R33, [R1+0x864] ;  /* 0x0008640001217983 */ /* 0x000f220000300800 */
[----:B------:R-:W-:-:S03]  /*66f50*/  LOP3.LUT R85, R32, 0xffff, RZ, 0xc0, !PT ;  /* 0x0000ffff20557812 */ /* 0x000fc600078ec0ff */
[----:B------:R-:W4:Y:S01]  /*66f60*/  LDL.LU R32, [R1+0x860] ;  /* 0x0008600001207983 */ /* 0x000f220000300800 */
[----:B------:R-:W-:-:S03]  /*66f70*/  LOP3.LUT R80, R17, 0xffff, RZ, 0xc0, !PT ;  /* 0x0000ffff11507812 */ /* 0x000fc600078ec0ff */
[----:B------:R-:W4:Y:S01]  /*66f80*/  LDL.LU R17, [R1+0x644] ;  /* 0x0006440001117983 */ /* 0x000f220000300800 */
[----:B------:R-:W-:Y:S02]  /*66f90*/  LOP3.LUT R86, R239, 0xffff, RZ, 0xc0, !PT ;  /* 0x0000ffffef567812 */ /* 0x000fe400078ec0ff */
[----:B------:R-:W-:Y:S02]  /*66fa0*/  LOP3.LUT R162, R162, 0xffff, RZ, 0xc0, !PT ;  /* 0x0000ffffa2a27812 */ /* 0x000fe400078ec0ff */
[----:B------:R-:W-:Y:S02]  /*66fb0*/  LOP3.LUT R18, R161, 0xffff, RZ, 0xc0, !PT ;  /* 0x0000ffffa1127812 */ /* 0x000fe400078ec0ff */
[----:B0-----:R-:W-:Y:S02]  /*66fc0*/  PRMT R0, R86, 0x3340, R1 ;  /* 0x0000334056007816 */ /* 0x001fe40000000001 */
[----:B------:R-:W-:Y:S02]  /*66fd0*/  PRMT R6, R82, 0x3340, R84 ;  /* 0x0000334052067816 */ /* 0x000fe40000000054 */
[----:B------:R-:W-:-:S02]  /*66fe0*/  LOP3.LUT R81, R242, 0xffff, RZ, 0xc0, !PT ;  /* 0x0000fffff2517812 */ /* 0x000fc400078ec0ff */
[----:B------:R-:W-:Y:S02]  /*66ff0*/  PRMT R2, R162, 0x3340, R1 ;  /* 0x00003340a2027816 */ /* 0x000fe40000000001 */
[----:B------:R-:W-:Y:S02]  /*67000*/  PRMT R8, R83, 0x3340, R85 ;  /* 0x0000334053087816 */ /* 0x000fe40000000055 */
[--C-:B------:R-:W-:Y:S02]  /*67010*/  PRMT R3, R18, 0x3340, R1.reuse ;  /* 0x0000334012037816 */ /* 0x100fe40000000001 */
[----:B-1----:R-:W-:Y:S02]  /*67020*/  PRMT R9, R9, 0x3340, R80 ;  /* 0x0000334009097816 */ /* 0x002fe40000000050 */
[----:B------:R-:W-:Y:S02]  /*67030*/  PRMT R0, R6, 0x5410, R0 ;  /* 0x0000541006007816 */ /* 0x000fe40000000000 */
        /* <DEDUP_REMOVED lines=9> */
[----:B--2---:R-:W-:-:S03]  /*670d0*/  LOP3.LUT R9, R35, 0xffff, RZ, 0xc0, !PT ;  /* 0x0000ffff23097812 */ /* 0x004fc600078ec0ff */
[----:B------:R-:W2:Y:S04]  /*670e0*/  LDL.LU R35, [R1+0xc84] ;  /* 0x000c840001237983 */ /* 0x000ea80000300800 */
[----:B------:R0:W-:Y:S01]  /*670f0*/  STL [R1+0x614], R0 ;  /* 0x0006140001007387 */ /* 0x0001e20000100800 */
[----:B---3--:R-:W-:-:S03]  /*67100*/  LOP3.LUT R11, R31, 0xffff, RZ, 0xc0, !PT ;  /* 0x0000ffff1f0b7812 */ /* 0x008fc600078ec0ff */
[----:B------:R-:W3:Y:S04]  /*67110*/  LDL.LU R31, [R1+0xc80] ;  /* 0x000c8000011f7983 */ /* 0x000ee80000300800 */
[----:B------:R1:W-:Y:S01]  /*67120*/  STL [R1+0x1d0], R9 ;  /* 0x0001d00901007387 */ /* 0x0003e20000100800 */
[----:B----4-:R-:W-:-:S03]  /*67130*/  LOP3.LUT R74, R36, 0xffff, RZ, 0xc0, !PT ;  /* 0x0000ffff244a7812 */ /* 0x010fc600078ec0ff */
[----:B------:R-:W-:Y:S04]  /*67140*/  STL [R1+0x1cc], R11 ;  /* 0x0001cc0b01007387 */ /* 0x000fe80000100800 */
[----:B------:R-:W4:Y:S01]  /*67150*/  LDL.LU R36, [R1+0xa6c] ;  /* 0x000a6c0001247983 */ /* 0x000f220000300800 */
[----:B------:R-:W-:-:S03]  /*67160*/  LOP3.LUT R75, R34, 0xffff, RZ, 0xc0, !PT ;  /* 0x0000ffff224b7812 */ /* 0x000fc600078ec0ff */
[----:B------:R-:W4:Y:S01]  /*67170*/  LDL.LU R34, [R1+0xa68] ;  /* 0x000a680001227983 */ /* 0x000f220000300800 */
[----:B------:R-:W-:-:S03]  /*67180*/  LOP3.LUT R12, R33, 0xffff, RZ, 0xc0, !PT ;  /* 0x0000ffff210c7812 */ /* 0x000fc600078ec0ff */
[----:B------:R-:W4:Y:S01]  /*67190*/  LDL.LU R33, [R1+0x87c] ;  /* 0x00087c0001217983 */ /* 0x000f220000300800 */
[----:B------:R-:W-:-:S05]  /*671a0*/  LOP3.LUT R13, R37, 0xffff, RZ, 0xc0, !PT ;  /* 0x0000ffff250d7812 */ /* 0x000fca00078ec0ff */
[----:B------:R-:W-:Y:S01]  /*671b0*/  STL [R1+0x1c4], R13 ;  /* 0x0001c40d01007387 */ /* 0x000fe20000100800 */
[----:B------:R-:W-:-:S03]  /*671c0*/  LOP3.LUT R76, R32, 0xffff, RZ, 0xc0, !PT ;  /* 0x0000ffff204c7812 */ /* 0x000fc600078ec0ff */
[----:B------:R-:W-:Y:S01]  /*671d0*/  STL [R1+0x1c8], R12 ;  /* 0x0001c80c01007387 */ /* 0x000fe20000100800 */
[----:B------:R-:W-:-:S03]  /*671e0*/  LOP3.LUT R77, R17, 0xffff, RZ, 0xc0, !PT ;  /* 0x0000ffff114d7812 */ /* 0x000fc600078ec0ff */
[----:B------:R-:W4:Y:S04]  /*671f0*/  LDL.LU R32, [R1+0x878] ;  /* 0x0008780001207983 */ /* 0x000f280000300800 */
[----:B------:R-:W4:Y:S01]  /*67200*/  LDL.LU R17, [R1+0x654] ;  /* 0x0006540001117983 */ /* 0x000f220000300800 */
[----:B------:R-:W-:Y:S02]  /*67210*/  LOP3.LUT R78, R243, 0xffff, RZ, 0xc0, !PT ;  /* 0x0000fffff34e7812 */ /* 0x000fe400078ec0ff */
[----:B------:R-:W-:Y:S01]  /*67220*/  LOP3.LUT R3, R247, 0xffff, RZ, 0xc0, !PT ;  /* 0x0000fffff7037812 */ /* 0x000fe200078ec0ff */
[----:B------:R-:W4:Y:S01]  /*67230*/  LDL.LU R37, [R1+0x650] ;  /* 0x0006500001257983 */ /* 0x000f220000300800 */
[----:B------:R-:W-:Y:S02]  /*67240*/  LOP3.LUT R79, R164, 0xffff, RZ, 0xc0, !PT ;  /* 0x0000ffffa44f7812 */ /* 0x000fe400078ec0ff */
[----:B0-----:R-:W-:-:S02]  /*67250*/  PRMT R0, R78, 0x3340, R1 ;  /* 0x000033404e007816 */ /* 0x001fc40000000001 */
[----:B------:R-:W-:Y:S01]  /*67260*/  PRMT R6, R74, 0x3340, R76 ;  /* 0x000033404a067816 */ /* 0x000fe2000000004c */
[----:B------:R0:W-:Y:S01]  /*67270*/  STL [R1+0x1d8], R3 ;  /* 0x0001d80301007387 */ /* 0x0001e20000100800 */
[----:B------:R-:W-:Y:S02]  /*67280*/  LOP3.LUT R73, R246, 0xffff, RZ, 0xc0, !PT ;  /* 0x0000fffff6497812 */ /* 0x000fe400078ec0ff */
[----:B------:R-:W-:Y:S02]  /*67290*/  PRMT R2, R79, 0x3340, R1 ;  /* 0x000033404f027816 */ /* 0x000fe40000000001 */
[----:B------:R-:W-:Y:S02]  /*672a0*/  PRMT R8, R75, 0x3340, R77 ;  /* 0x000033404b087816 */ /* 0x000fe4000000004d */
[----:B-1----:R-:W-:Y:S02]  /*672b0*/  PRMT R9, R9, 0x3340, R13 ;  /* 0x0000334009097816 */ /* 0x002fe4000000000d */
[----:B------:R-:W-:-:S02]  /*672c0*/  PRMT R0, R6, 0x5410, R0 ;  /* 0x0000541006007816 */ /* 0x000fc40000000000 */
[--C-:B0-----:R-:W-:Y:S02]  /*672d0*/  PRMT R3, R3, 0x3340, R1.reuse ;  /* 0x0000334003037816 */ /* 0x101fe40000000001 */
[----:B------:R-:W-:Y:S02]  /*672e0*/  PRMT R4, R73, 0x3340, R1 ;  /* 0x0000334049047816 */ /* 0x000fe40000000001 */
[----:B------:R-:W-:Y:S02]  /*672f0*/  PRMT R11, R11, 0x3340, R12 ;  /* 0x000033400b0b7816 */ /* 0x000fe4000000000c */
[----:B------:R-:W-:Y:S01]  /*67300*/  PRMT R6, R8, 0x5410, R2 ;  /* 0x0000541008067816 */ /* 0x000fe20000000002 */
[----:B------:R0:W-:Y:S01]  /*67310*/  STL [R1+0x610], R0 ;  /* 0x0006100001007387 */ /* 0x0001e20000100800 */
[----:B------:R-:W-:-:S03]  /*67320*/  PRMT R2, R9, 0x5410, R3 ;  /* 0x0000541009027816 */ /* 0x000fc60000000003 */
        /* <DEDUP_REMOVED lines=8> */
[----:B------:R1:W-:Y:S04]  /*673b0*/  STL [R1+0x1dc], R8 ;  /* 0x0001dc0801007387 */ /* 0x0003e80000100800 */
[----:B------:R1:W-:Y:S01]  /*673c0*/  STL [R1+0x1d4], R9 ;  /* 0x0001d40901007387 */ /* 0x0003e20000100800 */
[----:B----4-:R-:W-:Y:S02]  /*673d0*/  LOP3.LUT R11, R36, 0xffff, RZ, 0xc0, !PT ;  /* 0x0000ffff240b7812 */ /* 0x010fe400078ec0ff */
[----:B------:R-:W-:-:S02]  /*673e0*/  LOP3.LUT R71, R34, 0xffff, RZ, 0xc0, !PT ;  /* 0x0000ffff22477812 */ /* 0x000fc400078ec0ff */
[----:B------:R-:W4:Y:S04]  /*673f0*/  LDL.LU R34, [R1+0xa7c] ;  /* 0x000a7c0001227983 */ /* 0x000f280000300800 */
[----:B------:R-:W-:Y:S01]  /*67400*/  STL [R1+0x1ec], R11 ;  /* 0x0001ec0b01007387 */ /* 0x000fe20000100800 */
[----:B------:R-:W-:-:S03]  /*67410*/  LOP3.LUT R67, R33, 0xffff, RZ, 0xc0, !PT ;  /* 0x0000ffff21437812 */ /* 0x000fc600078ec0ff */
[----:B------:R-:W4:Y:S04]  /*67420*/  LDL.LU R33, [R1+0xa78] ;  /* 0x000a780001217983 */ /* 0x000f280000300800 */
[----:B------:R-:W4:Y:S01]  /*67430*/  LDL.LU R36, [R1+0x88c] ;  /* 0x00088c0001247983 */ /* 0x000f220000300800 */
[----:B------:R-:W-:-:S03]  /*67440*/  LOP3.LUT R68, R32, 0xffff, RZ, 0xc0, !PT ;  /* 0x0000ffff20447812 */ /* 0x000fc600078ec0ff */
[----:B------:R-:W4:Y:S01]  /*67450*/  LDL.LU R32, [R1+0x888] ;  /* 0x0008880001207983 */ /* 0x000f220000300800 */
[----:B------:R-:W-:-:S03]  /*67460*/  LOP3.LUT R12, R17, 0xffff, RZ, 0xc0, !PT ;  /* 0x0000ffff110c7812 */ /* 0x000fc600078ec0ff */
[----:B------:R-:W4:Y:S01]  /*67470*/  LDL.LU R17, [R1+0x664] ;  /* 0x0006640001117983 */ /* 0x000f220000300800 */
[----:B------:R-:W-:Y:S02]  /*67480*/  LOP3.LUT R69, R166, 0xffff, RZ, 0xc0, !PT ;  /* 0x0000ffffa6457812 */ /* 0x000fe400078ec0ff */
[----:B------:R-:W-:Y:S02]  /*67490*/  LOP3.LUT R72, R37, 0xffff, RZ, 0xc0, !PT ;  /* 0x0000ffff25487812 */ /* 0x000fe400078ec0ff */
[----:B------:R-:W-:Y:S01]  /*674a0*/  LOP3.LUT R3, R250, 0xffff, RZ, 0xc0, !PT ;  /* 0x0000fffffa037812 */ /* 0x000fe200078ec0ff */
[----:B------:R-:W-:Y:S01]  /*674b0*/  STL [R1+0x1e8], R12 ;  /* 0x0001e80c01007387 */ /* 0x000fe20000100800 */
[----:B------:R-:W-:Y:S02]  /*674c0*/  LOP3.LUT R70, R251, 0xffff, RZ, 0xc0, !PT ;  /* 0x0000fffffb467812 */ /* 0x000fe400078ec0ff */
[----:B------:R-:W-:Y:S01]  /*674d0*/  LOP3.LUT R4, R168, 0xffff, RZ, 0xc0, !PT ;  /* 0x0000ffffa8047812 */ /* 0x000fe200078ec0ff */
[----:B------:R-:W4:Y:S01]  /*674e0*/  LDL.LU R38, [R1+0x660] ;  /* 0x0006600001267983 */ /* 0x000f220000300800 */
[----:B0-----:R-:W-:-:S02]  /*674f0*/  PRMT R0, R69, 0x3340, R1 ;  /* 0x0000334045007816 */ /* 0x001fc40000000001 */
[----:B------:R-:W-:Y:S01]  /*67500*/  PRMT R6, R71, 0x3340, R72 ;  /* 0x0000334047067816 */ /* 0x000fe20000000048 */
[----:B------:R0:W-:Y:S01]  /*67510*/  STL [R1+0x1e4], R3 ;  /* 0x0001e40301007387 */ /* 0x0001e20000100800 */
[----:B------:R-:W-:Y:S02]  /*67520*/  PRMT R2, R70, 0x3340, R1 ;  /* 0x0000334046027816 */ /* 0x000fe40000000001 */
[----:B-1----:R-:W-:Y:S01]  /*67530*/  PRMT R8, R8, 0x3340, R67 ;  /* 0x0000334008087816 */ /* 0x002fe20000000043 */
        /* <DEDUP_REMOVED lines=14> */
[----:B------:R0:W-:Y:S04]  /*67620*/  STL [R1+0x5c4], R0 ;  /* 0x0005c40001007387 */ /* 0x0001e80000100800 */
[----:B------:R-:W2:Y:S01]  /*67630*/  LDL.LU R37, [R1+0xca0] ;  /* 0x000ca00001257983 */ /* 0x000ea20000300800 */
[----:B---3--:R-:W-:-:S03]  /*67640*/  LOP3.LUT R58, R31, 0xffff, RZ, 0xc0, !PT ;  /* 0x0000ffff1f3a7812 */ /* 0x008fc600078ec0ff */
[----:B------:R-:W3:Y:S01]  /*67650*/  LDL.LU R31, [R1+0xa8c] ;  /* 0x000a8c00011f7983 */ /* 0x000ee20000300800 */
[----:B----4-:R-:W-:-:S03]  /*67660*/  LOP3.LUT R11, R34, 0xffff, RZ, 0xc0, !PT ;  /* 0x0000ffff220b7812 */ /* 0x010fc600078ec0ff */
[----:B------:R-:W4:Y:S01]  /*67670*/  LDL.LU R34, [R1+0xa88] ;  /* 0x000a880001227983 */ /* 0x000f220000300800 */
[----:B------:R-:W-:-:S03]  /*67680*/  LOP3.LUT R65, R33, 0xffff, RZ, 0xc0, !PT ;  /* 0x0000ffff21417812 */ /* 0x000fc600078ec0ff */
[----:B------:R-:W4:Y:S01]  /*67690*/  LDL.LU R33, [R1+0x898] ;  /* 0x0008980001217983 */ /* 0x000f220000300800 */
[----:B------:R-:W-:-:S03]  /*676a0*/  LOP3.LUT R59, R36, 0xffff, RZ, 0xc0, !PT ;  /* 0x0000ffff243b7812 */ /* 0x000fc600078ec0ff */
[----:B------:R-:W-:Y:S04]  /*676b0*/  STL [R1+0x204], R11 ;  /* 0x0002040b01007387 */ /* 0x000fe80000100800 */
[----:B------:R-:W4:Y:S01]  /*676c0*/  LDL.LU R36, [R1+0x894] ;  /* 0x0008940001247983 */ /* 0x000f220000300800 */
[----:B------:R-:W-:-:S03]  /*676d0*/  LOP3.LUT R60, R32, 0xffff, RZ, 0xc0, !PT ;  /* 0x0000ffff203c7812 */ /* 0x000fc600078ec0ff */
[----:B------:R-:W4:Y:S01]  /*676e0*/  LDL.LU R32, [R1+0x674] ;  /* 0x0006740001207983 */ /* 0x000f220000300800 */
[----:B------:R-:W-:-:S03]  /*676f0*/  LOP3.LUT R12, R17, 0xffff, RZ, 0xc0, !PT ;  /* 0x0000ffff110c7812 */ /* 0x000fc600078ec0ff */
[----:B------:R-:W4:Y:S01]  /*67700*/  LDL.LU R17, [R1+0x670] ;  /* 0x0006700001117983 */ /* 0x000f220000300800 */
[----:B0-----:R-:W-:Y:S02]  /*67710*/  LOP3.LUT R0, R167, 0xffff, RZ, 0xc0, !PT ;  /* 0x0000ffffa7007812 */ /* 0x001fe400078ec0ff */
[----:B------:R-:W-:Y:S01]  /*67720*/  LOP3.LUT R61, R14, 0xffff, RZ, 0xc0, !PT ;  /* 0x0000ffff0e3d7812 */ /* 0x000fe200078ec0ff */
[----:B------:R-:W-:Y:S01]  /*67730*/  STL [R1+0x200], R12 ;  /* 0x0002000c01007387 */ /* 0x000fe20000100800 */
[----:B------:R-:W-:Y:S02]  /*67740*/  LOP3.LUT R62, R16, 0xffff, RZ, 0xc0, !PT ;  /* 0x0000ffff103e7812 */ /* 0x000fe400078ec0ff */
[----:B------:R-:W-:Y:S01]  /*67750*/  LOP3.LUT R66, R38, 0xffff, RZ, 0xc0, !PT ;  /* 0x0000ffff26427812 */ /* 0x000fe200078ec0ff */
[----:B------:R-:W4:Y:S01]  /*67760*/  LDL.LU R14, [R1+0x2dc4] ;  /* 0x002dc400010e7983 */ /* 0x000f220000300800 */
[----:B------:R-:W-:-:S03]  /*67770*/  LOP3.LUT R4, R170, 0xffff, RZ, 0xc0, !PT ;  /* 0x0000ffffaa047812 */ /* 0x000fc600078ec0ff */
[----:B------:R-:W4:Y:S01]  /*67780*/  LDL.LU R16, [R1+0x2dc0] ;  /* 0x002dc00001107983 */ /* 0x000f220000300800 */
[----:B------:R-:W-:-:S03]  /*67790*/  PRMT R6, R65, 0x3340, R66 ;  /* 0x0000334041067816 */ /* 0x000fc60000000042 */
[----:B------:R0:W-:Y:S01]  /*677a0*/  STL [R1+0x570], R0 ;  /* 0x0005700001007387 */ /* 0x0001e20000100800 */
[----:B------:R-:W-:Y:S02]  /*677b0*/  PRMT R2, R61, 0x3340, R1 ;  /* 0x000033403d027816 */ /* 0x000fe40000000001 */
[----:B------:R-:W-:Y:S01]  /*677c0*/  PRMT R8, R57, 0x3340, R59 ;  /* 0x0000334039087816 */ /* 0x000fe2000000003b */
[----:B------:R1:W-:Y:S01]  /*677d0*/  STL [R1+0x1fc], R4 ;  /* 0x0001fc0401007387 */ /* 0x0003e20000100800 */
[--C-:B------:R-:W-:Y:S02]  /*677e0*/  PRMT R3, R62, 0x3340, R1.reuse ;  /* 0x000033403e037816 */ /* 0x100fe40000000001 */
[----:B0-----:R-:W-:Y:S02]  /*677f0*/  PRMT R0, R0, 0x3340, R1 ;  /* 0x0000334000007816 */ /* 0x001fe40000000001 */
[----:B------:R-:W-:Y:S02]  /*67800*/  PRMT R9, R58, 0x3340, R60 ;  /* 0x000033403a097816 */ /* 0x000fe4000000003c */
[----:B------:R-:W-:-:S02]  /*67810*/  PRMT R0, R6, 0x5410, R0 ;  /* 0x0000541006007816 */ /* 0x000fc40000000000 */
[----:B-1----:R-:W-:Y:S02]  /*67820*/  PRMT R4, R4, 0x3340, R1 ;  /* 0x0000334004047816 */ /* 0x002fe40000000001 */
[----:B------:R-:W-:Y:S02]  /*67830*/  PRMT R11, R11, 0x3340, R12 ;  /* 0x000033400b0b7816 */ /* 0x000fe4000000000c */
[----:B------:R-:W-:Y:S01]  /*67840*/  PRMT R6, R8, 0x5410, R2 ;  /* 0x0000541008067816 */ /* 0x000fe20000000002 */
[----:B------:R0:W-:Y:S01]  /*67850*/  STL [R1+0x5b0], R0 ;  /* 0x0005b00001007387 */ /* 0x0001e20000100800 */
[----:B------:R-:W-:-:S03]  /*67860*/  PRMT R2, R9, 0x5410, R3 ;  /* 0x0000541009027816 */ /* 0x000fc60000000003 */
[----:B------:R-:W-:Y:S01]  /*67870*/  STL [R1+0x58c], R6 ;  /* 0x00058c0601007387 */ /* 0x000fe20000100800 */
[----:B0-----:R-:W-:-:S03]  /*67880*/  PRMT R0, R11, 0x5410, R4 ;  /* 0x000054100b007816 */ /* 0x001fc60000000004 */
[----:B------:R-:W-:Y:S01]  /*67890*/  STL [R1+0x588], R2 ;  /* 0x0005880201007387 */ /* 0x000fe20000100800 */
[----:B------:R-:W-:Y:S02]  /*678a0*/  LOP3.LUT R26, R10, 0xffff, RZ, 0xc0, !PT ;  /* 0x0000ffff0a1a7812 */ /* 0x000fe400078ec0ff */
[----:B--2---:R-:W-:Y:S02]  /*678b0*/  LOP3.LUT R53, R35, 0xffff, RZ, 0xc0, !PT ;  /* 0x0000ffff23357812 */ /* 0x004fe400078ec0ff */
[----:B------:R-:W2:Y:S01]  /*678c0*/  LDL.LU R35, [R1+0xe00] ;  /* 0x000e000001237983 */ /* 0x000ea20000300800 */
[----:B------:R-:W-:-:S03]  /*678d0*/  LOP3.LUT R9, R37, 0xffff, RZ, 0xc0, !PT ;  /* 0x0000ffff25097812 */ /* 0x000fc600078ec0ff */
[----:B------:R0:W-:Y:S01]  /*678e0*/  STL [R1+0x57c], R0 ;  /* 0x00057c0001007387 */ /* 0x0001e20000100800 */
[----:B---3--:R-:W-:-:S03]  /*678f0*/  LOP3.LUT R11, R31, 0xffff, RZ, 0xc0, !PT ;  /* 0x0000ffff1f0b7812 */ /* 0x008fc600078ec0ff */
[----:B------:R-:W3:Y:S04]  /*67900*/  LDL.LU R31, [R1+0xcb4] ;  /* 0x000cb400011f7983 */ /* 0x000ee80000300800 */
[----:B------:R-:W-:Y:S01]  /*67910*/  STL [R1+0x1f8], R9 ;  /* 0x0001f80901007387 */ /* 0x000fe20000100800 */
[----:B0-----:R-:W-:-:S03]  /*67920*/  LOP3.LUT R0, R169, 0xffff, RZ, 0xc0, !PT ;  /* 0x0000ffffa9007812 */ /* 0x001fc600078ec0ff */
[----:B------:R-:W-:Y:S01]  /*67930*/  STL [R1+0x1f4], R11 ;  /* 0x0001f40b01007387 */ /* 0x000fe20000100800 */
[----:B----4-:R-:W-:-:S03]  /*67940*/  LOP3.LUT R54, R34, 0xffff, RZ, 0xc0, !PT ;  /* 0x0000ffff22367812 */ /* 0x010fc600078ec0ff */
[----:B------:R-:W4:Y:S01]  /*67950*/  LDL.LU R34, [R1+0xcb0] ;  /* 0x000cb00001227983 */ /* 0x000f220000300800 */
[----:B------:R-:W-:-:S03]  /*67960*/  LOP3.LUT R55, R33, 0xffff, RZ, 0xc0, !PT ;  /* 0x0000ffff21377812 */ /* 0x000fc600078ec0ff */
[----:B------:R-:W4:Y:S01]  /*67970*/  LDL.LU R33, [R1+0xa98] ;  /* 0x000a980001217983 */ /* 0x000f220000300800 */
[----:B------:R-:W-:-:S05]  /*67980*/  LOP3.LUT R12, R36, 0xffff, RZ, 0xc0, !PT ;  /* 0x0000ffff240c7812 */ /* 0x000fca00078ec0ff */
[----:B------:R-:W-:Y:S04]  /*67990*/  STL [R1+0x1f0], R12 ;  /* 0x0001f00c01007387 */ /* 0x000fe80000100800 */
[----:B------:R-:W4:Y:S04]  /*679a0*/  LDL.LU R10, [R1+0x2dbc] ;  /* 0x002dbc00010a7983 */ /* 0x000f280000300800 */
[----:B------:R-:W4:Y:S01]  /*679b0*/  LDL.LU R39, [R1+0x8ac] ;  /* 0x0008ac0001277983 */ /* 0x000f220000300800 */
[----:B------:R-:W-:-:S03]  /*679c0*/  LOP3.LUT R25, R32, 0xffff, RZ, 0xc0, !PT ;  /* 0x0000ffff20197812 */ /* 0x000fc600078ec0ff */
[----:B------:R0:W-:Y:S01]  /*679d0*/  STL [R1+0x548], R0 ;  /* 0x0005480001007387 */ /* 0x0001e20000100800 */
[----:B------:R-:W-:-:S03]  /*679e0*/  LOP3.LUT R56, R17, 0xffff, RZ, 0xc0, !PT ;  /* 0x0000ffff11387812 */ /* 0x000fc600078ec0ff */
[----:B------:R-:W4:Y:S04]  /*679f0*/  LDL.LU R38, [R1+0x8a4] ;  /* 0x0008a40001267983 */ /* 0x000f280000300800 */
[----:B------:R-:W4:Y:S04]  /*67a00*/  LDL.LU R32, [R1+0x8a0] ;  /* 0x0008a00001207983 */ /* 0x000f280000300800 */
[----:B------:R-:W4:Y:S01]  /*67a10*/  LDL.LU R17, [R1+0x680] ;  /* 0x0006800001117983 */ /* 0x000f220000300800 */
[----:B------:R-:W-:-:S03]  /*67a20*/  LOP3.LUT R50, R15, 0xffff, RZ, 0xc0, !PT ;  /* 0x0000ffff0f327812 */ /* 0x000fc600078ec0ff */
[----:B------:R-:W4:Y:S01]  /*67a30*/  LDL.LU R15, [R1+0x2db8] ;  /* 0x002db800010f7983 */ /* 0x000f220000300800 */
[----:B------:R-:W-:Y:S02]  /*67a40*/  LOP3.LUT R4, R172, 0xffff, RZ, 0xc0, !PT ;  /* 0x0000ffffac047812 */ /* 0x000fe400078ec0ff */
[--C-:B0-----:R-:W-:Y:S02]  /*67a50*/  PRMT R0, R0, 0x3340, R1.reuse ;  /* 0x0000334000007816 */ /* 0x101fe40000000001 */
[----:B------:R-:W-:Y:S02]  /*67a60*/  PRMT R6, R54, 0x3340, R56 ;  /* 0x0000334036067816 */ /* 0x000fe40000000038 */
        /* <DEDUP_REMOVED lines=11> */
[----:B------:R-:W-:Y:S01]  /*67b20*/  STL [R1+0x4fc], R6 ;  /* 0x0004fc0601007387 */ /* 0x000fe20000100800 */
[----:B0-----:R-:W-:-:S03]  /*67b30*/  PRMT R0, R11, 0x5410, R4 ;  /* 0x000054100b007816 */ /* 0x001fc60000000004 */
[----:B------:R-:W-:Y:S04]  /*67b40*/  STL [R1+0x4f8], R2 ;  /* 0x0004f80201007387 */ /* 0x000fe80000100800 */
[----:B------:R-:W4:Y:S04]  /*67b50*/  LDL.LU R37, [R1+0xe04] ;  /* 0x000e040001257983 */ /* 0x000f280000300800 */
[----:B------:R0:W-:Y:S04]  /*67b60*/  STL [R1+0x4f0], R0 ;  /* 0x0004f00001007387 */ /* 0x0001e80000100800 */
[----:B------:R-:W4:Y:S01]  /*67b70*/  LDL.LU R36, [R1+0xcbc] ;  /* 0x000cbc0001247983 */ /* 0x000f220000300800 */
[----:B------:R-:W-:-:S02]  /*67b80*/  LOP3.LUT R23, R16, 0xffff, RZ, 0xc0, !PT ;  /* 0x0000ffff10177812 */ /* 0x000fc400078ec0ff */
[----:B--2---:R-:W-:-:S05]  /*67b90*/  LOP3.LUT R18, R35, 0xffff, RZ, 0xc0, !PT ;  /* 0x0000ffff23127812 */ /* 0x004fca00078ec0ff */
[----:B------:R-:W-:Y:S01]  /*67ba0*/  STL [R1+0x220], R18 ;  /* 0x0002201201007387 */ /* 0x000fe20000100800 */
[----:B---3--:R-:W-:-:S03]  /*67bb0*/  LOP3.LUT R11, R31, 0xffff, RZ, 0xc0, !PT ;  /* 0x0000ffff1f0b7812 */ /* 0x008fc600078ec0ff */
[----:B------:R-:W2:Y:S04]  /*67bc0*/  LDL.LU R31, [R1+0xaac] ;  /* 0x000aac00011f7983 */ /* 0x000ea80000300800 */
[----:B------:R-:W3:Y:S01]  /*67bd0*/  LDL.LU R35, [R1+0xaa8] ;  /* 0x000aa80001237983 */ /* 0x000ee20000300800 */
[----:B----4-:R-:W-:-:S03]  /*67be0*/  LOP3.LUT R8, R34, 0xffff, RZ, 0xc0, !PT ;  /* 0x0000ffff22087812 */ /* 0x010fc600078ec0ff */
[----:B------:R-:W4:Y:S04]  /*67bf0*/  LDL.LU R34, [R1+0xa44] ;  /* 0x000a440001227983 */ /* 0x000f280000300800 */
[----:B------:R1:W-:Y:S01]  /*67c00*/  STL [R1+0x20c], R8 ;  /* 0x00020c0801007387 */ /* 0x0003e20000100800 */
[----:B------:R-:W-:-:S03]  /*67c10*/  LOP3.LUT R9, R33, 0xffff, RZ, 0xc0, !PT ;  /* 0x0000ffff21097812 */ /* 0x000fc600078ec0ff */
[----:B------:R-:W4:Y:S04]  /*67c20*/  LDL.LU R33, [R1+0x8b4] ;  /* 0x0008b40001217983 */ /* 0x000f280000300800 */
[----:B------:R1:W-:Y:S01]  /*67c30*/  STL [R1+0x208], R9 ;  /* 0x0002080901007387 */ /* 0x0003e20000100800 */
[----:B------:R-:W-:-:S05]  /*67c40*/  LOP3.LUT R24, R39, 0xffff, RZ, 0xc0, !PT ;  /* 0x0000ffff27187812 */ /* 0x000fca00078ec0ff */
[----:B------:R1:W-:Y:S01]  /*67c50*/  STL [R1+0x21c], R24 ;  /* 0x00021c1801007387 */ /* 0x0003e20000100800 */
[----:B------:R-:W-:-:S03]  /*67c60*/  LOP3.LUT R13, R32, 0xffff, RZ, 0xc0, !PT ;  /* 0x0000ffff200d7812 */ /* 0x000fc600078ec0ff */
[----:B------:R-:W4:Y:S01]  /*67c70*/  LDL.LU R32, [R1+0x688] ;  /* 0x0006880001207983 */ /* 0x000f220000300800 */
[----:B------:R-:W-:-:S03]  /*67c80*/  LOP3.LUT R20, R17, 0xffff, RZ, 0xc0, !PT ;  /* 0x0000ffff11147812 */ /* 0x000fc600078ec0ff */
[----:B------:R-:W4:Y:S04]  /*67c90*/  LDL.LU R16, [R1+0x2db4] ;  /* 0x002db40001107983 */ /* 0x000f280000300800 */
[----:B------:R-:W4:Y:S01]  /*67ca0*/  LDL.LU R17, [R1+0x684] ;  /* 0x0006840001117983 */ /* 0x000f220000300800 */
[----:B------:R-:W-:Y:S02]  /*67cb0*/  LOP3.LUT R12, R38, 0xffff, RZ, 0xc0, !PT ;  /* 0x0000ffff260c7812 */ /* 0x000fe400078ec0ff */
[----:B------:R-:W-:Y:S02]  /*67cc0*/  LOP3.LUT R3, R174, 0xffff, RZ, 0xc0, !PT ;  /* 0x0000ffffae037812 */ /* 0x000fe400078ec0ff */
[----:B------:R-:W-:Y:S02]  /*67cd0*/  LOP3.LUT R22, R14, 0xffff, RZ, 0xc0, !PT ;  /* 0x0000ffff0e167812 */ /* 0x000fe400078ec0ff */
[----:B------:R-:W-:Y:S01]  /*67ce0*/  LOP3.LUT R4, R15, 0xffff, RZ, 0xc0, !PT ;  /* 0x0000ffff0f047812 */ /* 0x000fe200078ec0ff */
[----:B------:R-:W4:Y:S01]  /*67cf0*/  LDL.LU R14, [R1+0x2db0] ;  /* 0x002db000010e7983 */ /* 0x000f220000300800 */
[----:B0-----:R-:W-:-:S02]  /*67d00*/  PRMT R0, R23, 0x3340, R1 ;  /* 0x0000334017007816 */ /* 0x001fc40000000001 */
[----:B------:R-:W-:Y:S01]  /*67d10*/  PRMT R6, R11, 0x3340, R12 ;  /* 0x000033400b067816 */ /* 0x000fe2000000000c */
[----:B------:R-:W4:Y:S01]  /*67d20*/  LDL.LU R15, [R1+0x2dac] ;  /* 0x002dac00010f7983 */ /* 0x000f220000300800 */
[----:B------:R-:W-:Y:S02]  /*67d30*/  PRMT R2, R22, 0x3340, R1 ;  /* 0x0000334016027816 */ /* 0x000fe40000000001 */
[----:B-1----:R-:W-:Y:S01]  /*67d40*/  PRMT R8, R8, 0x3340, R13 ;  /* 0x0000334008087816 */ /* 0x002fe2000000000d */
[----:B------:R0:W-:Y:S01]  /*67d50*/  STL [R1+0x218], R3 ;  /* 0x0002180301007387 */ /* 0x0001e20000100800 */
[----:B------:R-:W-:Y:S02]  /*67d60*/  PRMT R0, R6, 0x5410, R0 ;  /* 0x0000541006007816 */ /* 0x000fe40000000000 */
[----:B------:R-:W-:Y:S01]  /*67d70*/  PRMT R9, R9, 0x3340, R20 ;  /* 0x0000334009097816 */ /* 0x000fe20000000014 */
        /* <DEDUP_REMOVED lines=8> */
[----:B0-----:R-:W-:-:S03]  /*67e00*/  PRMT R0, R24, 0x5410, R4 ;  /* 0x0000541018007816 */ /* 0x001fc60000000004 */
[----:B------:R-:W-:Y:S04]  /*67e10*/  STL [R1+0x498], R2 ;  /* 0x0004980201007387 */ /* 0x000fe80000100800 */
[----:B------:R0:W-:Y:S04]  /*67e20*/  STL [R1+0x414], R0 ;  /* 0x0004140001007387 */ /* 0x0001e80000100800 */
[----:B------:R-:W4:Y:S01]  /*67e30*/  LDL.LU R39, [R1+0xe0c] ;  /* 0x000e0c0001277983 */ /* 0x000f220000300800 */
[----:B------:R-:W-:Y:S02]  /*67e40*/  LOP3.LUT R40, R37, 0xffff, RZ, 0xc0, !PT ;  /* 0x0000ffff25287812 */ /* 0x000fe400078ec0ff */
[----:B------:R-:W-:-:S03]  /*67e50*/  LOP3.LUT R27, R36, 0xffff, RZ, 0xc0, !PT ;  /* 0x0000ffff241b7812 */ /* 0x000fc600078ec0ff */
[----:B------:R-:W-:Y:S01]  /*67e60*/  STL [R1+0x234], R40 ;  /* 0x0002342801007387 */ /* 0x000fe20000100800 */
[----:B------:R-:W-:Y:S02]  /*67e70*/  LOP3.LUT R30, R10, 0xffff, RZ, 0xc0, !PT ;  /* 0x0000ffff0a1e7812 */ /* 0x000fe400078ec0ff */
[----:B--2---:R-:W-:Y:S02]  /*67e80*/  LOP3.LUT R29, R31, 0xffff, RZ, 0xc0, !PT ;  /* 0x0000ffff1f1d7812 */ /* 0x004fe400078ec0ff */
[----:B------:R-:W2:Y:S01]  /*67e90*/  LDL.LU R31, [R1+0xe08] ;  /* 0x000e0800011f7983 */ /* 0x000ea20000300800 */
[----:B---3--:R-:W-:-:S03]  /*67ea0*/  LOP3.LUT R9, R35, 0xffff, RZ, 0xc0, !PT ;  /* 0x0000ffff23097812 */ /* 0x008fc600078ec0ff */
[----:B------:R-:W3:Y:S04]  /*67eb0*/  LDL.LU R35, [R1+0xc6c] ;  /* 0x000c6c0001237983 */ /* 0x000ee80000300800 */
[----:B------:R1:W-:Y:S04]  /*67ec0*/  STL [R1+0x230], R9 ;  /* 0x0002300901007387 */ /* 0x0003e80000100800 */
[----:B------:R-:W3:Y:S01]  /*67ed0*/  LDL.LU R36, [R1+0xc68] ;  /* 0x000c680001247983 */ /* 0x000ee20000300800 */
[----:B----4-:R-:W-:-:S05]  /*67ee0*/  LOP3.LUT R24, R34, 0xffff, RZ, 0xc0, !PT ;  /* 0x0000ffff22187812 */ /* 0x010fca00078ec0ff */
[----:B------:R4:W-:Y:S04]  /*67ef0*/  STL [R1+0x22c], R24 ;  /* 0x00022c1801007387 */ /* 0x0009e80000100800 */
[----:B------:R-:W2:Y:S01]  /*67f00*/  LDL.LU R38, [R1+0xa54] ;  /* 0x000a540001267983 */ /* 0x000ea20000300800 */
[----:B------:R-:W-:Y:S02]  /*67f10*/  LOP3.LUT R28, R33, 0xffff, RZ, 0xc0, !PT ;  /* 0x0000ffff211c7812 */ /* 0x000fe400078ec0ff */
[----:B------:R-:W-:Y:S02]  /*67f20*/  LOP3.LUT R33, R32, 0xffff, RZ, 0xc0, !PT ;  /* 0x0000ffff20217812 */ /* 0x000fe400078ec0ff */
[----:B------:R-:W3:Y:S04]  /*67f30*/  LDL.LU R32, [R1+0xa50] ;  /* 0x000a500001207983 */ /* 0x000ee80000300800 */
[----:B------:R-:W3:Y:S01]  /*67f40*/  LDL.LU R37, [R1+0x690] ;  /* 0x0006900001257983 */ /* 0x000ee20000300800 */
[----:B------:R-:W-:-:S03]  /*67f50*/  LOP3.LUT R41, R17, 0xffff, RZ, 0xc0, !PT ;  /* 0x0000ffff11297812 */ /* 0x000fc600078ec0ff */
[----:B------:R-:W3:Y:S04]  /*67f60*/  LDL.LU R10, [R1+0x2da8] ;  /* 0x002da800010a7983 */ /* 0x000ee80000300800 */
[----:B------:R-:W-:Y:S04]  /*67f70*/  STL [R1+0x228], R41 ;  /* 0x0002282901007387 */ /* 0x000fe80000100800 */
[----:B------:R-:W3:Y:S01]  /*67f80*/  LDL.LU R17, [R1+0x68c] ;  /* 0x00068c0001117983 */ /* 0x000ee20000300800 */
[----:B------:R-:W-:Y:S02]  /*67f90*/  LOP3.LUT R34, R176, 0xffff, RZ, 0xc0, !PT ;  /* 0x0000ffffb0227812 */ /* 0x000fe400078ec0ff */
[----:B------:R-:W-:-:S02]  /*67fa0*/  LOP3.LUT R18, R175, 0xffff, RZ, 0xc0, !PT ;  /* 0x0000ffffaf127812 */ /* 0x000fc400078ec0ff */
[----:B------:R-:W-:Y:S02]  /*67fb0*/  LOP3.LUT R4, R14, 0xffff, RZ, 0xc0, !PT ;  /* 0x0000ffff0e047812 */ /* 0x000fe400078ec0ff */
[--C-:B0-----:R-:W-:Y:S01]  /*67fc0*/  PRMT R0, R30, 0x3340, R1.reuse ;  /* 0x000033401e007816 */ /* 0x101fe20000000001 */
[----:B------:R-:W3:Y:S01]  /*67fd0*/  LDL.LU R14, [R1+0x2da4] ;  /* 0x002da400010e7983 */ /* 0x000ee20000300800 */
[----:B------:R-:W-:Y:S02]  /*67fe0*/  PRMT R6, R27, 0x3340, R28 ;  /* 0x000033401b067816 */ /* 0x000fe4000000001c */
[----:B------:R-:W-:Y:S02]  /*67ff0*/  PRMT R2, R34, 0x3340, R1 ;  /* 0x0000334022027816 */ /* 0x000fe40000000001 */
[----:B------:R-:W-:Y:S01]  /*68000*/  PRMT R8, R29, 0x3340, R33 ;  /* 0x000033401d087816 */ /* 0x000fe20000000021 */
[----:B------:R0:W-:Y:S01]  /*68010*/  STL [R1+0x224], R4 ;  /* 0x0002240401007387 */ /* 0x0001e20000100800 */
[----:B------:R-:W-:-:S02]  /*68020*/  PRMT R3, R18, 0x3340, R1 ;  /* 0x0000334012037816 */ /* 0x000fc40000000001 */
[----:B-1----:R-:W-:Y:S02]  /*68030*/  PRMT R9, R9, 0x3340, R41 ;  /* 0x0000334009097816 */ /* 0x002fe40000000029 */
[----:B------:R-:W-:Y:S02]  /*68040*/  PRMT R0, R6, 0x5410, R0 ;  /* 0x0000541006007816 */ /* 0x000fe40000000000 */
[----:B----4-:R-:W-:Y:S01]  /*68050*/  PRMT R24, R40, 0x3340, R24 ;  /* 0x0000334028187816 */ /* 0x010fe20000000018 */
[----:B------:R-:W-:Y:S01]  /*68060*/  STL [R1+0x2d44], R18 ;  /* 0x002d441201007387 */ /* 0x000fe20000100800 */
[----:B------:R-:W-:Y:S02]  /*68070*/  PRMT R6, R8, 0x5410, R2 ;  /* 0x0000541008067816 */ /* 0x000fe40000000002 */
[----:B0-----:R-:W-:Y:S01]  /*68080*/  PRMT R4, R4, 0x3340, R1 ;  /* 0x0000334004047816 */ /* 0x001fe20000000001 */
[----:B------:R0:W-:Y:S01]  /*68090*/  STL [R1+0x40c], R0 ;  /* 0x00040c0001007387 */ /* 0x0001e20000100800 */
[----:B------:R-:W-:-:S03]  /*680a0*/  PRMT R2, R9, 0x5410, R3 ;  /* 0x0000541009027816 */ /* 0x000fc60000000003 */
[----:B------:R-:W-:Y:S01]  /*680b0*/  STL [R1+0x408], R6 ;  /* 0x0004080601007387 */ /* 0x000fe20000100800 */
[----:B0-----:R-:W-:-:S03]  /*680c0*/  PRMT R0, R24, 0x5410, R4 ;  /* 0x0000541018007816 */ /* 0x001fc60000000004 */
[----:B------:R-:W-:Y:S01]  /*680d0*/  STL [R1+0x404], R2 ;  /* 0x0004040201007387 */ /* 0x000fe20000100800 */
[----:B------:R-:W-:-:S03]  /*680e0*/  LOP3.LUT R18, R39, 0xffff, RZ, 0xc0, !PT ;  /* 0x0000ffff27127812 */ /* 0x000fc600078ec0ff */
[----:B------:R-:W4:Y:S04]  /*680f0*/  LDL.LU R46, [R1+0xe18] ;  /* 0x000e1800012e7983 */ /* 0x000f280000300800 */
[----:B------:R0:W-:Y:S04]  /*68100*/  STL [R1+0x400], R0 ;  /* 0x0004000001007387 */ /* 0x0001e80000100800 */
[----:B------:R-:W4:Y:S04]  /*68110*/  LDL.LU R45, [R1+0xe14] ;  /* 0x000e1400012d7983 */ /* 0x000f280000300800 */
[----:B------:R-:W-:Y:S04]  /*68120*/  STL [R1+0x244], R18 ;  /* 0x0002441201007387 */ /* 0x000fe80000100800 */
[----:B------:R-:W4:Y:S04]  /*68130*/  LDL.LU R43, [R1+0xe10] ;  /* 0x000e1000012b7983 */ /* 0x000f280000300800 */
[----:B------:R-:W4:Y:S04]  /*68140*/  LDL.LU R39, [R1+0xc7c] ;  /* 0x000c7c0001277983 */ /* 0x000f280000300800 */
[----:B------:R-:W4:Y:S01]  /*68150*/  LDL.LU R44, [R1+0xa64] ;  /* 0x000a6400012c7983 */ /* 0x000f220000300800 */
[----:B------:R-:W-:-:S02]  /*68160*/  LOP3.LUT R42, R16, 0xffff, RZ, 0xc0, !PT ;  /* 0x0000ffff102a7812 */ /* 0x000fc400078ec0ff */
[----:B--2---:R-:W-:-:S05]  /*68170*/  LOP3.LUT R24, R38, 0xffff, RZ, 0xc0, !PT ;  /* 0x0000ffff26187812 */ /* 0x004fca00078ec0ff */
[----:B------:R1:W-:Y:S04]  /*68180*/  STL [R1+0x240], R24 ;  /* 0x0002401801007387 */ /* 0x0003e80000100800 */
[----:B------:R-:W2:Y:S04]  /*68190*/  LDL.LU R41, [R1+0xa60] ;  /* 0x000a600001297983 */ /* 0x000ea80000300800 */
[----:B------:R-:W2:Y:S04]  /*681a0*/  LDL.LU R16, [R1+0x2da0] ;  /* 0x002da00001107983 */ /* 0x000ea80000300800 */
[----:B------:R-:W2:Y:S01]  /*681b0*/  LDL.LU R40, [R1+0xa5c] ;  /* 0x000a5c0001287983 */ /* 0x000ea20000300800 */
        /* <DEDUP_REMOVED lines=9> */
[----:B------:R-:W-:Y:S02]  /*68250*/  LOP3.LUT R4, R10, 0xffff, RZ, 0xc0, !PT ;  /* 0x0000ffff0a047812 */ /* 0x000fe400078ec0ff */
[--C-:B0-----:R-:W-:Y:S01]  /*68260*/  PRMT R0, R42, 0x3340, R1.reuse ;  /* 0x000033402a007816 */ /* 0x101fe20000000001 */
[----:B------:R-:W3:Y:S01]  /*68270*/  LDL.LU R10, [R1+0x2d9c] ;  /* 0x002d9c00010a7983 */ /* 0x000ee20000300800 */
[----:B------:R-:W-:Y:S02]  /*68280*/  PRMT R6, R31, 0x3340, R32 ;  /* 0x000033401f067816 */ /* 0x000fe40000000020 */
[----:B------:R-:W-:Y:S01]  /*68290*/  PRMT R2, R49, 0x3340, R1 ;  /* 0x0000334031027816 */ /* 0x000fe20000000001 */
[----:B------:R0:W-:Y:S01]  /*682a0*/  STL [R1+0x41c], R3 ;  /* 0x00041c0301007387 */ /* 0x0001e20000100800 */
[----:B------:R-:W-:-:S02]  /*682b0*/  PRMT R8, R35, 0x3340, R37 ;  /* 0x0000334023087816 */ /* 0x000fc40000000025 */
[----:B------:R-:W-:Y:S01]  /*682c0*/  PRMT R9, R36, 0x3340, R38 ;  /* 0x0000334024097816 */ /* 0x000fe20000000026 */
[----:B------:R0:W-:Y:S01]  /*682d0*/  STL [R1+0x23c], R4 ;  /* 0x00023c0401007387 */ /* 0x0001e20000100800 */
[----:B------:R-:W-:Y:S02]  /*682e0*/  PRMT R0, R6, 0x5410, R0 ;  /* 0x0000541006007816 */ /* 0x000fe40000000000 */
[----:B-1----:R-:W-:Y:S02]  /*682f0*/  PRMT R24, R18, 0x3340, R24 ;  /* 0x0000334012187816 */ /* 0x002fe40000000018 */
[--C-:B0-----:R-:W-:Y:S02]  /*68300*/  PRMT R3, R3, 0x3340, R1.reuse ;  /* 0x0000334003037816 */ /* 0x101fe40000000001 */
[----:B------:R-:W-:Y:S02]  /*68310*/  PRMT R6, R8, 0x5410, R2 ;  /* 0x0000541008067816 */ /* 0x000fe40000000002 */
[----:B------:R-:W-:Y:S01]  /*68320*/  PRMT R4, R4, 0x3340, R1 ;  /* 0x0000334004047816 */ /* 0x000fe20000000001 */
[----:B------:R0:W-:Y:S01]  /*68330*/  STL [R1+0x3e8], R0 ;  /* 0x0003e80001007387 */ /* 0x0001e20000100800 */
[----:B------:R-:W-:-:S02]  /*68340*/  PRMT R2, R9, 0x5410, R3 ;  /* 0x0000541009027816 */ /* 0x000fc40000000003 */
[----:B----4-:R-:W-:Y:S01]  /*68350*/  LOP3.LUT R9, R46, 0xffff, RZ, 0xc0, !PT ;  /* 0x0000ffff2e097812 */ /* 0x010fe200078ec0ff */
[----:B------:R-:W-:Y:S01]  /*68360*/  STL [R1+0x3e4], R6 ;  /* 0x0003e40601007387 */ /* 0x000fe20000100800 */
[----:B0-----:R-:W-:-:S03]  /*68370*/  PRMT R0, R24, 0x5410, R4 ;  /* 0x0000541018007816 */ /* 0x001fc60000000004 */
[----:B------:R-:W-:Y:S01]  /*68380*/  STL [R1+0x3e0], R2 ;  /* 0x0003e00201007387 */ /* 0x000fe20000100800 */
[----:B------:R-:W-:-:S03]  /*68390*/  LOP3.LUT R18, R45, 0xffff, RZ, 0xc0, !PT ;  /* 0x0000ffff2d127812 */ /* 0x000fc600078ec0ff */
[----:B------:R-:W4:Y:S04]  /*683a0*/  LDL.LU R48, [R1+0xe20] ;  /* 0x000e200001307983 */ /* 0x000f280000300800 */
[----:B------:R0:W-:Y:S04]  /*683b0*/  STL [R1+0x3bc], R0 ;  /* 0x0003bc0001007387 */ /* 0x0001e80000100800 */
[----:B------:R1:W-:Y:S01]  /*683c0*/  STL [R1+0x258], R9 ;  /* 0x0002580901007387 */ /* 0x0003e20000100800 */
[----:B------:R-:W-:-:S03]  /*683d0*/  LOP3.LUT R24, R44, 0xffff, RZ, 0xc0, !PT ;  /* 0x0000ffff2c187812 */ /* 0x000fc600078ec0ff */
[----:B------:R-:W4:Y:S04]  /*683e0*/  LDL.LU R51, [R1+0xe1c] ;  /* 0x000e1c0001337983 */ /* 0x000f280000300800 */
[----:B------:R-:W-:Y:S01]  /*683f0*/  STL [R1+0x238], R18 ;  /* 0x0002381201007387 */ /* 0x000fe20000100800 */
[----:B------:R-:W-:-:S03]  /*68400*/  LOP3.LUT R46, R15, 0xffff, RZ, 0xc0, !PT ;  /* 0x0000ffff0f2e7812 */ /* 0x000fc600078ec0ff */
[----:B------:R-:W4:Y:S04]  /*68410*/  LDL.LU R120, [R1+0xc8c] ;  /* 0x000c8c0001787983 */ /* 0x000f280000300800 */
[----:B------:R-:W4:Y:S04]  /*68420*/  LDL.LU R89, [R1+0xc88] ;  /* 0x000c880001597983 */ /* 0x000f280000300800 */
[----:B------:R1:W-:Y:S04]  /*68430*/  STL [R1+0x254], R24 ;  /* 0x0002541801007387 */ /* 0x0003e80000100800 */
[----:B------:R-:W4:Y:S04]  /*68440*/  LDL.LU R88, [R1+0xa74] ;  /* 0x000a740001587983 */ /* 0x000f280000300800 */
[----:B------:R-:W4:Y:S04]  /*68450*/  LDL.LU R15, [R1+0x2d98] ;  /* 0x002d9800010f7983 */ /* 0x000f280000300800 */
[----:B------:R-:W4:Y:S04]  /*68460*/  LDL.LU R52, [R1+0xa70] ;  /* 0x000a700001347983 */ /* 0x000f280000300800 */
[----:B------:R-:W4:Y:S01]  /*68470*/  LDL.LU R47, [R1+0x870] ;  /* 0x00087000012f7983 */ /* 0x000f220000300800 */
[----:B--2---:R-:W-:-:S02]  /*68480*/  LOP3.LUT R45, R40, 0xffff, RZ, 0xc0, !PT ;  /* 0x0000ffff282d7812 */ /* 0x004fc400078ec0ff */
[----:B---3--:R-:W-:Y:S02]  /*68490*/  LOP3.LUT R40, R17, 0xffff, RZ, 0xc0, !PT ;  /* 0x0000ffff11287812 */ /* 0x008fe400078ec0ff */
[----:B------:R-:W2:Y:S01]  /*684a0*/  LDL.LU R17, [R1+0x868] ;  /* 0x0008680001117983 */ /* 0x000ea20000300800 */
[----:B------:R-:W-:Y:S02]  /*684b0*/  LOP3.LUT R43, R43, 0xffff, RZ, 0xc0, !PT ;  /* 0x0000ffff2b2b7812 */ /* 0x000fe400078ec0ff */
[----:B------:R-:W-:Y:S02]  /*684c0*/  LOP3.LUT R44, R41, 0xffff, RZ, 0xc0, !PT ;  /* 0x0000ffff292c7812 */ /* 0x000fe400078ec0ff */
[----:B------:R-:W-:Y:S02]  /*684d0*/  LOP3.LUT R3, R16, 0xffff, RZ, 0xc0, !PT ;  /* 0x0000ffff10037812 */ /* 0x000fe400078ec0ff */
[----:B------:R-:W-:Y:S01]  /*684e0*/  LOP3.LUT R39, R39, 0xffff, RZ, 0xc0, !PT ;  /* 0x0000ffff27277812 */ /* 0x000fe200078ec0ff */
[----:B------:R-:W3:Y:S01]  /*684f0*/  LDL.LU R16, [R1+0x2d94] ;  /* 0x002d940001107983 */ /* 0x000ee20000300800 */
[----:B------:R-:W-:-:S02]  /*68500*/  LOP3.LUT R41, R180, 0xffff, RZ, 0xc0, !PT ;  /* 0x0000ffffb4297812 */ /* 0x000fc400078ec0ff */
[----:B------:R-:W-:Y:S02]  /*68510*/  LOP3.LUT R4, R14, 0xffff, RZ, 0xc0, !PT ;  /* 0x0000ffff0e047812 */ /* 0x000fe400078ec0ff */
[----:B0-----:R-:W-:Y:S01]  /*68520*/  PRMT R0, R46, 0x3340, R1 ;  /* 0x000033402e007816 */ /* 0x001fe20000000001 */
[----:B------:R-:W3:Y:S01]  /*68530*/  LDL.LU R14, [R1+0x2d90] ;  /* 0x002d9000010e7983 */ /* 0x000ee20000300800 */
        /* <DEDUP_REMOVED lines=8> */
[--C-:B0-----:R-:W-:Y:S02]  /*685c0*/  PRMT R3, R3, 0x3340, R1.reuse ;  /* 0x0000334003037816 */ /* 0x101fe40000000001 */
[----:B------:R-:W-:Y:S02]  /*685d0*/  PRMT R6, R8, 0x5410, R2 ;  /* 0x0000541008067816 */ /* 0x000fe40000000002 */
[----:B-1----:R-:W-:Y:S01]  /*685e0*/  PRMT R4, R4, 0x3340, R1 ;  /* 0x0000334004047816 */ /* 0x002fe20000000001 */
[----:B------:R0:W-:Y:S01]  /*685f0*/  STL [R1+0x3a8], R0 ;  /* 0x0003a80001007387 */ /* 0x0001e20000100800 */
[----:B------:R-:W-:-:S03]  /*68600*/  PRMT R2, R9, 0x5410, R3 ;  /* 0x0000541009027816 */ /* 0x000fc60000000003 */
[----:B------:R-:W-:Y:S01]  /*68610*/  STL [R1+0x3a0], R6 ;  /* 0x0003a00601007387 */ /* 0x000fe20000100800 */
[----:B0-----:R-:W-:-:S03]  /*68620*/  PRMT R0, R24, 0x5410, R4 ;  /* 0x0000541018007816 */ /* 0x001fc60000000004 */
[----:B------:R-:W-:Y:S04]  /*68630*/  STL [R1+0x38c], R2 ;  /* 0x00038c0201007387 */ /* 0x000fe80000100800 */
[----:B------:R-:W3:Y:S01]  /*68640*/  LDL.LU R249, [R1+0xe28] ;  /* 0x000e280001f97983 */ /* 0x000ee20000300800 */
[----:B----4-:R-:W-:-:S03]  /*68650*/  LOP3.LUT R48, R48, 0xffff, RZ, 0xc0, !PT ;  /* 0x0000ffff30307812 */ /* 0x010fc600078ec0ff */
[----:B------:R0:W-:Y:S04]  /*68660*/  STL [R1+0x388], R0 ;  /* 0x0003880001007387 */ /* 0x0001e80000100800 */
[----:B------:R-:W4:Y:S01]  /*68670*/  LDL.LU R95, [R1+0xe24] ;  /* 0x000e2400015f7983 */ /* 0x000f220000300800 */
[----:B------:R-:W-:-:S03]  /*68680*/  LOP3.LUT R51, R51, 0xffff, RZ, 0xc0, !PT ;  /* 0x0000ffff33337812 */ /* 0x000fc600078ec0ff */
[----:B------:R-:W-:Y:S04]  /*68690*/  STL [R1+0x248], R48 ;  /* 0x0002483001007387 */ /* 0x000fe80000100800 */
[----:B------:R-:W4:Y:S01]  /*686a0*/  LDL.LU R245, [R1+0xc9c] ;  /* 0x000c9c0001f57983 */ /* 0x000f220000300800 */
[----:B------:R-:W-:-:S03]  /*686b0*/  LOP3.LUT R18, R120, 0xffff, RZ, 0xc0, !PT ;  /* 0x0000ffff78127812 */ /* 0x000fc600078ec0ff */
[----:B------:R-:W-:Y:S04]  /*686c0*/  STL [R1+0x264], R51 ;  /* 0x0002643301007387 */ /* 0x000fe80000100800 */
[----:B------:R-:W4:Y:S04]  /*686d0*/  LDL.LU R121, [R1+0xc98] ;  /* 0x000c980001797983 */ /* 0x000f280000300800 */
[----:B------:R-:W-:Y:S01]  /*686e0*/  STL [R1+0x260], R18 ;  /* 0x0002601201007387 */ /* 0x000fe20000100800 */
[----:B0-----:R-:W-:-:S03]  /*686f0*/  LOP3.LUT R0, R89, 0xffff, RZ, 0xc0, !PT ;  /* 0x0000ffff59007812 */ /* 0x001fc600078ec0ff */
[----:B------:R-:W4:Y:S01]  /*68700*/  LDL.LU R120, [R1+0xa84] ;  /* 0x000a840001787983 */ /* 0x000f220000300800 */
[----:B------:R-:W-:Y:S02]  /*68710*/  LOP3.LUT R153, R52, 0xffff, RZ, 0xc0, !PT ;  /* 0x0000ffff34997812 */ /* 0x000fe400078ec0ff */
[----:B------:R-:W-:-:S03]  /*68720*/  LOP3.LUT R52, R47, 0xffff, RZ, 0xc0, !PT ;  /* 0x0000ffff2f347812 */ /* 0x000fc600078ec0ff */
[----:B------:R-:W-:Y:S01]  /*68730*/  STL [R1+0x25c], R153 ;  /* 0x00025c9901007387 */ /* 0x000fe20000100800 */
[----:B------:R-:W-:-:S03]  /*68740*/  LOP3.LUT R8, R15, 0xffff, RZ, 0xc0, !PT ;  /* 0x0000ffff0f087812 */ /* 0x000fc600078ec0ff */
[----:B------:R-:W4:Y:S01]  /*68750*/  LDL.LU R15, [R1+0x2d8c] ;  /* 0x002d8c00010f7983 */ /* 0x000f220000300800 */
[----:B------:R-:W-:-:S03]  /*68760*/  LOP3.LUT R2, R88, 0xffff, RZ, 0xc0, !PT ;  /* 0x0000ffff58027812 */ /* 0x000fc600078ec0ff */
[----:B------:R-:W-:Y:S01]  /*68770*/  STL [R1+0x80], R52 ;  /* 0x0000803401007387 */ /* 0x000fe20000100800 */
[----:B------:R-:W-:-:S03]  /*68780*/  LOP3.LUT R9, R10, 0xffff, RZ, 0xc0, !PT ;  /* 0x0000ffff0a097812 */ /* 0x000fc600078ec0ff */
[----:B------:R-:W4:Y:S04]  /*68790*/  LDL.LU R89, [R1+0xa80] ;  /* 0x000a800001597983 */ /* 0x000f280000300800 */
[----:B------:R-:W4:Y:S04]  /*687a0*/  LDL.LU R88, [R1+0x880] ;  /* 0x0008800001587983 */ /* 0x000f280000300800 */
[----:B------:R0:W-:Y:S04]  /*687b0*/  STL [R1+0x74], R8 ;  /* 0x0000740801007387 */ /* 0x0001e80000100800 */
[----:B------:R-:W4:Y:S01]  /*687c0*/  LDL.LU R10, [R1+0x2d88] ;  /* 0x002d8800010a7983 */ /* 0x000f220000300800 */
[----:B--2---:R-:W-:-:S03]  /*687d0*/  LOP3.LUT R3, R17, 0xffff, RZ, 0xc0, !PT ;  /* 0x0000ffff11037812 */ /* 0x004fc600078ec0ff */
[----:B------:R-:W2:Y:S01]  /*687e0*/  LDL.LU R17, [R1+0x874] ;  /* 0x0008740001117983 */ /* 0x000ea20000300800 */
[----:B------:R-:W-:Y:S02]  /*687f0*/  LOP3.LUT R4, R181, 0xffff, RZ, 0xc0, !PT ;  /* 0x0000ffffb5047812 */ /* 0x000fe400078ec0ff */
[----:B------:R-:W-:Y:S02]  /*68800*/  LOP3.LUT R24, R222, 0xffff, RZ, 0xc0, !PT ;  /* 0x0000ffffde187812 */ /* 0x000fe400078ec0ff */
[----:B------:R-:W-:Y:S02]  /*68810*/  PRMT R6, R4, 0x3340, R1 ;  /* 0x0000334004067816 */ /* 0x000fe40000000001 */
[----:B------:R-:W-:Y:S01]  /*68820*/  PRMT R47, R0, 0x3340, R3 ;  /* 0x00003340002f7816 */ /* 0x000fe20000000003 */
[----:B------:R1:W-:Y:S01]  /*68830*/  STL [R1+0x27c], R9 ;  /* 0x00027c0901007387 */ /* 0x0003e20000100800 */
[----:B0-----:R-:W-:Y:S02]  /*68840*/  PRMT R8, R8, 0x3340, R1 ;  /* 0x0000334008087816 */ /* 0x001fe40000000001 */
[----:B------:R-:W-:Y:S01]  /*68850*/  PRMT R48, R48, 0x3340, R2 ;  /* 0x0000334030307816 */ /* 0x000fe20000000002 */
[----:B------:R0:W-:Y:S01]  /*68860*/  STL [R1+0x60], R24 ;  /* 0x0000601801007387 */ /* 0x0001e20000100800 */
[----:B------:R-:W-:-:S02]  /*68870*/  PRMT R6, R47, 0x5410, R6 ;  /* 0x000054102f067816 */ /* 0x000fc40000000006 */
[----:B------:R-:W-:Y:S02]  /*68880*/  PRMT R51, R51, 0x3340, R153 ;  /* 0x0000334033337816 */ /* 0x000fe40000000099 */
[----:B------:R-:W-:Y:S02]  /*68890*/  PRMT R52, R18, 0x3340, R52 ;  /* 0x0000334012347816 */ /* 0x000fe40000000034 */
[--C-:B-1----:R-:W-:Y:S02]  /*688a0*/  PRMT R9, R9, 0x3340, R1.reuse ;  /* 0x0000334009097816 */ /* 0x102fe40000000001 */
[----:B0-----:R-:W-:Y:S01]  /*688b0*/  PRMT R24, R24, 0x3340, R1 ;  /* 0x0000334018187816 */ /* 0x001fe20000000001 */
[----:B------:R0:W-:Y:S01]  /*688c0*/  STL [R1+0x37c], R6 ;  /* 0x00037c0601007387 */ /* 0x0001e20000100800 */
[----:B------:R-:W-:Y:S02]  /*688d0*/  PRMT R18, R48, 0x5410, R8 ;  /* 0x0000541030127816 */ /* 0x000fe40000000008 */
[----:B------:R-:W-:-:S03]  /*688e0*/  PRMT R8, R51, 0x5410, R9 ;  /* 0x0000541033087816 */ /* 0x000fc60000000009 */
[----:B------:R-:W-:Y:S01]  /*688f0*/  STL [R1+0x36c], R18 ;  /* 0x00036c1201007387 */ /* 0x000fe20000100800 */
[----:B0-----:R-:W-:-:S03]  /*68900*/  PRMT R6, R52, 0x5410, R24 ;  /* 0x0000541034067816 */ /* 0x001fc60000000018 */
[----:B------:R0:W-:Y:S04]  /*68910*/  STL [R1+0x368], R8 ;  /* 0x0003680801007387 */ /* 0x0001e80000100800 */
[----:B------:R1:W-:Y:S01]  /*68920*/  STL [R1+0x364], R6 ;  /* 0x0003640601007387 */ /* 0x0003e20000100800 */
[----:B---3--:R-:W-:Y:S02]  /*68930*/  LOP3.LUT R48, R249, 0xffff, RZ, 0xc0, !PT ;  /* 0x0000fffff9307812 */ /* 0x008fe400078ec0ff */
[----:B----4-:R-:W-:Y:S02]  /*68940*/  LOP3.LUT R51, R95, 0xffff, RZ, 0xc0, !PT ;  /* 0x0000ffff5f337812 */ /* 0x010fe400078ec0ff */
[----:B------:R-:W3:Y:S04]  /*68950*/  LDL.LU R95, [R1+0xe30] ;  /* 0x000e3000015f7983 */ /* 0x000ee80000300800 */
[----:B------:R-:W-:Y:S01]  /*68960*/  STL [R1+0x70], R48 ;  /* 0x0000703001007387 */ /* 0x000fe20000100800 */
[----:B------:R-:W-:-:S03]  /*68970*/  LOP3.LUT R52, R245, 0xffff, RZ, 0xc0, !PT ;  /* 0x0000fffff5347812 */ /* 0x000fc600078ec0ff */
[----:B------:R-:W4:Y:S04]  /*68980*/  LDL.LU R245, [R1+0xe2c] ;  /* 0x000e2c0001f57983 */ /* 0x000f280000300800 */
[----:B------:R-:W-:Y:S01]  /*68990*/  STL [R1+0x274], R51 ;  /* 0x0002743301007387 */ /* 0x000fe20000100800 */
[----:B------:R-:W-:-:S03]  /*689a0*/  LOP3.LUT R47, R121, 0xffff, RZ, 0xc0, !PT ;  /* 0x0000ffff792f7812 */ /* 0x000fc600078ec0ff */
[----:B------:R-:W-:Y:S04]  /*689b0*/  STL [R1+0x270], R52 ;  /* 0x0002703401007387 */ /* 0x000fe80000100800 */
[----:B------:R-:W4:Y:S01]  /*689c0*/  LDL.LU R121, [R1+0xcac] ;  /* 0x000cac0001797983 */ /* 0x000f220000300800 */
[----:B------:R-:W-:-:S03]  /*689d0*/  LOP3.LUT R159, R120, 0xffff, RZ, 0xc0, !PT ;  /* 0x0000ffff789f7812 */ /* 0x000fc600078ec0ff */
[----:B------:R1:W-:Y:S04]  /*689e0*/  STL [R1+0x6c], R47 ;  /* 0x00006c2f01007387 */ /* 0x0003e80000100800 */
[----:B------:R-:W4:Y:S04]  /*689f0*/  LDL.LU R120, [R1+0xca8] ;  /* 0x000ca80001787983 */ /* 0x000f280000300800 */
[----:B------:R-:W-:Y:S01]  /*68a00*/  STL [R1+0x68], R159 ;  /* 0x0000689f01007387 */ /* 0x000fe20000100800 */
[----:B0-----:R-:W-:Y:S02]  /*68a10*/  LOP3.LUT R8, R14, 0xffff, RZ, 0xc0, !PT ;  /* 0x0000ffff0e087812 */ /* 0x001fe400078ec0ff */
[----:B------:R-:W-:-:S02]  /*68a20*/  LOP3.LUT R9, R16, 0xffff, RZ, 0xc0, !PT ;  /* 0x0000ffff10097812 */ /* 0x000fc400078ec0ff */
[----:B------:R-:W-:Y:S02]  /*68a30*/  LOP3.LUT R156, R89, 0xffff, RZ, 0xc0, !PT ;  /* 0x0000ffff599c7812 */ /* 0x000fe400078ec0ff */
[----:B------:R-:W4:Y:S01]  /*68a40*/  LDL.LU R89, [R1+0xa94] ;  /* 0x000a940001597983 */ /* 0x000f220000300800 */
[----:B------:R-:W-:-:S03]  /*68a50*/  LOP3.LUT R153, R88, 0xffff, RZ, 0xc0, !PT ;  /* 0x0000ffff58997812 */ /* 0x000fc600078ec0ff */
[----:B------:R-:W-:Y:S04]  /*68a60*/  STL [R1+0x26c], R156 ;  /* 0x00026c9c01007387 */ /* 0x000fe80000100800 */
[----:B------:R-:W-:Y:S01]  /*68a70*/  STL [R1+0x268], R153 ;  /* 0x0002689901007387 */ /* 0x000fe20000100800 */
[----:B--2---:R-:W-:-:S05]  /*68a80*/  LOP3.LUT R161, R17, 0xffff, RZ, 0xc0, !PT ;  /* 0x0000ffff11a17812 */ /* 0x004fca00078ec0ff */
[----:B------:R-:W-:Y:S04]  /*68a90*/  STL [R1+0x64], R161 ;  /* 0x000064a101007387 */ /* 0x000fe80000100800 */
[----:B------:R-:W2:Y:S04]  /*68aa0*/  LDL.LU R14, [R1+0x2d84] ;  /* 0x002d8400010e7983 */ /* 0x000ea80000300800 */
[----:B------:R-:W2:Y:S04]  /*68ab0*/  LDL.LU R16, [R1+0x2d80] ;  /* 0x002d800001107983 */ /* 0x000ea80000300800 */
[----:B------:R-:W2:Y:S04]  /*68ac0*/  LDL.LU R252, [R1+0xa90] ;  /* 0x000a900001fc7983 */ /* 0x000ea80000300800 */
[----:B------:R-:W2:Y:S04]  /*68ad0*/  LDL.LU R88, [R1+0x890] ;  /* 0x0008900001587983 */ /* 0x000ea80000300800 */
[----:B------:R0:W-:Y:S04]  /*68ae0*/  STL [R1+0x5c], R8 ;  /* 0x00005c0801007387 */ /* 0x0001e80000100800 */
[----:B------:R-:W2:Y:S01]  /*68af0*/  LDL.LU R17, [R1+0x884] ;  /* 0x0008840001117983 */ /* 0x000ea20000300800 */
[----:B------:R-:W-:-:S02]  /*68b00*/  LOP3.LUT R18, R220, 0xffff, RZ, 0xc0, !PT ;  /* 0x0000ffffdc127812 */ /* 0x000fc400078ec0ff */
[----:B------:R-:W-:Y:S02]  /*68b10*/  LOP3.LUT R24, R226, 0xffff, RZ, 0xc0, !PT ;  /* 0x0000ffffe2187812 */ /* 0x000fe400078ec0ff */
[----:B-1----:R-:W-:Y:S02]  /*68b20*/  PRMT R6, R18, 0x3340, R1 ;  /* 0x0000334012067816 */ /* 0x002fe40000000001 */
[----:B------:R-:W-:Y:S01]  /*68b30*/  PRMT R47, R47, 0x3340, R161 ;  /* 0x000033402f2f7816 */ /* 0x000fe200000000a1 */
[----:B------:R1:W-:Y:S01]  /*68b40*/  STL [R1+0x9c], R9 ;  /* 0x00009c0901007387 */ /* 0x0003e20000100800 */
[----:B0-----:R-:W-:Y:S02]  /*68b50*/  PRMT R8, R8, 0x3340, R1 ;  /* 0x0000334008087816 */ /* 0x001fe40000000001 */
[----:B------:R-:W-:Y:S01]  /*68b60*/  PRMT R48, R48, 0x3340, R159 ;  /* 0x0000334030307816 */ /* 0x000fe2000000009f */
[----:B------:R0:W-:Y:S01]  /*68b70*/  STL [R1+0x2d48], R18 ;  /* 0x002d481201007387 */ /* 0x0001e20000100800 */
[----:B------:R-:W-:-:S02]  /*68b80*/  PRMT R51, R51, 0x3340, R156 ;  /* 0x0000334033337816 */ /* 0x000fc4000000009c */
[----:B------:R-:W-:Y:S01]  /*68b90*/  PRMT R6, R47, 0x5410, R6 ;  /* 0x000054102f067816 */ /* 0x000fe20000000006 */
[----:B------:R3:W-:Y:S01]  /*68ba0*/  STL [R1+0x7c], R24 ;  /* 0x00007c1801007387 */ /* 0x0007e20000100800 */
[----:B-1----:R-:W-:Y:S02]  /*68bb0*/  PRMT R9, R9, 0x3340, R1 ;  /* 0x0000334009097816 */ /* 0x002fe40000000001 */
[----:B------:R-:W-:Y:S02]  /*68bc0*/  PRMT R52, R52, 0x3340, R153 ;  /* 0x0000334034347816 */ /* 0x000fe40000000099 */
[----:B0-----:R-:W-:Y:S01]  /*68bd0*/  PRMT R18, R48, 0x5410, R8 ;  /* 0x0000541030127816 */ /* 0x001fe20000000008 */
[----:B------:R0:W-:Y:S01]  /*68be0*/  STL [R1+0x360], R6 ;  /* 0x0003600601007387 */ /* 0x0001e20000100800 */
[----:B------:R-:W-:Y:S02]  /*68bf0*/  PRMT R8, R51, 0x5410, R9 ;  /* 0x0000541033087816 */ /* 0x000fe40000000009 */
[----:B---3--:R-:W-:Y:S01]  /*68c00*/  PRMT R24, R24, 0x3340, R1 ;  /* 0x0000334018187816 */ /* 0x008fe20000000001 */
[----:B------:R1:W-:Y:S01]  /*68c10*/  STL [R1+0x358], R18 ;  /* 0x0003581201007387 */ /* 0x0003e20000100800 */
[----:B------:R-:W-:-:S02]  /*68c20*/  LOP3.LUT R48, R95, 0xffff, RZ, 0xc0, !PT ;  /* 0x0000ffff5f307812 */ /* 0x000fc400078ec0ff */
[----:B0-----:R-:W-:Y:S01]  /*68c30*/  PRMT R6, R52, 0x5410, R24 ;  /* 0x0000541034067816 */ /* 0x001fe20000000018 */
[----:B------:R-:W-:Y:S01]  /*68c40*/  STL [R1+0x354], R8 ;  /* 0x0003540801007387 */ /* 0x000fe20000100800 */
[----:B----4-:R-:W-:-:S03]  /*68c50*/  LOP3.LUT R51, R245, 0xffff, RZ, 0xc0, !PT ;  /* 0x0000fffff5337812 */ /* 0x010fc600078ec0ff */
[----:B------:R-:W3:Y:S04]  /*68c60*/  LDL.LU R95, [R1+0xe3c] ;  /* 0x000e3c00015f7983 */ /* 0x000ee80000300800 */
[----:B------:R0:W-:Y:S04]  /*68c70*/  STL [R1+0x350], R6 ;  /* 0x0003500601007387 */ /* 0x0001e80000100800 */
[----:B------:R-:W4:Y:S01]  /*68c80*/  LDL.LU R249, [R1+0xe38] ;  /* 0x000e380001f97983 */ /* 0x000f220000300800 */
[----:B-1----:R-:W-:-:S03]  /*68c90*/  LOP3.LUT R18, R121, 0xffff, RZ, 0xc0, !PT ;  /* 0x0000ffff79127812 */ /* 0x002fc600078ec0ff */
[----:B------:R-:W-:Y:S04]  /*68ca0*/  STL [R1+0x98], R48 ;  /* 0x0000983001007387 */ /* 0x000fe80000100800 */
[----:B------:R-:W-:Y:S01]  /*68cb0*/  STL [R1+0x94], R51 ;  /* 0x0000943301007387 */ /* 0x000fe20000100800 */
[----:B------:R-:W-:-:S03]  /*68cc0*/  LOP3.LUT R47, R120, 0xffff, RZ, 0xc0, !PT ;  /* 0x0000ffff782f7812 */ /* 0x000fc600078ec0ff */
[----:B------:R-:W3:Y:S04]  /*68cd0*/  LDL.LU R245, [R1+0xe34] ;  /* 0x000e340001f57983 */ /* 0x000ee80000300800 */
[----:B------:R-:W-:Y:S04]  /*68ce0*/  STL [R1+0x90], R47 ;  /* 0x0000902f01007387 */ /* 0x000fe80000100800 */
[----:B------:R-:W-:Y:S04]  /*68cf0*/  STL [R1+0x28c], R18 ;  /* 0x00028c1201007387 */ /* 0x000fe80000100800 */
[----:B------:R-:W3:Y:S01]  /*68d00*/  LDL.LU R121, [R1+0xcb8] ;  /* 0x000cb80001797983 */ /* 0x000ee20000300800 */
[----:B------:R-:W-:-:S03]  /*68d10*/  LOP3.LUT R156, R89, 0xffff, RZ, 0xc0, !PT ;  /* 0x0000ffff599c7812 */ /* 0x000fc600078ec0ff */
[----:B------:R-:W3:Y:S01]  /*68d20*/  LDL.LU R120, [R1+0xaa4] ;  /* 0x000aa40001787983 */ /* 0x000ee20000300800 */
[----:B0-----:R-:W-:-:S03]  /*68d30*/  LOP3.LUT R6, R224, 0xffff, RZ, 0xc0, !PT ;  /* 0x0000ffffe0067812 */ /* 0x001fc600078ec0ff */
[----:B------:R-:W-:Y:S04]  /*68d40*/  STL [R1+0x8c], R156 ;  /* 0x00008c9c01007387 */ /* 0x000fe80000100800 */
[----:B------:R-:W3:Y:S01]  /*68d50*/  LDL.LU R89, [R1+0xaa0] ;  /* 0x000aa00001597983 */ /* 0x000ee20000300800 */
[----:B------:R-:W-:Y:S02]  /*68d60*/  LOP3.LUT R8, R10, 0xffff, RZ, 0xc0, !PT ;  /* 0x0000ffff0a087812 */ /* 0x000fe400078ec0ff */
[----:B------:R-:W-:Y:S02]  /*68d70*/  LOP3.LUT R9, R15, 0xffff, RZ, 0xc0, !PT ;  /* 0x0000ffff0f097812 */ /* 0x000fe400078ec0ff */
[----:B--2---:R-:W-:Y:S02]  /*68d80*/  LOP3.LUT R153, R252, 0xffff, RZ, 0xc0, !PT ;  /* 0x0000fffffc997812 */ /* 0x004fe400078ec0ff */
[----:B------:R-:W-:-:S02]  /*68d90*/  LOP3.LUT R52, R88, 0xffff, RZ, 0xc0, !PT ;  /* 0x0000ffff58347812 */ /* 0x000fc400078ec0ff */
[----:B------:R-:W2:Y:S01]  /*68da0*/  LDL.LU R88, [R1+0xa9c] ;  /* 0x000a9c0001587983 */ /* 0x000ea20000300800 */
[----:B------:R-:W-:-:S03]  /*68db0*/  LOP3.LUT R159, R17, 0xffff, RZ, 0xc0, !PT ;  /* 0x0000ffff119f7812 */ /* 0x000fc600078ec0ff */
[----:B------:R-:W-:Y:S04]  /*68dc0*/  STL [R1+0x88], R153 ;  /* 0x0000889901007387 */ /* 0x000fe80000100800 */
[----:B------:R-:W-:Y:S04]  /*68dd0*/  STL [R1+0x84], R159 ;  /* 0x0000849f01007387 */ /* 0x000fe80000100800 */
[----:B------:R-:W-:Y:S04]  /*68de0*/  STL [R1+0x288], R52 ;  /* 0x0002883401007387 */ /* 0x000fe80000100800 */
[----:B------:R-:W2:Y:S04]  /*68df0*/  LDL.LU R10, [R1+0x2d7c] ;  /* 0x002d7c00010a7983 */ /* 0x000ea80000300800 */
[----:B------:R0:W-:Y:S04]  /*68e00*/  STL [R1+0x3b8], R6 ;  /* 0x0003b80601007387 */ /* 0x0001e80000100800 */
[----:B------:R-:W2:Y:S04]  /*68e10*/  LDL.LU R15, [R1+0x2d78] ;  /* 0x002d7800010f7983 */ /* 0x000ea80000300800 */
[----:B------:R-:W2:Y:S01]  /*68e20*/  LDL.LU R17, [R1+0x89c] ;  /* 0x00089c0001117983 */ /* 0x000ea20000300800 */
[----:B------:R-:W-:-:S02]  /*68e30*/  LOP3.LUT R24, R228, 0xffff, RZ, 0xc0, !PT ;  /* 0x0000ffffe4187812 */ /* 0x000fc400078ec0ff */
[----:B0-----:R-:W-:Y:S01]  /*68e40*/  PRMT R6, R6, 0x3340, R1 ;  /* 0x0000334006067816 */ /* 0x001fe20000000001 */
[----:B------:R0:W-:Y:S01]  /*68e50*/  STL [R1+0x280], R8 ;  /* 0x0002800801007387 */ /* 0x0001e20000100800 */
[----:B------:R-:W-:Y:S02]  /*68e60*/  PRMT R47, R47, 0x3340, R159 ;  /* 0x000033402f2f7816 */ /* 0x000fe4000000009f */
[----:B------:R-:W-:Y:S01]  /*68e70*/  PRMT R48, R48, 0x3340, R156 ;  /* 0x0000334030307816 */ /* 0x000fe2000000009c */
[----:B------:R1:W-:Y:S01]  /*68e80*/  STL [R1+0x78], R9 ;  /* 0x0000780901007387 */ /* 0x0003e20000100800 */
[----:B------:R-:W-:Y:S02]  /*68e90*/  PRMT R51, R51, 0x3340, R153 ;  /* 0x0000334033337816 */ /* 0x000fe40000000099 */
[----:B------:R-:W-:Y:S02]  /*68ea0*/  PRMT R6, R47, 0x5410, R6 ;  /* 0x000054102f067816 */ /* 0x000fe40000000006 */
[----:B0-----:R-:W-:Y:S01]  /*68eb0*/  PRMT R8, R8, 0x3340, R1 ;  /* 0x0000334008087816 */ /* 0x001fe20000000001 */
[----:B------:R0:W-:Y:S01]  /*68ec0*/  STL [R1+0x284], R24 ;  /* 0x0002841801007387 */ /* 0x0001e20000100800 */
[----:B------:R-:W-:-:S02]  /*68ed0*/  PRMT R52, R18, 0x3340, R52 ;  /* 0x0000334012347816 */ /* 0x000fc40000000034 */
[----:B-1----:R-:W-:Y:S02]  /*68ee0*/  PRMT R9, R9, 0x3340, R1 ;  /* 0x0000334009097816 */ /* 0x002fe40000000001 */
[----:B------:R-:W-:Y:S01]  /*68ef0*/  PRMT R18, R48, 0x5410, R8 ;  /* 0x0000541030127816 */ /* 0x000fe20000000008 */
[----:B------:R1:W-:Y:S01]  /*68f00*/  STL [R1+0x34c], R6 ;  /* 0x00034c0601007387 */ /* 0x0003e20000100800 */
[----:B------:R-:W-:Y:S02]  /*68f10*/  PRMT R8, R51, 0x5410, R9 ;  /* 0x0000541033087816 */ /* 0x000fe40000000009 */
[----:B0-----:R-:W-:Y:S01]  /*68f20*/  PRMT R24, R24, 0x3340, R1 ;  /* 0x0000334018187816 */ /* 0x001fe20000000001 */
[----:B------:R0:W-:Y:S01]  /*68f30*/  STL [R1+0x340], R18 ;  /* 0x0003401201007387 */ /* 0x0001e20000100800 */
[----:B----4-:R-:W-:Y:S02]  /*68f40*/  LOP3.LUT R47, R249, 0xffff, RZ, 0xc0, !PT ;  /* 0x0000fffff92f7812 */ /* 0x010fe400078ec0ff */
[----:B-1----:R-:W-:Y:S01]  /*68f50*/  PRMT R6, R52, 0x5410, R24 ;  /* 0x0000541034067816 */ /* 0x002fe20000000018 */
[----:B------:R-:W-:Y:S01]  /*68f60*/  STL [R1+0x33c], R8 ;  /* 0x00033c0801007387 */ /* 0x000fe20000100800 */
[----:B---3--:R-:W-:-:S02]  /*68f70*/  LOP3.LUT R48, R245, 0xffff, RZ, 0xc0, !PT ;  /* 0x0000fffff5307812 */ /* 0x008fc400078ec0ff */
[----:B0-----:R-:W-:Y:S02]  /*68f80*/  LOP3.LUT R18, R95, 0xffff, RZ, 0xc0, !PT ;  /* 0x0000ffff5f127812 */ /* 0x001fe400078ec0ff */
[----:B------:R-:W3:Y:S04]  /*68f90*/  LDL.LU R95, [R1+0xe44] ;  /* 0x000e4400015f7983 */ /* 0x000ee80000300800 */
[----:B------:R0:W-:Y:S04]  /*68fa0*/  STL [R1+0x338], R6 ;  /* 0x0003380601007387 */ /* 0x0001e80000100800 */
[----:B------:R-:W4:Y:S01]  /*68fb0*/  LDL.LU R249, [R1+0xe40] ;  /* 0x000e400001f97983 */ /* 0x000f220000300800 */
[----:B------:R-:W-:-:S03]  /*68fc0*/  LOP3.LUT R51, R121, 0xffff, RZ, 0xc0, !PT ;  /* 0x0000ffff79337812 */ /* 0x000fc600078ec0ff */
[----:B------:R-:W-:Y:S04]  /*68fd0*/  STL [R1+0x2e4], R18 ;  /* 0x0002e41201007387 */ /* 0x000fe80000100800 */
[----:B------:R-:W-:Y:S01]  /*68fe0*/  STL [R1+0x278], R47 ;  /* 0x0002782f01007387 */ /* 0x000fe20000100800 */
[----:B------:R-:W-:-:S03]  /*68ff0*/  LOP3.LUT R52, R120, 0xffff, RZ, 0xc0, !PT ;  /* 0x0000ffff78347812 */ /* 0x000fc600078ec0ff */
[----:B------:R-:W-:Y:S01]  /*69000*/  STL [R1+0xb0], R48 ;  /* 0x0000b03001007387 */ /* 0x000fe20000100800 */
[----:B------:R-:W-:-:S03]  /*69010*/  LOP3.LUT R159, R89, 0xffff, RZ, 0xc0, !PT ;  /* 0x0000ffff599f7812 */ /* 0x000fc600078ec0ff */
[----:B------:R-:W3:Y:S04]  /*69020*/  LDL.LU R245, [R1+0xcc4] ;  /* 0x000cc40001f57983 */ /* 0x000ee80000300800 */
[----:B------:R-:W-:Y:S01]  /*69030*/  STL [R1+0x294], R51 ;  /* 0x0002943301007387 */ /* 0x000fe20000100800 */
[----:B0-----:R-:W-:-:S03]  /*69040*/  LOP3.LUT R6, R16, 0xffff, RZ, 0xc0, !PT ;  /* 0x0000ffff10067812 */ /* 0x001fc600078ec0ff */
[----:B------:R-:W-:Y:S04]  /*69050*/  STL [R1+0xac], R159 ;  /* 0x0000ac9f01007387 */ /* 0x000fe80000100800 */
[----:B------:R-:W-:Y:S01]  /*69060*/  STL [R1+0x2d4], R52 ;  /* 0x0002d43401007387 */ /* 0x000fe20000100800 */
[----:B------:R-:W-:-:S03]  /*69070*/  LOP3.LUT R8, R14, 0xffff, RZ, 0xc0, !PT ;  /* 0x0000ffff0e087812 */ /* 0x000fc600078ec0ff */
[----:B------:R-:W3:Y:S01]  /*69080*/  LDL.LU R89, [R1+0xcc0] ;  /* 0x000cc00001597983 */ /* 0x000ee20000300800 */
[----:B--2---:R-:W-:-:S05]  /*69090*/  LOP3.LUT R156, R88, 0xffff, RZ, 0xc0, !PT ;  /* 0x0000ffff589c7812 */ /* 0x004fca00078ec0ff */
[----:B------:R-:W-:Y:S04]  /*690a0*/  STL [R1+0xa8], R156 ;  /* 0x0000a89c01007387 */ /* 0x000fe80000100800 */
[----:B------:R-:W2:Y:S04]  /*690b0*/  LDL.LU R16, [R1+0x2d74] ;  /* 0x002d740001107983 */ /* 0x000ea80000300800 */
[----:B------:R-:W2:Y:S04]  /*690c0*/  LDL.LU R88, [R1+0xab4] ;  /* 0x000ab40001587983 */ /* 0x000ea80000300800 */
[----:B------:R-:W2:Y:S01]  /*690d0*/  LDL.LU R14, [R1+0x2d70] ;  /* 0x002d7000010e7983 */ /* 0x000ea20000300800 */
[----:B------:R-:W-:-:S05]  /*690e0*/  LOP3.LUT R153, R17, 0xffff, RZ, 0xc0, !PT ;  /* 0x0000ffff11997812 */ /* 0x000fca00078ec0ff */
[----:B------:R-:W-:Y:S04]  /*690f0*/  STL [R1+0x290], R153 ;  /* 0x0002909901007387 */ /* 0x000fe80000100800 */
[----:B------:R0:W-:Y:S04]  /*69100*/  STL [R1+0xa4], R6 ;  /* 0x0000a40601007387 */ /* 0x0001e80000100800 */
[----:B------:R-:W2:Y:S04]  /*69110*/  LDL.LU R121, [R1+0xab0] ;  /* 0x000ab00001797983 */ /* 0x000ea80000300800 */
[----:B------:R-:W2:Y:S01]  /*69120*/  LDL.LU R120, [R1+0x8b0] ;  /* 0x0008b00001787983 */ /* 0x000ea20000300800 */
[----:B------:R-:W-:-:S03]  /*69130*/  LOP3.LUT R24, R15, 0xffff, RZ, 0xc0, !PT ;  /* 0x0000ffff0f187812 */ /* 0x000fc600078ec0ff */
[----:B------:R1:W-:Y:S04]  /*69140*/  STL [R1+0xa0], R8 ;  /* 0x0000a00801007387 */ /* 0x0003e80000100800 */
[----:B------:R-:W2:Y:S04]  /*69150*/  LDL.LU R15, [R1+0x2d6c] ;  /* 0x002d6c00010f7983 */ /* 0x000ea80000300800 */
[----:B------:R-:W2:Y:S01]  /*69160*/  LDL.LU R17, [R1+0x8a8] ;  /* 0x0008a80001117983 */ /* 0x000ea20000300800 */
[----:B------:R-:W-:Y:S02]  /*69170*/  LOP3.LUT R9, R231, 0xffff, RZ, 0xc0, !PT ;  /* 0x0000ffffe7097812 */ /* 0x000fe400078ec0ff */
[----:B0-----:R-:W-:-:S02]  /*69180*/  PRMT R6, R6, 0x3340, R1 ;  /* 0x0000334006067816 */ /* 0x001fc40000000001 */
[----:B------:R-:W-:Y:S01]  /*69190*/  PRMT R47, R47, 0x3340, R159 ;  /* 0x000033402f2f7816 */ /* 0x000fe2000000009f */
[----:B------:R0:W-:Y:S01]  /*691a0*/  STL [R1+0xb4], R9 ;  /* 0x0000b40901007387 */ /* 0x0001e20000100800 */
[----:B-1----:R-:W-:Y:S02]  /*691b0*/  PRMT R8, R8, 0x3340, R1 ;  /* 0x0000334008087816 */ /* 0x002fe40000000001 */
[----:B------:R-:W-:Y:S01]  /*691c0*/  PRMT R48, R48, 0x3340, R156 ;  /* 0x0000334030307816 */ /* 0x000fe2000000009c */
[----:B------:R1:W-:Y:S01]  /*691d0*/  STL [R1+0x2b0], R24 ;  /* 0x0002b01801007387 */ /* 0x0003e20000100800 */
[----:B------:R-:W-:Y:S02]  /*691e0*/  PRMT R51, R51, 0x3340, R153 ;  /* 0x0000334033337816 */ /* 0x000fe40000000099 */
[----:B------:R-:W-:Y:S02]  /*691f0*/  PRMT R6, R47, 0x5410, R6 ;  /* 0x000054102f067816 */ /* 0x000fe40000000006 */
[----:B------:R-:W-:-:S02]  /*69200*/  PRMT R52, R18, 0x3340, R52 ;  /* 0x0000334012347816 */ /* 0x000fc40000000034 */
[--C-:B0-----:R-:W-:Y:S02]  /*69210*/  PRMT R9, R9, 0x3340, R1.reuse ;  /* 0x0000334009097816 */ /* 0x101fe40000000001 */
[----:B------:R-:W-:Y:S02]  /*69220*/  PRMT R18, R48, 0x5410, R8 ;  /* 0x0000541030127816 */ /* 0x000fe40000000008 */
[----:B-1----:R-:W-:Y:S01]  /*69230*/  PRMT R24, R24, 0x3340, R1 ;  /* 0x0000334018187816 */ /* 0x002fe20000000001 */
[----:B------:R0:W-:Y:S01]  /*69240*/  STL [R1+0x2e8], R6 ;  /* 0x0002e80601007387 */ /* 0x0001e20000100800 */
[----:B------:R-:W-:-:S03]  /*69250*/  PRMT R8, R51, 0x5410, R9 ;  /* 0x0000541033087816 */ /* 0x000fc60000000009 */
[----:B------:R3:W-:Y:S01]  /*69260*/  STL [R1+0x2e0], R18 ;  /* 0x0002e01201007387 */ /* 0x0007e20000100800 */
[----:B0-----:R-:W-:-:S03]  /*69270*/  PRMT R6, R52, 0x5410, R24 ;  /* 0x0000541034067816 */ /* 0x001fc60000000018 */
[----:B------:R-:W-:Y:S01]  /*69280*/  STL [R1+0x2d8], R8 ;  /* 0x0002d80801007387 */ /* 0x000fe20000100800 */
[----:B----4-:R-:W-:Y:S02]  /*69290*/  LOP3.LUT R52, R249, 0xffff, RZ, 0xc0, !PT ;  /* 0x0000fffff9347812 */ /* 0x010fe400078ec0ff */
[----:B---3--:R-:W-:Y:S02]  /*692a0*/  LOP3.LUT R18, R95, 0xffff, RZ, 0xc0, !PT ;  /* 0x0000ffff5f127812 */ /* 0x008fe400078ec0ff */
[----:B------:R-:W3:Y:S01]  /*692b0*/  LDL.LU R95, [R1+0xe4c] ;  /* 0x000e4c00015f7983 */ /* 0x000ee20000300800 */
[----:B------:R-:W-:-:S03]  /*692c0*/  LOP3.LUT R51, R245, 0xffff, RZ, 0xc0, !PT ;  /* 0x0000fffff5337812 */ /* 0x000fc600078ec0ff */
[----:B------:R0:W-:Y:S04]  /*692d0*/  STL [R1+0x150], R6 ;  /* 0x0001500601007387 */ /* 0x0001e80000100800 */
[----:B------:R-:W4:Y:S04]  /*692e0*/  LDL.LU R252, [R1+0xe48] ;  /* 0x000e480001fc7983 */ /* 0x000f280000300800 */
[----:B------:R-:W-:Y:S01]  /*692f0*/  STL [R1+0x2b8], R18 ;  /* 0x0002b81201007387 */ /* 0x000fe20000100800 */
[----:B------:R-:W-:-:S03]  /*69300*/  LOP3.LUT R48, R89, 0xffff, RZ, 0xc0, !PT ;  /* 0x0000ffff59307812 */ /* 0x000fc600078ec0ff */
[----:B------:R-:W4:Y:S04]  /*69310*/  LDL.LU R249, [R1+0xccc] ;  /* 0x000ccc0001f97983 */ /* 0x000f280000300800 */
[----:B------:R1:W-:Y:S04]  /*69320*/  STL [R1+0xc4], R52 ;  /* 0x0000c43401007387 */ /* 0x0003e80000100800 */
[----:B------:R-:W4:Y:S04]  /*69330*/  LDL.LU R245, [R1+0xcc8] ;  /* 0x000cc80001f57983 */ /* 0x000f280000300800 */
[----:B------:R-:W4:Y:S04]  /*69340*/  LDL.LU R89, [R1+0xabc] ;  /* 0x000abc0001597983 */ /* 0x000f280000300800 */
[----:B------:R1:W-:Y:S01]  /*69350*/  STL [R1+0xc0], R51 ;  /* 0x0000c03301007387 */ /* 0x0003e20000100800 */
[----:B------:R-:W-:-:S02]  /*69360*/  LOP3.LUT R24, R10, 0xffff, RZ, 0xc0, !PT ;  /* 0x0000ffff0a187812 */ /* 0x000fc400078ec0ff */
[----:B--2---:R-:W-:Y:S02]  /*69370*/  LOP3.LUT R47, R88, 0xffff, RZ, 0xc0, !PT ;  /* 0x0000ffff582f7812 */ /* 0x004fe400078ec0ff */
[----:B------:R-:W2:Y:S04]  /*69380*/  LDL.LU R88, [R1+0xab8] ;  /* 0x000ab80001587983 */ /* 0x000ea80000300800 */
[----:B------:R-:W-:Y:S04]  /*69390*/  STL [R1+0x2a4], R48 ;  /* 0x0002a43001007387 */ /* 0x000fe80000100800 */
[----:B------:R-:W-:Y:S01]  /*693a0*/  STL [R1+0x2b4], R47 ;  /* 0x0002b42f01007387 */ /* 0x000fe20000100800 */
[----:B------:R-:W-:-:S02]  /*693b0*/  LOP3.LUT R156, R121, 0xffff, RZ, 0xc0, !PT ;  /* 0x0000ffff799c7812 */ /* 0x000fc400078ec0ff */
[----:B------:R-:W-:-:S03]  /*693c0*/  LOP3.LUT R153, R120, 0xffff, RZ, 0xc0, !PT ;  /* 0x0000ffff78997812 */ /* 0x000fc600078ec0ff */
[----:B------:R-:W-:Y:S04]  /*693d0*/  STL [R1+0xbc], R156 ;  /* 0x0000bc9c01007387 */ /* 0x000fe80000100800 */
[----:B------:R-:W2:Y:S04]  /*693e0*/  LDL.LU R10, [R1+0x2d68] ;  /* 0x002d6800010a7983 */ /* 0x000ea80000300800 */
[----:B------:R-:W-:Y:S01]  /*693f0*/  STL [R1+0xb8], R153 ;  /* 0x0000b89901007387 */ /* 0x000fe20000100800 */
[----:B------:R-:W-:-:S03]  /*69400*/  LOP3.LUT R120, R17, 0xffff, RZ, 0xc0, !PT ;  /* 0x0000ffff11787812 */ /* 0x000fc600078ec0ff */
[----:B------:R-:W2:Y:S04]  /*69410*/  LDL.LU R121, [R1+0x8c4] ;  /* 0x0008c40001797983 */ /* 0x000ea80000300800 */
[----:B------:R-:W2:Y:S01]  /*69420*/  LDL.LU R17, [R1+0x8bc] ;  /* 0x0008bc0001117983 */ /* 0x000ea20000300800 */
[----:B0-----:R-:W-:Y:S02]  /*69430*/  LOP3.LUT R6, R233, 0xffff, RZ, 0xc0, !PT ;  /* 0x0000ffffe9067812 */ /* 0x001fe400078ec0ff */
[----:B------:R-:W-:Y:S01]  /*69440*/  LOP3.LUT R8, R232, 0xffff, RZ, 0xc0, !PT ;  /* 0x0000ffffe8087812 */ /* 0x000fe200078ec0ff */
[----:B------:R0:W-:Y:S01]  /*69450*/  STL [R1+0xec], R24 ;  /* 0x0000ec1801007387 */ /* 0x0001e20000100800 */
[----:B------:R-:W-:-:S03]  /*69460*/  LOP3.LUT R9, R14, 0xffff, RZ, 0xc0, !PT ;  /* 0x0000ffff0e097812 */ /* 0x000fc600078ec0ff */
[----:B------:R-:W-:Y:S01]  /*69470*/  STL [R1+0x2a0], R120 ;  /* 0x0002a07801007387 */ /* 0x000fe20000100800 */
[----:B-1----:R-:W-:-:S03]  /*69480*/  PRMT R52, R52, 0x3340, R156 ;  /* 0x0000334034347816 */ /* 0x002fc6000000009c */
[----:B------:R-:W2:Y:S01]  /*69490*/  LDL.LU R14, [R1+0x2d64] ;  /* 0x002d6400010e7983 */ /* 0x000ea20000300800 */
[----:B------:R-:W-:Y:S02]  /*694a0*/  PRMT R51, R51, 0x3340, R153 ;  /* 0x0000334033337816 */ /* 0x000fe40000000099 */
[----:B0-----:R-:W-:Y:S01]  /*694b0*/  PRMT R24, R24, 0x3340, R1 ;  /* 0x0000334018187816 */ /* 0x001fe20000000001 */
[----:B------:R0:W-:Y:S01]  /*694c0*/  STL [R1+0xdc], R6 ;  /* 0x0000dc0601007387 */ /* 0x0001e20000100800 */
[----:B------:R-:W-:-:S03]  /*694d0*/  PRMT R48, R48, 0x3340, R120 ;  /* 0x0000334030307816 */ /* 0x000fc60000000078 */
[----:B------:R1:W-:Y:S01]  /*694e0*/  STL [R1+0x370], R8 ;  /* 0x0003700801007387 */ /* 0x0003e20000100800 */
[----:B------:R-:W-:Y:S02]  /*694f0*/  PRMT R47, R18, 0x3340, R47 ;  /* 0x00003340122f7816 */ /* 0x000fe4000000002f */
[----:B------:R-:W-:Y:S01]  /*69500*/  PRMT R24, R52, 0x5410, R24 ;  /* 0x0000541034187816 */ /* 0x000fe20000000018 */
[----:B------:R3:W-:Y:S01]  /*69510*/  STL [R1+0x2f0], R9 ;  /* 0x0002f00901007387 */ /* 0x0007e20000100800 */
[--C-:B0-----:R-:W-:Y:S02]  /*69520*/  PRMT R6, R6, 0x3340, R1.reuse ;  /* 0x0000334006067816 */ /* 0x101fe40000000001 */
[--C-:B-1----:R-:W-:Y:S02]  /*69530*/  PRMT R8, R8, 0x3340, R1.reuse ;  /* 0x0000334008087816 */ /* 0x102fe40000000001 */
[----:B------:R-:W-:Y:S02]  /*69540*/  PRMT R18, R51, 0x5410, R6 ;  /* 0x0000541033127816 */ /* 0x000fe40000000006 */
[----:B---3--:R-:W-:-:S02]  /*69550*/  PRMT R9, R9, 0x3340, R1 ;  /* 0x0000334009097816 */ /* 0x008fc40000000001 */
[----:B------:R-:W-:Y:S01]  /*69560*/  PRMT R8, R48, 0x5410, R8 ;  /* 0x0000541030087816 */ /* 0x000fe20000000008 */
[----:B------:R-:W-:Y:S01]  /*69570*/  STL [R1+0x140], R24 ;  /* 0x0001401801007387 */ /* 0x000fe20000100800 */
[----:B------:R-:W-:Y:S02]  /*69580*/  PRMT R6, R47, 0x5410, R9 ;  /* 0x000054102f067816 */ /* 0x000fe40000000009 */
[----:B------:R-:W-:Y:S01]  /*69590*/  LOP3.LUT R120, R95, 0xffff, RZ, 0xc0, !PT ;  /* 0x0000ffff5f787812 */ /* 0x000fe200078ec0ff */
[----:B------:R-:W-:Y:S01]  /*695a0*/  STL [R1+0x144], R18 ;  /* 0x0001441201007387 */ /* 0x000fe20000100800 */
[----:B----4-:R-:W-:-:S03]  /*695b0*/  LOP3.LUT R52, R252, 0xffff, RZ, 0xc0, !PT ;  /* 0x0000fffffc347812 */ /* 0x010fc600078ec0ff */
[----:B------:R0:W-:Y:S01]  /*695c0*/  STL [R1+0x148], R8 ;  /* 0x0001480801007387 */ /* 0x0001e20000100800 */
[----:B------:R-:W-:-:S03]  /*695d0*/  LOP3.LUT R51, R249, 0xffff, RZ, 0xc0, !PT ;  /* 0x0000fffff9337812 */ /* 0x000fc600078ec0ff */
[----:B------:R-:W3:Y:S04]  /*695e0*/  LDL.LU R95, [R1+0xe58] ;  /* 0x000e5800015f7983 */ /* 0x000ee80000300800 */
[----:B------:R1:W-:Y:S01]  /*695f0*/  STL [R1+0x120], R6 ;  /* 0x0001200601007387 */ /* 0x0003e20000100800 */
[----:B------:R-:W-:-:S03]  /*69600*/  LOP3.LUT R48, R245, 0xffff, RZ, 0xc0, !PT ;  /* 0x0000fffff5307812 */ /* 0x000fc600078ec0ff */
[----:B------:R-:W-:Y:S01]  /*69610*/  STL [R1+0x2f8], R120 ;  /* 0x0002f87801007387 */ /* 0x000fe20000100800 */
[----:B------:R-:W-:-:S03]  /*69620*/  LOP3.LUT R47, R89, 0xffff, RZ, 0xc0, !PT ;  /* 0x0000ffff592f7812 */ /* 0x000fc600078ec0ff */
[----:B------:R4:W-:Y:S04]  /*69630*/  STL [R1+0xd8], R52 ;  /* 0x0000d83401007387 */ /* 0x0009e80000100800 */
[----:B------:R-:W-:Y:S01]  /*69640*/  STL [R1+0xd4], R51 ;  /* 0x0000d43301007387 */ /* 0x000fe20000100800 */
[----:B0-----:R-:W-:-:S03]  /*69650*/  LOP3.LUT R8, R16, 0xffff, RZ, 0xc0, !PT ;  /* 0x0000ffff10087812 */ /* 0x001fc600078ec0ff */
[----:B------:R-:W3:Y:S04]  /*69660*/  LDL.LU R252, [R1+0xe50] ;  /* 0x000e500001fc7983 */ /* 0x000ee80000300800 */
[----:B------:R-:W-:Y:S01]  /*69670*/  STL [R1+0x2dc], R48 ;  /* 0x0002dc3001007387 */ /* 0x000fe20000100800 */
[----:B-1----:R-:W-:-:S03]  /*69680*/  LOP3.LUT R6, R238, 0xffff, RZ, 0xc0, !PT ;  /* 0x0000ffffee067812 */ /* 0x002fc600078ec0ff */
[----:B------:R-:W3:Y:S01]  /*69690*/  LDL.LU R89, [R1+0xcd8] ;  /* 0x000cd80001597983 */ /* 0x000ee20000300800 */
[----:B------:R-:W-:Y:S02]  /*696a0*/  LOP3.LUT R9, R15, 0xffff, RZ, 0xc0, !PT ;  /* 0x0000ffff0f097812 */ /* 0x000fe400078ec0ff */
[----:B------:R-:W-:Y:S02]  /*696b0*/  LOP3.LUT R18, R237, 0xffff, RZ, 0xc0, !PT ;  /* 0x0000ffffed127812 */ /* 0x000fe400078ec0ff */
[----:B------:R-:W-:Y:S02]  /*696c0*/  PRMT R24, R8, 0x3340, R1 ;  /* 0x0000334008187816 */ /* 0x000fe40000000001 */
[----:B--2---:R-:W-:-:S05]  /*696d0*/  LOP3.LUT R156, R88, 0xffff, RZ, 0xc0, !PT ;  /* 0x0000ffff589c7812 */ /* 0x004fca00078ec0ff */
[----:B------:R-:W-:Y:S04]  /*696e0*/  STL [R1+0xd0], R156 ;  /* 0x0000d09c01007387 */ /* 0x000fe80000100800 */
[----:B------:R-:W-:Y:S04]  /*696f0*/  STL [R1+0x2f4], R47 ;  /* 0x0002f42f01007387 */ /* 0x000fe80000100800 */
[----:B------:R-:W2:Y:S04]  /*69700*/  LDL.LU R88, [R1+0xac8] ;  /* 0x000ac80001587983 */ /* 0x000ea80000300800 */
[----:B------:R-:W2:Y:S01]  /*69710*/  LDL.LU R16, [R1+0x2d60] ;  /* 0x002d600001107983 */ /* 0x000ea20000300800 */
[----:B------:R-:W-:-:S02]  /*69720*/  LOP3.LUT R153, R121, 0xffff, RZ, 0xc0, !PT ;  /* 0x0000ffff79997812 */ /* 0x000fc400078ec0ff */
[----:B------:R-:W-:-:S03]  /*69730*/  LOP3.LUT R121, R17, 0xffff, RZ, 0xc0, !PT ;  /* 0x0000ffff11797812 */ /* 0x000fc600078ec0ff */
[----:B------:R-:W-:Y:S04]  /*69740*/  STL [R1+0xcc], R153 ;  /* 0x0000cc9901007387 */ /* 0x000fe80000100800 */
[----:B------:R-:W-:Y:S04]  /*69750*/  STL [R1+0xc8], R8 ;  /* 0x0000c80801007387 */ /* 0x000fe80000100800 */
[----:B------:R-:W-:Y:S04]  /*69760*/  STL [R1+0x2d0], R121 ;  /* 0x0002d07901007387 */ /* 0x000fe80000100800 */
[----:B------:R0:W-:Y:S04]  /*69770*/  STL [R1+0x2bc], R6 ;  /* 0x0002bc0601007387 */ /* 0x0001e80000100800 */
[----:B------:R-:W2:Y:S04]  /*69780*/  LDL.LU R15, [R1+0x2d5c] ;  /* 0x002d5c00010f7983 */ /* 0x000ea80000300800 */
[----:B------:R-:W2:Y:S04]  /*69790*/  LDL.LU R249, [R1+0xac0] ;  /* 0x000ac00001f97983 */ /* 0x000ea80000300800 */
[----:B------:R-:W2:Y:S04]  /*697a0*/  LDL.LU R17, [R1+0x8cc] ;  /* 0x0008cc0001117983 */ /* 0x000ea80000300800 */
[----:B------:R-:W-:Y:S04]  /*697b0*/  STL [R1+0x2c4], R9 ;  /* 0x0002c40901007387 */ /* 0x000fe80000100800 */
[----:B------:R-:W2:Y:S01]  /*697c0*/  LDL.LU R245, [R1+0x66c] ;  /* 0x00066c0001f57983 */ /* 0x000ea20000300800 */
[----:B----4-:R-:W-:-:S02]  /*697d0*/  PRMT R52, R52, 0x3340, R156 ;  /* 0x0000334034347816 */ /* 0x010fc4000000009c */
[----:B0-----:R-:W-:Y:S02]  /*697e0*/  PRMT R6, R6, 0x3340, R1 ;  /* 0x0000334006067816 */ /* 0x001fe40000000001 */
[----:B------:R-:W-:Y:S02]  /*697f0*/  PRMT R51, R51, 0x3340, R153 ;  /* 0x0000334033337816 */ /* 0x000fe40000000099 */
[----:B------:R-:W-:Y:S02]  /*69800*/  PRMT R8, R18, 0x3340, R1 ;  /* 0x0000334012087816 */ /* 0x000fe40000000001 */
[----:B------:R-:W-:Y:S01]  /*69810*/  PRMT R48, R48, 0x3340, R121 ;  /* 0x0000334030307816 */ /* 0x000fe20000000079 */
[----:B------:R0:W-:Y:S01]  /*69820*/  STL [R1+0x2d4c], R18 ;  /* 0x002d4c1201007387 */ /* 0x0001e20000100800 */
[----:B------:R-:W-:Y:S02]  /*69830*/  PRMT R24, R52, 0x5410, R24 ;  /* 0x0000541034187816 */ /* 0x000fe40000000018 */
[----:B------:R-:W-:-:S03]  /*69840*/  PRMT R8, R48, 0x5410, R8 ;  /* 0x0000541030087816 */ /* 0x000fc60000000008 */
[----:B------:R-:W-:Y:S01]  /*69850*/  STL [R1+0x114], R24 ;  /* 0x0001141801007387 */ /* 0x000fe20000100800 */
[----:B0-----:R-:W-:-:S05]  /*69860*/  PRMT R18, R51, 0x5410, R6 ;  /* 0x0000541033127816 */ /* 0x001fca0000000006 */
[----:B------:R3:W-:Y:S04]  /*69870*/  STL [R1+0x118], R18 ;  /* 0x0001181201007387 */ /* 0x0007e80000100800 */
[----:B------:R0:W-:Y:S04]  /*69880*/  STL [R1+0x11c], R8 ;  /* 0x00011c0801007387 */ /* 0x0001e80000100800 */
[----:B------:R-:W4:Y:S01]  /*69890*/  LDL.LU R121, [R1+0xcf4] ;  /* 0x000cf40001797983 */ /* 0x000f220000300800 */
[----:B------:R-:W-:Y:S02]  /*698a0*/  PRMT R9, R9, 0x3340, R1 ;  /* 0x0000334009097816 */ /* 0x000fe40000000001 */
[----:B------:R-:W-:-:S04]  /*698b0*/  PRMT R47, R120, 0x3340, R47 ;  /* 0x00003340782f7816 */ /* 0x000fc8000000002f */
[----:B------:R-:W-:Y:S02]  /*698c0*/  PRMT R6, R47, 0x5410, R9 ;  /* 0x000054102f067816 */ /* 0x000fe40000000009 */
[----:B---3--:R-:W-:Y:S02]  /*698d0*/  LOP3.LUT R18, R95, 0xffff, RZ, 0xc0, !PT ;  /* 0x0000ffff5f127812 */ /* 0x008fe400078ec0ff */
[----:B------:R-:W-:Y:S01]  /*698e0*/  LOP3.LUT R52, R252, 0xffff, RZ, 0xc0, !PT ;  /* 0x0000fffffc347812 */ /* 0x000fe200078ec0ff */
[----:B------:R1:W-:Y:S01]  /*698f0*/  STL [R1+0x110], R6 ;  /* 0x0001100601007387 */ /* 0x0003e20000100800 */
[----:B------:R-:W-:-:S03]  /*69900*/  LOP3.LUT R48, R89, 0xffff, RZ, 0xc0, !PT ;  /* 0x0000ffff59307812 */ /* 0x000fc600078ec0ff */
[----:B------:R-:W3:Y:S04]  /*69910*/  LDL.LU R120, [R1+0xcf0] ;  /* 0x000cf00001787983 */ /* 0x000ee80000300800 */
[----:B------:R-:W3:Y:S04]  /*69920*/  LDL.LU R95, [R1+0xce8] ;  /* 0x000ce800015f7983 */ /* 0x000ee80000300800 */
[----:B------:R-:W-:Y:S01]  /*69930*/  STL [R1+0x328], R18 ;  /* 0x0003281201007387 */ /* 0x000fe20000100800 */
[----:B0-----:R-:W-:Y:S02]  /*69940*/  LOP3.LUT R8, R14, 0xffff, RZ, 0xc0, !PT ;  /* 0x0000ffff0e087812 */ /* 0x001fe400078ec0ff */
[----:B------:R-:W-:-:S02]  /*69950*/  LOP3.LUT R9, R10, 0xffff, RZ, 0xc0, !PT ;  /* 0x0000ffff0a097812 */ /* 0x000fc400078ec0ff */
[----:B-1----:R-:W-:Y:S02]  /*69960*/  LOP3.LUT R6, R241, 0xffff, RZ, 0xc0, !PT ;  /* 0x0000fffff1067812 */ /* 0x002fe400078ec0ff */
[----:B--2---:R-:W-:Y:S02]  /*69970*/  LOP3.LUT R47, R88, 0xffff, RZ, 0xc0, !PT ;  /* 0x0000ffff582f7812 */ /* 0x004fe400078ec0ff */
[----:B------:R-:W-:Y:S02]  /*69980*/  LOP3.LUT R16, R16, 0xffff, RZ, 0xc0, !PT ;  /* 0x0000ffff10107812 */ /* 0x000fe400078ec0ff */
[----:B------:R-:W-:-:S05]  /*69990*/  LOP3.LUT R15, R15, 0xffff, RZ, 0xc0, !PT ;  /* 0x0000ffff0f0f7812 */ /* 0x000fca00078ec0ff */
[----:B------:R-:W-:Y:S01]  /*699a0*/  STL [R1+0x324], R15 ;  /* 0x0003240f01007387 */ /* 0x000fe20000100800 */
[----:B------:R-:W-:-:S03]  /*699b0*/  LOP3.LUT R153, R249, 0xffff, RZ, 0xc0, !PT ;  /* 0x0000fffff9997812 */ /* 0x000fc600078ec0ff */
[----:B------:R0:W-:Y:S01]  /*699c0*/  STL [R1+0x2ac], R52 ;  /* 0x0002ac3401007387 */ /* 0x0001e20000100800 */
[----:B------:R-:W-:-:S03]  /*699d0*/  LOP3.LUT R51, R17, 0xffff, RZ, 0xc0, !PT ;  /* 0x0000ffff11337812 */ /* 0x000fc600078ec0ff */
[----:B------:R-:W2:Y:S04]  /*699e0*/  LDL.LU R89, [R1+0x8dc] ;  /* 0x0008dc0001597983 */ /* 0x000ea80000300800 */
[----:B------:R-:W-:Y:S01]  /*699f0*/  STL [R1+0x2a8], R48 ;  /* 0x0002a83001007387 */ /* 0x000fe20000100800 */
[----:B------:R-:W-:-:S03]  /*69a00*/  LOP3.LUT R24, R245, 0xffff, RZ, 0xc0, !PT ;  /* 0x0000fffff5187812 */ /* 0x000fc600078ec0ff */
[----:B------:R-:W-:Y:S04]  /*69a10*/  STL [R1+0x318], R47 ;  /* 0x0003182f01007387 */ /* 0x000fe80000100800 */
[----:B------:R-:W2:Y:S04]  /*69a20*/  LDL.LU R88, [R1+0x8d8] ;  /* 0x0008d80001587983 */ /* 0x000ea80000300800 */
[----:B------:R-:W-:Y:S04]  /*69a30*/  STL [R1+0x320], R16 ;  /* 0x0003201001007387 */ /* 0x000fe80000100800 */
[----:B------:R-:W2:Y:S04]  /*69a40*/  LDL.LU R17, [R1+0x8d4] ;  /* 0x0008d40001117983 */ /* 0x000ea80000300800 */
[----:B------:R-:W-:Y:S04]  /*69a50*/  STL [R1+0x29c], R153 ;  /* 0x00029c9901007387 */ /* 0x000fe80000100800 */
[----:B------:R1:W-:Y:S04]  /*69a60*/  STL [R1+0x298], R51 ;  /* 0x0002983301007387 */ /* 0x0003e80000100800 */
[----:B------:R-:W2:Y:S04]  /*69a70*/  LDL.LU R14, [R1+0x2d58] ;  /* 0x002d5800010e7983 */ /* 0x000ea80000300800 */
[----:B------:R4:W-:Y:S04]  /*69a80*/  STL [R1+0xf0], R24 ;  /* 0x0000f01801007387 */ /* 0x0009e80000100800 */
[----:B------:R-:W2:Y:S01]  /*69a90*/  LDL.LU R10, [R1+0x2d54] ;  /* 0x002d5400010a7983 */ /* 0x000ea20000300800 */
[----:B0-----:R-:W-:-:S02]  /*69aa0*/  PRMT R52, R52, 0x3340, R153 ;  /* 0x0000334034347816 */ /* 0x001fc40000000099 */
[----:B-1----:R-:W-:Y:S01]  /*69ab0*/  PRMT R51, R48, 0x3340, R51 ;  /* 0x0000334030337816 */ /* 0x002fe20000000033 */
[----:B------:R0:W-:Y:S01]  /*69ac0*/  STL [R1+0xe0], R6 ;  /* 0x0000e00601007387 */ /* 0x0001e20000100800 */
[----:B----4-:R-:W-:Y:S02]  /*69ad0*/  PRMT R24, R24, 0x3340, R1 ;  /* 0x0000334018187816 */ /* 0x010fe40000000001 */
[----:B------:R-:W-:Y:S01]  /*69ae0*/  PRMT R48, R18, 0x3340, R47 ;  /* 0x0000334012307816 */ /* 0x000fe2000000002f */
[----:B------:R1:W-:Y:S01]  /*69af0*/  STL [R1+0x334], R8 ;  /* 0x0003340801007387 */ /* 0x0003e20000100800 */
[----:B------:R-:W-:Y:S02]  /*69b00*/  PRMT R47, R15, 0x3340, R16 ;  /* 0x000033400f2f7816 */ /* 0x000fe40000000010 */
[----:B------:R-:W-:Y:S01]  /*69b10*/  PRMT R15, R52, 0x5410, R24 ;  /* 0x00005410340f7816 */ /* 0x000fe20000000018 */
[----:B------:R4:W-:Y:S01]  /*69b20*/  STL [R1+0x310], R9 ;  /* 0x0003100901007387 */ /* 0x0009e20000100800 */
[----:B0-----:R-:W-:-:S02]  /*69b30*/  PRMT R6, R6, 0x3340, R1 ;  /* 0x0000334006067816 */ /* 0x001fc40000000001 */
[--C-:B-1----:R-:W-:Y:S01]  /*69b40*/  PRMT R8, R8, 0x3340, R1.reuse ;  /* 0x0000334008087816 */ /* 0x102fe20000000001 */
[----:B------:R0:W-:Y:S01]  /*69b50*/  STL [R1+0x104], R15 ;  /* 0x0001040f01007387 */ /* 0x0001e20000100800 */
[----:B----4-:R-:W-:Y:S02]  /*69b60*/  PRMT R9, R9, 0x3340, R1 ;  /* 0x0000334009097816 */ /* 0x010fe40000000001 */
[----:B------:R-:W-:Y:S02]  /*69b70*/  PRMT R16, R48, 0x5410, R8 ;  /* 0x0000541030107816 */ /* 0x000fe40000000008 */
[----:B------:R-:W-:Y:S02]  /*69b80*/  PRMT R6, R51, 0x5410, R6 ;  /* 0x0000541033067816 */ /* 0x000fe40000000006 */
[----:B------:R-:W-:Y:S02]  /*69b90*/  LOP3.LUT R52, R121, 0xffff, RZ, 0xc0, !PT ;  /* 0x0000ffff79347812 */ /* 0x000fe400078ec0ff */
[----:B0-----:R-:W-:Y:S01]  /*69ba0*/  PRMT R15, R47, 0x5410, R9 ;  /* 0x000054102f0f7816 */ /* 0x001fe20000000009 */
[----:B------:R-:W-:Y:S04]  /*69bb0*/  STL [R1+0x2d28], R16 ;  /* 0x002d281001007387 */ /* 0x000fe80000100800 */
[----:B------:R-:W-:Y:S04]  /*69bc0*/  STL [R1+0x10c], R6 ;  /* 0x00010c0601007387 */ /* 0x000fe80000100800 */
[----:B------:R0:W-:Y:S04]  /*69bd0*/  STL [R1+0x2d30], R15 ;  /* 0x002d300f01007387 */ /* 0x0001e80000100800 */
[----:B------:R1:W-:Y:S04]  /*69be0*/  STL [R1+0x30c], R52 ;  /* 0x00030c3401007387 */ /* 0x0003e80000100800 */
[----:B------:R-:W4:Y:S01]  /*69bf0*/  LDL.LU R249, [R1+0xcec] ;  /* 0x000cec0001f97983 */ /* 0x000f220000300800 */
[----:B---3--:R-:W-:-:S02]  /*69c00*/  LOP3.LUT R47, R120, 0xffff, RZ, 0xc0, !PT ;  /* 0x0000ffff782f7812 */ /* 0x008fc400078ec0ff */
[----:B0-----:R-:W-:-:S03]  /*69c10*/  LOP3.LUT R15, R95, 0xffff, RZ, 0xc0, !PT ;  /* 0x0000ffff5f0f7812 */ /* 0x001fc600078ec0ff */
[----:B------:R-:W-:Y:S04]  /*69c20*/  STL [R1+0x308], R47 ;  /* 0x0003082f01007387 */ /* 0x000fe80000100800 */
[----:B------:R-:W-:Y:S01]  /*69c30*/  STL [R1+0xe8], R15 ;  /* 0x0000e80f01007387 */ /* 0x000fe20000100800 */
[----:B------:R-:W-:Y:S02]  /*69c40*/  LOP3.LUT R8, R244, 0xffff, RZ, 0xc0, !PT ;  /* 0x0000fffff4087812 */ /* 0x000fe400078ec0ff */
[----:B------:R-:W-:Y:S02]  /*69c50*/  LOP3.LUT R18, R248, 0xffff, RZ, 0xc0, !PT ;  /* 0x0000fffff8127812 */ /* 0x000fe400078ec0ff */
[----:B------:R-:W-:Y:S02]  /*69c60*/  LOP3.LUT R9, R240, 0xffff, RZ, 0xc0, !PT ;  /* 0x0000fffff0097812 */ /* 0x000fe400078ec0ff */
[----:B------:R-:W-:-:S02]  /*69c70*/  LOP3.LUT R6, R230, 0xffff, RZ, 0xc0, !PT ;  /* 0x0000ffffe6067812 */ /* 0x000fc400078ec0ff */
[----:B------:R-:W-:Y:S02]  /*69c80*/  PRMT R24, R18, 0x3340, R1 ;  /* 0x0000334012187816 */ /* 0x000fe40000000001 */
[----:B--2---:R-:W-:Y:S02]  /*69c90*/  LOP3.LUT R51, R89, 0xffff, RZ, 0xc0, !PT ;  /* 0x0000ffff59337812 */ /* 0x004fe400078ec0ff */
[----:B------:R-:W-:Y:S02]  /*69ca0*/  LOP3.LUT R48, R88, 0xffff, RZ, 0xc0, !PT ;  /* 0x0000ffff58307812 */ /* 0x000fe400078ec0ff */
[----:B------:R-:W-:Y:S02]  /*69cb0*/  LOP3.LUT R16, R17, 0xffff, RZ, 0xc0, !PT ;  /* 0x0000ffff11107812 */ /* 0x000fe400078ec0ff */
[----:B------:R-:W-:Y:S02]  /*69cc0*/  LOP3.LUT R14, R14, 0xffff, RZ, 0xc0, !PT ;  /* 0x0000ffff0e0e7812 */ /* 0x000fe400078ec0ff */
[----:B------:R-:W-:-:S05]  /*69cd0*/  LOP3.LUT R10, R10, 0xffff, RZ, 0xc0, !PT ;  /* 0x0000ffff0a0a7812 */ /* 0x000fca00078ec0ff */
[----:B------:R-:W-:Y:S04]  /*69ce0*/  STL [R1+0x54], R10 ;  /* 0x0000540a01007387 */ /* 0x000fe80000100800 */
[----:B------:R0:W-:Y:S04]  /*69cf0*/  STL [R1+0x300], R51 ;  /* 0x0003003301007387 */ /* 0x0001e80000100800 */
[----:B------:R2:W-:Y:S04]  /*69d00*/  STL [R1+0x2fc], R48 ;  /* 0x0002fc3001007387 */ /* 0x0005e80000100800 */
[----:B------:R-:W3:Y:S04]  /*69d10*/  LDL.LU R245, [R1+0xce4] ;  /* 0x000ce40001f57983 */ /* 0x000ee80000300800 */
[----:B------:R-:W3:Y:S04]  /*69d20*/  LDL.LU R121, [R1+0xcd4] ;  /* 0x000cd40001797983 */ /* 0x000ee80000300800 */
[----:B------:R-:W-:Y:S04]  /*69d30*/  STL [R1+0xe4], R16 ;  /* 0x0000e41001007387 */ /* 0x000fe80000100800 */
[----:B------:R-:W3:Y:S04]  /*69d40*/  LDL.LU R120, [R1+0xcd0] ;  /* 0x000cd00001787983 */ /* 0x000ee80000300800 */
[----:B------:R-:W-:Y:S04]  /*69d50*/  STL [R1+0x38], R14 ;  /* 0x0000380e01007387 */ /* 0x000fe80000100800 */
[----:B------:R-:W3:Y:S04]  /*69d60*/  LDL.LU R95, [R1+0x8d0] ;  /* 0x0008d000015f7983 */ /* 0x000ee80000300800 */
[----:B------:R-:W3:Y:S04]  /*69d70*/  LDL.LU R89, [R1+0x8c0] ;  /* 0x0008c00001597983 */ /* 0x000ee80000300800 */
[----:B------:R-:W3:Y:S04]  /*69d80*/  LDL.LU R88, [R1+0x8b8] ;  /* 0x0008b80001587983 */ /* 0x000ee80000300800 */
[----:B------:R-:W3:Y:S01]  /*69d90*/  LDL.LU R17, [R1+0x6b4] ;  /* 0x0006b40001117983 */ /* 0x000ee20000300800 */
[----:B-1----:R-:W-:-:S03]  /*69da0*/  PRMT R52, R52, 0x3340, R51 ;  /* 0x0000334034347816 */ /* 0x002fc60000000033 */
[----:B------:R1:W-:Y:S01]  /*69db0*/  STL [R1+0x330], R8 ;  /* 0x0003300801007387 */ /* 0x0003e20000100800 */
[----:B0-----:R-:W-:-:S03]  /*69dc0*/  PRMT R51, R47, 0x3340, R48 ;  /* 0x000033402f337816 */ /* 0x001fc60000000030 */
[----:B------:R-:W-:Y:S01]  /*69dd0*/  STL [R1+0x2d50], R18 ;  /* 0x002d501201007387 */ /* 0x000fe20000100800 */
[----:B--2---:R-:W-:-:S03]  /*69de0*/  PRMT R48, R15, 0x3340, R16 ;  /* 0x000033400f307816 */ /* 0x004fc60000000010 */
[----:B------:R0:W-:Y:S01]  /*69df0*/  STL [R1+0x32c], R9 ;  /* 0x00032c0901007387 */ /* 0x0001e20000100800 */
[----:B-1----:R-:W-:-:S03]  /*69e00*/  PRMT R8, R8, 0x3340, R1 ;  /* 0x0000334008087816 */ /* 0x002fc60000000001 */
[----:B------:R1:W-:Y:S01]  /*69e10*/  STL [R1+0x34], R6 ;  /* 0x0000340601007387 */ /* 0x0003e20000100800 */
[----:B------:R-:W-:Y:S02]  /*69e20*/  PRMT R47, R10, 0x3340, R14 ;  /* 0x000033400a2f7816 */ /* 0x000fe4000000000e */
[----:B------:R-:W-:Y:S02]  /*69e30*/  PRMT R14, R52, 0x5410, R24 ;  /* 0x00005410340e7816 */ /* 0x000fe40000000018 */
[--C-:B0-----:R-:W-:Y:S02]  /*69e40*/  PRMT R9, R9, 0x3340, R1.reuse ;  /* 0x0000334009097816 */ /* 0x101fe40000000001 */
[----:B------:R-:W-:Y:S02]  /*69e50*/  PRMT R10, R51, 0x5410, R8 ;  /* 0x00005410330a7816 */ /* 0x000fe40000000008 */
[----:B-1----:R-:W-:Y:S02]  /*69e60*/  PRMT R6, R6, 0x3340, R1 ;  /* 0x0000334006067816 */ /* 0x002fe40000000001 */
[----:B------:R-:W-:Y:S01]  /*69e70*/  PRMT R8, R48, 0x5410, R9 ;  /* 0x0000541030087816 */ /* 0x000fe20000000009 */
[----:B------:R4:W-:Y:S01]  /*69e80*/  STL [R1+0x2d38], R14 ;  /* 0x002d380e01007387 */ /* 0x0009e20000100800 */
[----:B------:R-:W-:-:S03]  /*69e90*/  PRMT R6, R47, 0x5410, R6 ;  /* 0x000054102f067816 */ /* 0x000fc60000000006 */
[----:B------:R-:W-:Y:S04]  /*69ea0*/  STL [R1+0x2d40], R10 ;  /* 0x002d400a01007387 */ /* 0x000fe80000100800 */
[----:B------:R-:W-:Y:S01]  /*69eb0*/  STL [R1+0x100], R8 ;  /* 0x0001000801007387 */ /* 0x000fe20000100800 */
[----:B----4-:R-:W-:-:S03]  /*69ec0*/  LOP3.LUT R14, R249, 0xffff, RZ, 0xc0, !PT ;  /* 0x0000fffff90e7812 */ /* 0x010fc600078ec0ff */
[----:B------:R-:W2:Y:S04]  /*69ed0*/  LDL.LU R200, [R1+0xce0] ;  /* 0x000ce00001c87983 */ /* 0x000ea80000300800 */
[----:B------:R0:W-:Y:S04]  /*69ee0*/  STL [R1+0x13c], R6 ;  /* 0x00013c0601007387 */ /* 0x0001e80000100800 */
[----:B------:R-:W4:Y:S04]  /*69ef0*/  LDL.LU R252, [R1+0xae8] ;  /* 0x000ae80001fc7983 */ /* 0x000f280000300800 */
[----:B------:R-:W4:Y:S01]  /*69f00*/  LDL.LU R249, [R1+0xae0] ;  /* 0x000ae00001f97983 */ /* 0x000f220000300800 */
[----:B------:R-:W-:-:S03]  /*69f10*/  LOP3.LUT R15, R235, 0xffff, RZ, 0xc0, !PT ;  /* 0x0000ffffeb0f7812 */ /* 0x000fc600078ec0ff */
[----:B------:R1:W-:Y:S01]  /*69f20*/  STL [R1+0x30], R14 ;  /* 0x0000300e01007387 */ /* 0x0003e20000100800 */
[----:B0-----:R-:W-:Y:S02]  /*69f30*/  LOP3.LUT R6, R225, 0xffff, RZ, 0xc0, !PT ;  /* 0x0000ffffe1067812 */ /* 0x001fe400078ec0ff */
[----:B------:R-:W-:Y:S01]  /*69f40*/  PRMT R96, R15, 0x3340, R96 ;  /* 0x000033400f607816 */ /* 0x000fe20000000060 */
[----:B------:R-:W4:Y:S01]  /*69f50*/  LDL.LU R156, [R1+0xad8] ;  /* 0x000ad800019c7983 */ /* 0x000f220000300800 */
[----:B------:R-:W-:-:S03]  /*69f60*/  LOP3.LUT R10, R179, 0xffff, RZ, 0xc0, !PT ;  /* 0x0000ffffb30a7812 */ /* 0x000fc600078ec0ff */
[----:B------:R-:W4:Y:S01]  /*69f70*/  LDL.LU R153, [R1+0x6bc] ;  /* 0x0006bc0001997983 */ /* 0x000f220000300800 */
[----:B------:R-:W-:Y:S02]  /*69f80*/  LOP3.LUT R24, R173, 0xffff, RZ, 0xc0, !PT ;  /* 0x0000ffffad187812 */ /* 0x000fe400078ec0ff */
[----:B------:R-:W-:Y:S02]  /*69f90*/  PRMT R90, R6, 0x3340, R90 ;  /* 0x00003340065a7816 */ /* 0x000fe4000000005a */
[----:B------:R-:W-:Y:S02]  /*69fa0*/  PRMT R63, R10, 0x3340, R63 ;  /* 0x000033400a3f7816 */ /* 0x000fe4000000003f */
[----:B------:R-:W-:Y:S02]  /*69fb0*/  PRMT R64, R24, 0x3340, R64 ;  /* 0x0000334018407816 */ /* 0x000fe40000000040 */
[----:B---3--:R-:W-:Y:S02]  /*69fc0*/  LOP3.LUT R8, R245, 0xffff, RZ, 0xc0, !PT ;  /* 0x0000fffff5087812 */ /* 0x008fe400078ec0ff */
[----:B------:R-:W3:Y:S01]  /*69fd0*/  LDL.LU R245, [R1+0x6b8] ;  /* 0x0006b80001f57983 */ /* 0x000ee20000300800 */
[----:B------:R-:W-:-:S03]  /*69fe0*/  LOP3.LUT R47, R121, 0xffff, RZ, 0xc0, !PT ;  /* 0x0000ffff792f7812 */ /* 0x000fc600078ec0ff */
[----:B------:R-:W3:Y:S01]  /*69ff0*/  LDL.LU R121, [R1+0x6ac] ;  /* 0x0006ac0001797983 */ /* 0x000ee20000300800 */
[----:B------:R-:W-:Y:S02]  /*6a000*/  LOP3.LUT R51, R120, 0xffff, RZ, 0xc0, !PT ;  /* 0x0000ffff78337812 */ /* 0x000fe400078ec0ff */
[----:B------:R-:W-:Y:S02]  /*6a010*/  LOP3.LUT R18, R95, 0xffff, RZ, 0xc0, !PT ;  /* 0x0000ffff5f127812 */ /* 0x000fe400078ec0ff */
[----:B------:R-:W-:Y:S02]  /*6a020*/  LOP3.LUT R9, R89, 0xffff, RZ, 0xc0, !PT ;  /* 0x0000ffff59097812 */ /* 0x000fe400078ec0ff */
[----:B------:R-:W-:Y:S02]  /*6a030*/  PRMT R120, R14, 0x3340, R18 ;  /* 0x000033400e787816 */ /* 0x000fe40000000012 */
[----:B------:R-:W-:Y:S02]  /*6a040*/  LOP3.LUT R48, R88, 0xffff, RZ, 0xc0, !PT ;  /* 0x0000ffff58307812 */ /* 0x000fe400078ec0ff */
[----:B------:R-:W-:-:S02]  /*6a050*/  PRMT R95, R8, 0x3340, R9 ;  /* 0x00003340085f7816 */ /* 0x000fc40000000009 */
[----:B------:R-:W-:Y:S02]  /*6a060*/  LOP3.LUT R52, R17, 0xffff, RZ, 0xc0, !PT ;  /* 0x0000ffff11347812 */ /* 0x000fe400078ec0ff */
[----:B-1----:R-:W-:Y:S01]  /*6a070*/  PRMT R14, R120, 0x5410, R96 ;  /* 0x00005410780e7816 */ /* 0x002fe20000000060 */
[----:B------:R-:W3:Y:S01]  /*6a080*/  LDL.LU R17, [R1+0x6a4] ;  /* 0x0006a40001117983 */ /* 0x000ee20000300800 */
[----:B------:R-:W-:Y:S02]  /*6a090*/  PRMT R88, R47, 0x3340, R48 ;  /* 0x000033402f587816 */ /* 0x000fe40000000030 */
[----:B------:R-:W-:Y:S01]  /*6a0a0*/  PRMT R89, R51, 0x3340, R52 ;  /* 0x0000334033597816 */ /* 0x000fe20000000034 */
[----:B------:R0:W-:Y:S01]  /*6a0b0*/  STL [R1+0x2cc], R15 ;  /* 0x0002cc0f01007387 */ /* 0x0001e20000100800 */
[----:B------:R-:W-:-:S03]  /*6a0c0*/  PRMT R16, R95, 0x5410, R90 ;  /* 0x000054105f107816 */ /* 0x000fc6000000005a */
[----:B------:R1:W-:Y:S01]  /*6a0d0*/  STL [R1+0x14c], R14 ;  /* 0x00014c0e01007387 */ /* 0x0003e20000100800 */
[----:B0-----:R-:W-:-:S03]  /*6a0e0*/  PRMT R15, R88, 0x5410, R63 ;  /* 0x00005410580f7816 */ /* 0x001fc6000000003f */
[----:B------:R-:W-:Y:S01]  /*6a0f0*/  STL [R1+0x154], R16 ;  /* 0x0001541001007387 */ /* 0x000fe20000100800 */
[----:B-1----:R-:W-:-:S03]  /*6a100*/  PRMT R14, R89, 0x5410, R64 ;  /* 0x00005410590e7816 */ /* 0x002fc60000000040 */
[----:B------:R-:W-:Y:S04]  /*6a110*/  STL [R1+0x158], R15 ;  /* 0x0001580f01007387 */ /* 0x000fe80000100800 */
[----:B------:R0:W-:Y:S04]  /*6a120*/  STL [R1+0x304], R14 ;  /* 0x0003040e01007387 */ /* 0x0001e80000100800 */
[----:B------:R-:W3:Y:S04]  /*6a130*/  LDL.LU R221, [R1+0xae4] ;  /* 0x000ae40001dd7983 */ /* 0x000ee80000300800 */
[----:B------:R-:W3:Y:S04]  /*6a140*/  LDL.LU R223, [R1+0xadc] ;  /* 0x000adc0001df7983 */ /* 0x000ee80000300800 */
[----:B------:R-:W3:Y:S01]  /*6a150*/  LDL.LU R201, [R1+0xad0] ;  /* 0x000ad00001c97983 */ /* 0x000ee20000300800 */
[----:B--2---:R-:W-:-:S03]  /*6a160*/  LOP3.LUT R63, R200, 0xffff, RZ, 0xc0, !PT ;  /* 0x0000ffffc83f7812 */ /* 0x004fc600078ec0ff */
[----:B------:R-:W2:Y:S04]  /*6a170*/  LDL.LU R202, [R1+0xacc] ;  /* 0x000acc0001ca7983 */ /* 0x000ea80000300800 */
[----:B------:R-:W2:Y:S01]  /*6a180*/  LDL.LU R199, [R1+0x6b0] ;  /* 0x0006b00001c77983 */ /* 0x000ea20000300800 */
[----:B----4-:R-:W-:-:S03]  /*6a190*/  LOP3.LUT R88, R252, 0xffff, RZ, 0xc0, !PT ;  /* 0x0000fffffc587812 */ /* 0x010fc600078ec0ff */
[----:B------:R-:W4:Y:S01]  /*6a1a0*/  LDL.LU R200, [R1+0x6a8] ;  /* 0x0006a80001c87983 */ /* 0x000f220000300800 */
[----:B------:R-:W-:-:S03]  /*6a1b0*/  LOP3.LUT R95, R249, 0xffff, RZ, 0xc0, !PT ;  /* 0x0000fffff95f7812 */ /* 0x000fc600078ec0ff */
[----:B------:R-:W4:Y:S04]  /*6a1c0*/  LDL.LU R252, [R1+0x6a0] ;  /* 0x0006a00001fc7983 */ /* 0x000f280000300800 */
[----:B------:R-:W4:Y:S01]  /*6a1d0*/  LDL.LU R249, [R1+0x698] ;  /* 0x0006980001f97983 */ /* 0x000f220000300800 */
[----:B------:R-:W-:Y:S02]  /*6a1e0*/  LOP3.LUT R171, R171, 0xffff, RZ, 0xc0, !PT ;  /* 0x0000ffffabab7812 */ /* 0x000fe400078ec0ff */
[----:B------:R-:W-:Y:S02]  /*6a1f0*/  LOP3.LUT R90, R165, 0xffff, RZ, 0xc0, !PT ;  /* 0x0000ffffa55a7812 */ /* 0x000fe400078ec0ff */
[----:B------:R-:W-:Y:S02]  /*6a200*/  LOP3.LUT R64, R153, 0xffff, RZ, 0xc0, !PT ;  /* 0x0000ffff99407812 */ /* 0x000fe400078ec0ff */
[----:B------:R-:W-:-:S02]  /*6a210*/  PRMT R140, R171, 0x3340, R140 ;  /* 0x00003340ab8c7816 */ /* 0x000fc4000000008c */
[----:B------:R-:W-:Y:S02]  /*6a220*/  PRMT R159, R63, 0x3340, R64 ;  /* 0x000033403f9f7816 */ /* 0x000fe40000000040 */
[----:B0-----:R-:W-:Y:S02]  /*6a230*/  LOP3.LUT R14, R163, 0xffff, RZ, 0xc0, !PT ;  /* 0x0000ffffa30e7812 */ /* 0x001fe400078ec0ff */
[----:B------:R-:W-:Y:S02]  /*6a240*/  LOP3.LUT R120, R156, 0xffff, RZ, 0xc0, !PT ;  /* 0x0000ffff9c787812 */ /* 0x000fe400078ec0ff */
[----:B------:R-:W-:Y:S02]  /*6a250*/  LOP3.LUT R157, R157, 0xffff, RZ, 0xc0, !PT ;  /* 0x0000ffff9d9d7812 */ /* 0x000fe400078ec0ff */
[----:B------:R-:W-:Y:S02]  /*6a260*/  PRMT R141, R90, 0x3340, R141 ;  /* 0x000033405a8d7816 */ /* 0x000fe4000000008d */
[----:B------:R-:W-:-:S02]  /*6a270*/  PRMT R15, R159, 0x5410, R140 ;  /* 0x000054109f0f7816 */ /* 0x000fc4000000008c */
[--C-:B------:R-:W-:Y:S02]  /*6a280*/  PRMT R153, R14, 0x3340, R1.reuse ;  /* 0x000033400e997816 */ /* 0x100fe40000000001 */
[----:B------:R-:W-:Y:S02]  /*6a290*/  PRMT R156, R157, 0x3340, R1 ;  /* 0x000033409d9c7816 */ /* 0x000fe40000000001 */
[----:B------:R-:W-:Y:S02]  /*6a2a0*/  LOP3.LUT R21, R21, 0xffff, RZ, 0xc0, !PT ;  /* 0x0000ffff15157812 */ /* 0x000fe400078ec0ff */
[----:B------:R-:W-:-:S04]  /*6a2b0*/  LOP3.LUT R7, R7, 0xffff, RZ, 0xc0, !PT ;  /* 0x0000ffff07077812 */ /* 0x000fc800078ec0ff */
[----:B------:R-:W-:Y:S02]  /*6a2c0*/  PRMT R166, R7, 0x3340, R1 ;  /* 0x0000334007a67816 */ /* 0x000fe40000000001 */
[----:B---3--:R-:W-:Y:S02]  /*6a2d0*/  LOP3.LUT R89, R245, 0xffff, RZ, 0xc0, !PT ;  /* 0x0000fffff5597812 */ /* 0x008fe400078ec0ff */
[----:B------:R-:W3:Y:S01]  /*6a2e0*/  LDL.LU R245, [R1+0xad4] ;  /* 0x000ad40001f57983 */ /* 0x000ee20000300800 */
[----:B------:R-:W-:Y:S02]  /*6a2f0*/  LOP3.LUT R96, R121, 0xffff, RZ, 0xc0, !PT ;  /* 0x0000ffff79607812 */ /* 0x000fe400078ec0ff */
[----:B------:R-:W-:Y:S02]  /*6a300*/  PRMT R161, R88, 0x3340, R89 ;  /* 0x0000334058a17816 */ /* 0x000fe40000000059 */
[----:B------:R-:W-:Y:S02]  /*6a310*/  PRMT R163, R95, 0x3340, R96 ;  /* 0x000033405fa37816 */ /* 0x000fe40000000060 */
[----:B------:R-:W-:-:S02]  /*6a320*/  PRMT R140, R161, 0x5410, R141 ;  /* 0x00005410a18c7816 */ /* 0x000fc4000000008d */
[----:B------:R-:W-:Y:S02]  /*6a330*/  PRMT R16, R163, 0x5410, R153 ;  /* 0x00005410a3107816 */ /* 0x000fe40000000099 */
[----:B------:R-:W-:Y:S02]  /*6a340*/  LOP3.LUT R121, R17, 0xffff, RZ, 0xc0, !PT ;  /* 0x0000ffff11797812 */ /* 0x000fe400078ec0ff */
[----:B------:R-:W3:Y:S02]  /*6a350*/  LDL.LU R17, [R1+0x69c] ;  /* 0x00069c0001117983 */ /* 0x000ee40000300800 */
[----:B------:R-:W-:Y:S02]  /*6a360*/  PRMT R164, R120, 0x3340, R121 ;  /* 0x0000334078a47816 */ /* 0x000fe40000000079 */
[----:B------:R0:W-:Y:S04]  /*6a370*/  STL [R1+0x31c], R15 ;  /* 0x00031c0f01007387 */ /* 0x0001e80000100800 */
[----:B------:R1:W-:Y:S01]  /*6a380*/  STL [R1+0x374], R140 ;  /* 0x0003748c01007387 */ /* 0x0003e20000100800 */
[----:B0-----:R-:W-:-:S03]  /*6a390*/  PRMT R15, R164, 0x5410, R156 ;  /* 0x00005410a40f7816 */ /* 0x001fc6000000009c */
[----:B------:R0:W-:Y:S04]  /*6a3a0*/  STL [R1+0x384], R16 ;  /* 0x0003841001007387 */ /* 0x0001e80000100800 */
[----:B------:R0:W-:Y:S01]  /*6a3b0*/  STL [R1+0x3c8], R15 ;  /* 0x0003c80f01007387 */ /* 0x0001e20000100800 */
[----:B-1----:R-:W-:Y:S02]  /*6a3c0*/  LOP3.LUT R140, R221, 0xffff, RZ, 0xc0, !PT ;  /* 0x0000ffffdd8c7812 */ /* 0x002fe400078ec0ff */
[----:B0-----:R-:W-:Y:S02]  /*6a3d0*/  LOP3.LUT R16, R19, 0xffff, RZ, 0xc0, !PT ;  /* 0x0000ffff13107812 */ /* 0x001fe400078ec0ff */
[----:B------:R-:W-:Y:S02]  /*6a3e0*/  LOP3.LUT R15, R155, 0xffff, RZ, 0xc0, !PT ;  /* 0x0000ffff9b0f7812 */ /* 0x000fe400078ec0ff */
[----:B------:R-:W-:-:S02]  /*6a3f0*/  LOP3.LUT R153, R223, 0xffff, RZ, 0xc0, !PT ;  /* 0x0000ffffdf997812 */ /* 0x000fc400078ec0ff */
[----:B------:R-:W-:Y:S02]  /*6a400*/  LOP3.LUT R159, R201, 0xffff, RZ, 0xc0, !PT ;  /* 0x0000ffffc99f7812 */ /* 0x000fe400078ec0ff */
[----:B------:R-:W-:Y:S02]  /*6a410*/  PRMT R19, R15, 0x3340, R1 ;  /* 0x000033400f137816 */ /* 0x000fe40000000001 */
[----:B--2---:R-:W-:Y:S02]  /*6a420*/  LOP3.LUT R163, R202, 0xffff, RZ, 0xc0, !PT ;  /* 0x0000ffffcaa37812 */ /* 0x004fe400078ec0ff */
[----:B------:R-:W-:Y:S02]  /*6a430*/  LOP3.LUT R141, R199, 0xffff, RZ, 0xc0, !PT ;  /* 0x0000ffffc78d7812 */ /* 0x000fe400078ec0ff */
[----:B----4-:R-:W-:Y:S02]  /*6a440*/  LOP3.LUT R156, R200, 0xffff, RZ, 0xc0, !PT ;  /* 0x0000ffffc89c7812 */ /* 0x010fe400078ec0ff */
[----:B------:R-:W-:-:S02]  /*6a450*/  PRMT R167, R140, 0x3340, R141 ;  /* 0x000033408ca77816 */ /* 0x000fc4000000008d */
[----:B------:R-:W-:Y:S02]  /*6a460*/  LOP3.LUT R161, R252, 0xffff, RZ, 0xc0, !PT ;  /* 0x0000fffffca17812 */ /* 0x000fe400078ec0ff */
[--C-:B------:R-:W-:Y:S02]  /*6a470*/  PRMT R155, R21, 0x3340, R1.reuse ;  /* 0x00003340159b7816 */ /* 0x100fe40000000001 */
[----:B------:R-:W-:Y:S02]  /*6a480*/  LOP3.LUT R164, R249, 0xffff, RZ, 0xc0, !PT ;  /* 0x0000fffff9a47812 */ /* 0x000fe400078ec0ff */
[----:B------:R-:W-:Y:S02]  /*6a490*/  PRMT R168, R153, 0x3340, R156 ;  /* 0x0000334099a87816 */ /* 0x000fe4000000009c */
[----:B------:R-:W-:Y:S02]  /*6a4a0*/  PRMT R165, R16, 0x3340, R1 ;  /* 0x0000334010a57816 */ /* 0x000fe40000000001 */
[----:B------:R-:W-:-:S02]  /*6a4b0*/  PRMT R169, R159, 0x3340, R161 ;  /* 0x000033409fa97816 */ /* 0x000fc400000000a1 */
[----:B------:R-:W-:Y:S02]  /*6a4c0*/  PRMT R170, R163, 0x3340, R164 ;  /* 0x00003340a3aa7816 */ /* 0x000fe400000000a4 */
[----:B------:R-:W-:Y:S02]  /*6a4d0*/  PRMT R167, R167, 0x5410, R19 ;  /* 0x00005410a7a77816 */ /* 0x000fe40000000013 */
[----:B------:R-:W-:Y:S02]  /*6a4e0*/  PRMT R19, R168, 0x5410, R155 ;  /* 0x00005410a8137816 */ /* 0x000fe4000000009b */
[----:B------:R-:W-:Y:S02]  /*6a4f0*/  PRMT R155, R169, 0x5410, R165 ;  /* 0x00005410a99b7816 */ /* 0x000fe400000000a5 */
[----:B------:R-:W-:Y:S01]  /*6a500*/  PRMT R165, R170, 0x5410, R166 ;  /* 0x00005410aaa57816 */ /* 0x000fe200000000a6 */
[----:B------:R-:W-:Y:S04]  /*6a510*/  STL [R1+0x3cc], R167 ;  /* 0x0003cca701007387 */ /* 0x000fe80000100800 */
[----:B------:R3:W-:Y:S04]  /*6a520*/  STL [R1+0x410], R19 ;  /* 0x0004101301007387 */ /* 0x0007e80000100800 */
[----:B------:R0:W-:Y:S04]  /*6a530*/  STL [R1+0x418], R155 ;  /* 0x0004189b01007387 */ /* 0x0001e80000100800 */
[----:B------:R1:W-:Y:S04]  /*6a540*/  STL [R1+0x420], R165 ;  /* 0x000420a501007387 */ /* 0x0003e80000100800 */
[----:B------:R-:W2:Y:S01]  /*6a550*/  LDL.LU R200, [R1] ;  /* 0x0000000001c87983 */ /* 0x000ea20000300800 */
[----:B------:R-:W-:-:S02]  /*6a560*/  SHF.R.U32.HI R217, RZ, 0x8, R217 ;  /* 0x00000008ffd97819 */ /* 0x000fc400000116d9 */
[----:B------:R-:W-:Y:S02]  /*6a570*/  SHF.R.U32.HI R218, RZ, 0x8, R218 ;  /* 0x00000008ffda7819 */ /* 0x000fe400000116da */
[----:B------:R-:W-:Y:S02]  /*6a580*/  LOP3.LUT R217, R217, 0xffff, RZ, 0xc0, !PT ;  /* 0x0000ffffd9d97812 */ /* 0x000fe400078ec0ff */
[----:B------:R-:W-:Y:S02]  /*6a590*/  LOP3.LUT R218, R218, 0xffff, RZ, 0xc0, !PT ;  /* 0x0000ffffdada7812 */ /* 0x000fe400078ec0ff */
[----:B------:R-:W-:Y:S02]  /*6a5a0*/  SHF.R.U32.HI R150, RZ, 0x8, R150 ;  /* 0x00000008ff967819 */ /* 0x000fe40000011696 */
[----:B------:R-:W-:Y:S02]  /*6a5b0*/  SHF.R.U32.HI R151, RZ, 0x8, R151 ;  /* 0x00000008ff977819 */ /* 0x000fe40000011697 */
[----:B------:R-:W-:-:S02]  /*6a5c0*/  LOP3.LUT R150, R150, 0xffff, RZ, 0xc0, !PT ;  /* 0x0000ffff96967812 */ /* 0x000fc400078ec0ff */
[----:B------:R-:W-:-:S04]  /*6a5d0*/  LOP3.LUT R151, R151, 0xffff, RZ, 0xc0, !PT ;  /* 0x0000ffff97977812 */ /* 0x000fc800078ec0ff */
[----:B------:R-:W-:Y:S02]  /*6a5e0*/  PRMT R249, R150, 0x3340, R151 ;  /* 0x0000334096f97816 */ /* 0x000fe40000000097 */
[----:B------:R-:W-:-:S04]  /*6a5f0*/  SHF.R.U32.HI R150, RZ, 0x8, R208 ;  /* 0x00000008ff967819 */ /* 0x000fc800000116d0 */
[----:B------:R-:W-:Y:S02]  /*6a600*/  LOP3.LUT R150, R150, 0xffff, RZ, 0xc0, !PT ;  /* 0x0000ffff96967812 */ /* 0x000fe400078ec0ff */
[----:B---3--:R-:W-:Y:S02]  /*6a610*/  LOP3.LUT R19, R245, 0xffff, RZ, 0xc0, !PT ;  /* 0x0000fffff5137812 */ /* 0x008fe400078ec0ff */
[----:B0-----:R-:W-:Y:S02]  /*6a620*/  LOP3.LUT R155, R17, 0xffff, RZ, 0xc0, !PT ;  /* 0x0000ffff119b7812 */ /* 0x001fe400078ec0ff */
[----:B------:R-:W-:Y:S02]  /*6a630*/  LOP3.LUT R17, R5, 0xffff, RZ, 0xc0, !PT ;  /* 0x0000ffff05117812 */ /* 0x000fe400078ec0ff */
[----:B-1----:R-:W-:Y:S02]  /*6a640*/  PRMT R165, R19, 0x3340, R155 ;  /* 0x0000334013a57816 */ /* 0x002fe4000000009b */
[----:B------:R-:W-:-:S04]  /*6a650*/  PRMT R5, R17, 0x3340, R1 ;  /* 0x0000334011057816 */ /* 0x000fc80000000001 */
[----:B------:R-:W-:-:S05]  /*6a660*/  PRMT R5, R165, 0x5410, R5 ;  /* 0x00005410a5057816 */ /* 0x000fca0000000005 */
[----:B------:R0:W-:Y:S02]  /*6a670*/  STL [R1+0x424], R5 ;  /* 0x0004240501007387 */ /* 0x0001e40000100800 */
[----:B0-----:R-:W-:-:S05]  /*6a680*/  PRMT R5, R217, 0x3340, R218 ;  /* 0x00003340d9057816 */ /* 0x001fca00000000da */
[----:B------:R0:W-:Y:S02]  /*6a690*/  STL [R1+0xf4], R5 ;  /* 0x0000f40501007387 */ /* 0x0001e40000100800 */
[----:B0-----:R-:W-:-:S04]  /*6a6a0*/  SHF.R.U32.HI R5, RZ, 0x8, R206 ;  /* 0x00000008ff057819 */ /* 0x001fc800000116ce */
[----:B------:R-:W-:-:S04]  /*6a6b0*/  LOP3.LUT R5, R5, 0xffff, RZ, 0xc0, !PT ;  /* 0x0000ffff05057812 */ /* 0x000fc800078ec0ff */
[----:B------:R-:W-:Y:S02]  /*6a6c0*/  PRMT R5, R5, 0x3340, R150 ;  /* 0x0000334005057816 */ /* 0x000fe40000000096 */
[----:B--2---:R-:W-:Y:S02]  /*6a6d0*/  SHF.R.U32.HI R242, RZ, 0x8, R200 ;  /* 0x00000008fff27819 */ /* 0x004fe400000116c8 */
[----:B------:R-:W2:Y:S04]  /*6a6e0*/  LDL.LU R200, [R1+0x8] ;  /* 0x0000080001c87983 */ /* 0x000ea80000300800 */
[----:B------:R-:W3:Y:S04]  /*6a6f0*/  LDL.LU R201, [R1+0x4] ;  /* 0x0000040001c97983 */ /* 0x000ee80000300800 */
[----:B------:R2:W-:Y:S04]  /*6a700*/  STL [R1+0x58], R5 ;  /* 0x0000580501007387 */ /* 0x0005e80000100800 */
[----:B------:R-:W4:Y:S04]  /*6a710*/  LDL.LU R202, [R1+0x14] ;  /* 0x0000140001ca7983 */ /* 0x000f280000300800 */
[----:B------:R-:W3:Y:S01]  /*6a720*/  LDL.LU R199, [R1+0xc] ;  /* 0x00000c0001c77983 */ /* 0x000ee20000300800 */
[----:B------:R-:W-:-:S02]  /*6a730*/  SHF.R.U32.HI R19, RZ, 0x8, R19 ;  /* 0x00000008ff137819 */ /* 0x000fc40000011613 */
[----:B------:R-:W-:Y:S02]  /*6a740*/  SHF.R.U32.HI R155, RZ, 0x8, R155 ;  /* 0x00000008ff9b7819 */ /* 0x000fe4000001169b */
[----:B------:R-:W-:Y:S02]  /*6a750*/  LOP3.LUT R19, R19, 0xffff, RZ, 0xc0, !PT ;  /* 0x0000ffff13137812 */ /* 0x000fe400078ec0ff */
[----:B------:R-:W-:Y:S02]  /*6a760*/  LOP3.LUT R155, R155, 0xffff, RZ, 0xc0, !PT ;  /* 0x0000ffff9b9b7812 */ /* 0x000fe400078ec0ff */
[----:B--2---:R-:W-:Y:S02]  /*6a770*/  SHF.R.U32.HI R5, RZ, 0x8, R200 ;  /* 0x00000008ff057819 */ /* 0x004fe400000116c8 */
[----:B------:R-:W2:Y:S02]  /*6a780*/  LDL.LU R200, [R1+0x10] ;  /* 0x0000100001c87983 */ /* 0x000ea40000300800 */
[----:B------:R-:W-:-:S04]  /*6a790*/  LOP3.LUT R5, R5, 0xffff, RZ, 0xc0, !PT ;  /* 0x0000ffff05057812 */ /* 0x000fc800078ec0ff */
[----:B------:R-:W-:Y:S02]  /*6a7a0*/  PRMT R235, R5, 0x3340, R1 ;  /* 0x0000334005eb7816 */ /* 0x000fe40000000001 */
[----:B------:R-:W-:Y:S02]  /*6a7b0*/  PRMT R5, R19, 0x3340, R155 ;  /* 0x0000334013057816 */ /* 0x000fe4000000009b */
[----:B----4-:R-:W-:-:S03]  /*6a7c0*/  SHF.R.U32.HI R226, RZ, 0x8, R202 ;  /* 0x00000008ffe27819 */ /* 0x010fc600000116ca */
[----:B------:R0:W-:Y:S01]  /*6a7d0*/  STL [R1+0x50], R5 ;  /* 0x0000500501007387 */ /* 0x0001e20000100800 */
[----:B---3--:R-:W-:Y:S02]  /*6a7e0*/  SHF.R.U32.HI R227, RZ, 0x8, R199 ;  /* 0x00000008ffe37819 */ /* 0x008fe400000116c7 */
[----:B0-----:R-:W-:Y:S02]  /*6a7f0*/  SHF.R.U32.HI R5, RZ, 0x8, R201 ;  /* 0x00000008ff057819 */ /* 0x001fe400000116c9 */
[----:B------:R-:W3:Y:S04]  /*6a800*/  LDL.LU R201, [R1+0x24] ;  /* 0x0000240001c97983 */ /* 0x000ee80000300800 */
[----:B------:R-:W4:Y:S04]  /*6a810*/  LDL.LU R202, [R1+0x20] ;  /* 0x0000200001ca7983 */ /* 0x000f280000300800 */
[----:B------:R-:W3:Y:S01]  /*6a820*/  LDL.LU R199, [R1+0x1c] ;  /* 0x00001c0001c77983 */ /* 0x000ee20000300800 */
[----:B------:R-:W-:-:S02]  /*6a830*/  SHF.R.U32.HI R139, RZ, 0x8, R139 ;  /* 0x00000008ff8b7819 */ /* 0x000fc4000001168b */
[----:B------:R-:W-:Y:S02]  /*6a840*/  LOP3.LUT R5, R5, 0xffff, RZ, 0xc0, !PT ;  /* 0x0000ffff05057812 */ /* 0x000fe400078ec0ff */
[----:B------:R-:W-:-:S04]  /*6a850*/  LOP3.LUT R139, R139, 0xffff, RZ, 0xc0, !PT ;  /* 0x0000ffff8b8b7812 */ /* 0x000fc800078ec0ff */
[----:B------:R-:W-:Y:S02]  /*6a860*/  PRMT R230, R5, 0x3340, R139 ;  /* 0x0000334005e67816 */ /* 0x000fe4000000008b */
[----:B------:R-:W-:Y:S02]  /*6a870*/  SHF.R.U32.HI R228, RZ, 0x8, R7 ;  /* 0x00000008ffe47819 */ /* 0x000fe40000011607 */
[----:B--2---:R-:W-:Y:S02]  /*6a880*/  SHF.R.U32.HI R5, RZ, 0x8, R200 ;  /* 0x00000008ff057819 */ /* 0x004fe400000116c8 */
[----:B------:R-:W2:Y:S01]  /*6a890*/  LDL.LU R200, [R1+0x18] ;  /* 0x0000180001c87983 */ /* 0x000ea20000300800 */
[----:B----4-:R-:W-:-:S03]  /*6a8a0*/  SHF.R.U32.HI R19, RZ, 0x8, R202 ;  /* 0x00000008ff137819 */ /* 0x010fc600000116ca */
[----:B------:R-:W4:Y:S01]  /*6a8b0*/  LDL.LU R202, [R1+0x12c] ;  /* 0x00012c0001ca7983 */ /* 0x000f220000300800 */
[----:B---3--:R-:W-:-:S03]  /*6a8c0*/  SHF.R.U32.HI R7, RZ, 0x8, R199 ;  /* 0x00000008ff077819 */ /* 0x008fc600000116c7 */
[----:B------:R-:W3:Y:S01]  /*6a8d0*/  LDL.LU R199, [R1+0x128] ;  /* 0x0001280001c77983 */ /* 0x000ee20000300800 */
[----:B------:R-:W-:Y:S02]  /*6a8e0*/  SHF.R.U32.HI R132, RZ, 0x8, R132 ;  /* 0x00000008ff847819 */ /* 0x000fe40000011684 */
[----:B------:R-:W-:Y:S02]  /*6a8f0*/  SHF.R.U32.HI R134, RZ, 0x8, R134 ;  /* 0x00000008ff867819 */ /* 0x000fe40000011686 */
[----:B------:R-:W-:Y:S02]  /*6a900*/  LOP3.LUT R132, R132, 0xffff, RZ, 0xc0, !PT ;  /* 0x0000ffff84847812 */ /* 0x000fe400078ec0ff */
[----:B------:R-:W-:Y:S02]  /*6a910*/  LOP3.LUT R134, R134, 0xffff, RZ, 0xc0, !PT ;  /* 0x0000ffff86867812 */ /* 0x000fe400078ec0ff */
[----:B------:R-:W-:Y:S02]  /*6a920*/  LOP3.LUT R226, R226, 0xffff, RZ, 0xc0, !PT ;  /* 0x0000ffffe2e27812 */ /* 0x000fe400078ec0ff */
[----:B------:R-:W-:-:S02]  /*6a930*/  PRMT R224, R132, 0x3340, R134 ;  /* 0x0000334084e07816 */ /* 0x000fc40000000086 */
[----:B------:R-:W-:Y:S02]  /*6a940*/  LOP3.LUT R5, R5, 0xffff, RZ, 0xc0, !PT ;  /* 0x0000ffff05057812 */ /* 0x000fe400078ec0ff */
[----:B------:R-:W-:Y:S02]  /*6a950*/  SHF.R.U32.HI R220, RZ, 0x8, R201 ;  /* 0x00000008ffdc7819 */ /* 0x000fe400000116c9 */
[----:B------:R-:W-:Y:S02]  /*6a960*/  SHF.R.U32.HI R124, RZ, 0x8, R124 ;  /* 0x00000008ff7c7819 */ /* 0x000fe4000001167c */
[----:B------:R-:W-:Y:S02]  /*6a970*/  SHF.R.U32.HI R126, RZ, 0x8, R126 ;  /* 0x00000008ff7e7819 */ /* 0x000fe4000001167e */
[----:B------:R-:W-:Y:S02]  /*6a980*/  PRMT R226, R226, 0x3340, R5 ;  /* 0x00003340e2e27816 */ /* 0x000fe40000000005 */
[----:B------:R-:W-:-:S02]  /*6a990*/  LOP3.LUT R19, R19, 0xffff, RZ, 0xc0, !PT ;  /* 0x0000ffff13137812 */ /* 0x000fc400078ec0ff */
[----:B------:R-:W-:Y:S02]  /*6a9a0*/  LOP3.LUT R220, R220, 0xffff, RZ, 0xc0, !PT ;  /* 0x0000ffffdcdc7812 */ /* 0x000fe400078ec0ff */
[----:B------:R-:W-:Y:S02]  /*6a9b0*/  LOP3.LUT R7, R7, 0xffff, RZ, 0xc0, !PT ;  /* 0x0000ffff07077812 */ /* 0x000fe400078ec0ff */
[----:B------:R-:W-:Y:S02]  /*6a9c0*/  SHF.R.U32.HI R218, RZ, 0x8, R136 ;  /* 0x00000008ffda7819 */ /* 0x000fe40000011688 */
[----:B------:R-:W-:Y:S02]  /*6a9d0*/  SHF.R.U32.HI R5, RZ, 0x8, R137 ;  /* 0x00000008ff057819 */ /* 0x000fe40000011689 */
[----:B------:R-:W-:Y:S02]  /*6a9e0*/  LOP3.LUT R124, R124, 0xffff, RZ, 0xc0, !PT ;  /* 0x0000ffff7c7c7812 */ /* 0x000fe400078ec0ff */
[----:B------:R-:W-:-:S02]  /*6a9f0*/  LOP3.LUT R126, R126, 0xffff, RZ, 0xc0, !PT ;  /* 0x0000ffff7e7e7812 */ /* 0x000fc400078ec0ff */
[----:B------:R-:W-:Y:S02]  /*6aa00*/  PRMT R220, R220, 0x3340, R7 ;  /* 0x00003340dcdc7816 */ /* 0x000fe40000000007 */
[----:B------:R-:W-:Y:S02]  /*6aa10*/  LOP3.LUT R218, R218, 0xffff, RZ, 0xc0, !PT ;  /* 0x0000ffffdada7812 */ /* 0x000fe400078ec0ff */
[----:B------:R-:W-:Y:S02]  /*6aa20*/  LOP3.LUT R5, R5, 0xffff, RZ, 0xc0, !PT ;  /* 0x0000ffff05057812 */ /* 0x000fe400078ec0ff */
[----:B------:R-:W-:Y:S02]  /*6aa30*/  PRMT R7, R124, 0x3340, R126 ;  /* 0x000033407c077816 */ /* 0x000fe4000000007e */
[----:B------:R-:W-:Y:S02]  /*6aa40*/  PRMT R218, R218, 0x3340, R5 ;  /* 0x00003340dada7816 */ /* 0x000fe40000000005 */
[----:B--2---:R-:W-:-:S02]  /*6aa50*/  SHF.R.U32.HI R132, RZ, 0x8, R200 ;  /* 0x00000008ff847819 */ /* 0x004fc400000116c8 */
[----:B------:R-:W2:Y:S02]  /*6aa60*/  LDL.LU R200, [R1+0x108] ;  /* 0x0001080001c87983 */ /* 0x000ea40000300800 */
[----:B------:R-:W-:Y:S02]  /*6aa70*/  LOP3.LUT R132, R132, 0xffff, RZ, 0xc0, !PT ;  /* 0x0000ffff84847812 */ /* 0x000fe400078ec0ff */
[----:B------:R-:W2:Y:S02]  /*6aa80*/  LDL.LU R201, [R1+0x124] ;  /* 0x0001240001c97983 */ /* 0x000ea40000300800 */
[----:B------:R-:W-:-:S05]  /*6aa90*/  PRMT R19, R19, 0x3340, R132 ;  /* 0x0000334013137816 */ /* 0x000fca0000000084 */
[----:B------:R-:W-:Y:S04]  /*6aaa0*/  STL [R1+0x4c], R19 ;  /* 0x00004c1301007387 */ /* 0x000fe80000100800 */
[----:B------:R3:W-:Y:S01]  /*6aab0*/  STL [R1+0x28], R7 ;  /* 0x0000280701007387 */ /* 0x0007e20000100800 */
[----:B----4-:R-:W-:-:S03]  /*6aac0*/  SHF.R.U32.HI R5, RZ, 0x8, R202 ;  /* 0x00000008ff057819 */ /* 0x010fc600000116ca */
[----:B------:R-:W4:Y:S01]  /*6aad0*/  LDL.LU R202, [R1+0x138] ;  /* 0x0001380001ca7983 */ /* 0x000f220000300800 */
[----:B---3--:R-:W-:-:S03]  /*6aae0*/  SHF.R.U32.HI R7, RZ, 0x8, R199 ;  /* 0x00000008ff077819 */ /* 0x008fc600000116c7 */
[----:B------:R-:W3:Y:S01]  /*6aaf0*/  LDL.LU R199, [R1+0x134] ;  /* 0x0001340001c77983 */ /* 0x000ee20000300800 */
[----:B------:R-:W-:Y:S02]  /*6ab00*/  LOP3.LUT R5, R5, 0xffff, RZ, 0xc0, !PT ;  /* 0x0000ffff05057812 */ /* 0x000fe400078ec0ff */
[----:B------:R-:W-:Y:S02]  /*6ab10*/  LOP3.LUT R7, R7, 0xffff, RZ, 0xc0, !PT ;  /* 0x0000ffff07077812 */ /* 0x000fe400078ec0ff */
[----:B------:R-:W-:Y:S02]  /*6ab20*/  SHF.R.U32.HI R248, RZ, 0x8, R214 ;  /* 0x00000008fff87819 */ /* 0x000fe400000116d6 */
[----:B------:R-:W-:Y:S02]  /*6ab30*/  PRMT R214, R5, 0x3340, R7 ;  /* 0x0000334005d67816 */ /* 0x000fe40000000007 */
[----:B------:R-:W-:Y:S02]  /*6ab40*/  SHF.R.U32.HI R159, RZ, 0x8, R159 ;  /* 0x00000008ff9f7819 */ /* 0x000fe4000001169f */
[----:B------:R-:W-:-:S02]  /*6ab50*/  SHF.R.U32.HI R7, RZ, 0x8, R161 ;  /* 0x00000008ff077819 */ /* 0x000fc400000116a1 */
[----:B------:R-:W-:Y:S02]  /*6ab60*/  LOP3.LUT R159, R159, 0xffff, RZ, 0xc0, !PT ;  /* 0x0000ffff9f9f7812 */ /* 0x000fe400078ec0ff */
[----:B------:R-:W-:-:S04]  /*6ab70*/  LOP3.LUT R7, R7, 0xffff, RZ, 0xc0, !PT ;  /* 0x0000ffff07077812 */ /* 0x000fc800078ec0ff */
[----:B------:R-:W-:Y:S02]  /*6ab80*/  PRMT R7, R159, 0x3340, R7 ;  /* 0x000033409f077816 */ /* 0x000fe40000000007 */
[----:B--2---:R-:W-:Y:S02]  /*6ab90*/  SHF.R.U32.HI R19, RZ, 0x8, R200 ;  /* 0x00000008ff137819 */ /* 0x004fe400000116c8 */
[----:B------:R-:W2:Y:S04]  /*6aba0*/  LDL.LU R200, [R1+0x130] ;  /* 0x0001300001c87983 */ /* 0x000ea80000300800 */
[----:B------:R3:W-:Y:S02]  /*6abb0*/  STL [R1+0x24], R7 ;  /* 0x0000240701007387 */ /* 0x0007e40000100800 */
[----:B---3--:R-:W-:-:S02]  /*6abc0*/  SHF.R.U32.HI R7, RZ, 0x8, R199 ;  /* 0x00000008ff077819 */ /* 0x008fc400000116c7 */
[----:B------:R-:W3:Y:S04]  /*6abd0*/  LDL.LU R199, [R1+0x164] ;  /* 0x0001640001c77983 */ /* 0x000ee80000300800 */
[----:B------:R-:W4:Y:S04]  /*6abe0*/  LDL.LU R172, [R1+0x15c] ;  /* 0x00015c0001ac7983 */ /* 0x000f280000300800 */
[----:B------:R-:W2:Y:S01]  /*6abf0*/  LDL.LU R178, [R1+0x178] ;  /* 0x0001780001b27983 */ /* 0x000ea20000300800 */
[----:B------:R-:W-:-:S03]  /*6ac00*/  SHF.R.U32.HI R213, RZ, 0x8, R213 ;  /* 0x00000008ffd57819 */ /* 0x000fc600000116d5 */
[----:B------:R-:W3:Y:S01]  /*6ac10*/  LDL.LU R175, [R1+0x174] ;  /* 0x0001740001af7983 */ /* 0x000ee20000300800 */
[----:B------:R-:W-:-:S03]  /*6ac20*/  LOP3.LUT R213, R213, 0xffff, RZ, 0xc0, !PT ;  /* 0x0000ffffd5d57812 */ /* 0x000fc600078ec0ff */
[----:B------:R-:W3:Y:S01]  /*6ac30*/  LDL.LU R176, [R1+0x170] ;  /* 0x0001700001b07983 */ /* 0x000ee20000300800 */
[----:B------:R-:W-:Y:S02]  /*6ac40*/  LOP3.LUT R19, R19, 0xffff, RZ, 0xc0, !PT ;  /* 0x0000ffff13137812 */ /* 0x000fe400078ec0ff */
[--C-:B------:R-:W-:Y:S01]  /*6ac50*/  PRMT R245, R213, 0x3340, R1.reuse ;  /* 0x00003340d5f57816 */ /* 0x100fe20000000001 */
[----:B------:R-:W3:Y:S01]  /*6ac60*/  LDL.LU R174, [R1+0x16c] ;  /* 0x00016c0001ae7983 */ /* 0x000ee20000300800 */
[----:B------:R-:W-:Y:S02]  /*6ac70*/  PRMT R213, R19, 0x3340, R1 ;  /* 0x0000334013d57816 */ /* 0x000fe40000000001 */
[----:B------:R-:W-:Y:S02]  /*6ac80*/  SHF.R.U32.HI R182, RZ, 0x8, R182 ;  /* 0x00000008ffb67819 */ /* 0x000fe400000116b6 */
[----:B------:R-:W-:Y:S02]  /*6ac90*/  SHF.R.U32.HI R204, RZ, 0x8, R204 ;  /* 0x00000008ffcc7819 */ /* 0x000fe400000116cc */
[----:B------:R-:W-:-:S02]  /*6aca0*/  SHF.R.U32.HI R5, RZ, 0x8, R201 ;  /* 0x00000008ff057819 */ /* 0x000fc400000116c9 */
[----:B------:R-:W-:Y:S02]  /*6acb0*/  SHF.R.U32.HI R194, RZ, 0x8, R194 ;  /* 0x00000008ffc27819 */ /* 0x000fe400000116c2 */
[----:B------:R-:W-:Y:S02]  /*6acc0*/  LOP3.LUT R182, R182, 0xffff, RZ, 0xc0, !PT ;  /* 0x0000ffffb6b67812 */ /* 0x000fe400078ec0ff */
[----:B------:R-:W-:Y:S02]  /*6acd0*/  LOP3.LUT R204, R204, 0xffff, RZ, 0xc0, !PT ;  /* 0x0000ffffcccc7812 */ /* 0x000fe400078ec0ff */
[----:B------:R-:W-:Y:S02]  /*6ace0*/  LOP3.LUT R5, R5, 0xffff, RZ, 0xc0, !PT ;  /* 0x0000ffff05057812 */ /* 0x000fe400078ec0ff */
[----:B------:R-:W-:Y:S02]  /*6acf0*/  LOP3.LUT R194, R194, 0xffff, RZ, 0xc0, !PT ;  /* 0x0000ffffc2c27812 */ /* 0x000fe400078ec0ff */
[----:B------:R-:W-:-:S02]  /*6ad00*/  PRMT R246, R182, 0x3340, R204 ;  /* 0x00003340b6f67816 */ /* 0x000fc400000000cc */
[----:B------:R-:W-:Y:S02]  /*6ad10*/  PRMT R208, R5, 0x3340, R194 ;  /* 0x0000334005d07816 */ /* 0x000fe400000000c2 */
[----:B------:R-:W-:Y:S02]  /*6ad20*/  SHF.R.U32.HI R204, RZ, 0x8, R118 ;  /* 0x00000008ffcc7819 */ /* 0x000fe40000011676 */
[----:B------:R-:W-:Y:S02]  /*6ad30*/  SHF.R.U32.HI R5, RZ, 0x8, R119 ;  /* 0x00000008ff057819 */ /* 0x000fe40000011677 */
[----:B----4-:R-:W-:Y:S02]  /*6ad40*/  SHF.R.U32.HI R19, RZ, 0x8, R172 ;  /* 0x00000008ff137819 */ /* 0x010fe400000116ac */
[----:B------:R-:W4:Y:S01]  /*6ad50*/  LDL.LU R172, [R1+0x168] ;  /* 0x0001680001ac7983 */ /* 0x000f220000300800 */
[----:B------:R-:W-:Y:S02]  /*6ad60*/  LOP3.LUT R204, R204, 0xffff, RZ, 0xc0, !PT ;  /* 0x0000ffffcccc7812 */ /* 0x000fe400078ec0ff */
[----:B------:R-:W-:-:S02]  /*6ad70*/  LOP3.LUT R5, R5, 0xffff, RZ, 0xc0, !PT ;  /* 0x0000ffff05057812 */ /* 0x000fc400078ec0ff */
[----:B------:R-:W-:Y:S02]  /*6ad80*/  SHF.R.U32.HI R197, RZ, 0x8, R197 ;  /* 0x00000008ffc57819 */ /* 0x000fe400000116c5 */
[----:B------:R-:W-:Y:S02]  /*6ad90*/  PRMT R204, R204, 0x3340, R5 ;  /* 0x00003340cccc7816 */ /* 0x000fe40000000005 */
[----:B------:R-:W-:Y:S02]  /*6ada0*/  SHF.R.U32.HI R5, RZ, 0x8, R196 ;  /* 0x00000008ff057819 */ /* 0x000fe400000116c4 */
[----:B------:R-:W-:Y:S02]  /*6adb0*/  LOP3.LUT R197, R197, 0xffff, RZ, 0xc0, !PT ;  /* 0x0000ffffc5c57812 */ /* 0x000fe400078ec0ff */
[----:B------:R-:W-:Y:S02]  /*6adc0*/  LOP3.LUT R5, R5, 0xffff, RZ, 0xc0, !PT ;  /* 0x0000ffff05057812 */ /* 0x000fe400078ec0ff */
[----:B------:R-:W-:-:S02]  /*6add0*/  SHF.R.U32.HI R184, RZ, 0x8, R184 ;  /* 0x00000008ffb87819 */ /* 0x000fc400000116b8 */
[----:B------:R-:W-:Y:S02]  /*6ade0*/  SHF.R.U32.HI R207, RZ, 0x8, R207 ;  /* 0x00000008ffcf7819 */ /* 0x000fe400000116cf */
[----:B------:R-:W-:Y:S02]  /*6adf0*/  PRMT R197, R197, 0x3340, R5 ;  /* 0x00003340c5c57816 */ /* 0x000fe40000000005 */
[----:B------:R-:W-:Y:S02]  /*6ae00*/  LOP3.LUT R184, R184, 0xffff, RZ, 0xc0, !PT ;  /* 0x0000ffffb8b87812 */ /* 0x000fe400078ec0ff */
[----:B------:R-:W-:Y:S02]  /*6ae10*/  LOP3.LUT R207, R207, 0xffff, RZ, 0xc0, !PT ;  /* 0x0000ffffcfcf7812 */ /* 0x000fe400078ec0ff */
[----:B--2---:R-:W-:Y:S02]  /*6ae20*/  SHF.R.U32.HI R5, RZ, 0x8, R178 ;  /* 0x00000008ff057819 */ /* 0x004fe400000116b2 */
[----:B------:R-:W-:-:S02]  /*6ae30*/  SHF.R.U32.HI R111, RZ, 0x8, R111 ;  /* 0x00000008ff6f7819 */ /* 0x000fc4000001166f */
[----:B------:R-:W-:Y:S02]  /*6ae40*/  SHF.R.U32.HI R113, RZ, 0x8, R113 ;  /* 0x00000008ff717819 */ /* 0x000fe40000011671 */
[----:B------:R-:W-:Y:S02]  /*6ae50*/  PRMT R240, R184, 0x3340, R207 ;  /* 0x00003340b8f07816 */ /* 0x000fe400000000cf */
[----:B------:R-:W-:Y:S02]  /*6ae60*/  LOP3.LUT R5, R5, 0xffff, RZ, 0xc0, !PT ;  /* 0x0000ffff05057812 */ /* 0x000fe400078ec0ff */
[----:B------:R-:W-:Y:S02]  /*6ae70*/  SHF.R.U32.HI R219, RZ, 0x8, R219 ;  /* 0x00000008ffdb7819 */ /* 0x000fe400000116db */
[----:B------:R-:W-:Y:S02]  /*6ae80*/  SHF.R.U32.HI R207, RZ, 0x8, R202 ;  /* 0x00000008ffcf7819 */ /* 0x000fe400000116ca */
[----:B------:R-:W-:-:S02]  /*6ae90*/  LOP3.LUT R111, R111, 0xffff, RZ, 0xc0, !PT ;  /* 0x0000ffff6f6f7812 */ /* 0x000fc400078ec0ff */
[----:B------:R-:W-:Y:S02]  /*6aea0*/  LOP3.LUT R113, R113, 0xffff, RZ, 0xc0, !PT ;  /* 0x0000ffff71717812 */ /* 0x000fe400078ec0ff */
[----:B------:R-:W-:Y:S02]  /*6aeb0*/  SHF.R.U32.HI R206, RZ, 0x8, R195 ;  /* 0x00000008ffce7819 */ /* 0x000fe400000116c3 */
[----:B------:R-:W-:Y:S02]  /*6aec0*/  PRMT R195, R5, 0x3340, R1 ;  /* 0x0000334005c37816 */ /* 0x000fe40000000001 */
[----:B------:R-:W-:Y:S02]  /*6aed0*/  LOP3.LUT R219, R219, 0xffff, RZ, 0xc0, !PT ;  /* 0x0000ffffdbdb7812 */ /* 0x000fe400078ec0ff */
[----:B------:R-:W-:Y:S02]  /*6aee0*/  LOP3.LUT R207, R207, 0xffff, RZ, 0xc0, !PT ;  /* 0x0000ffffcfcf7812 */ /* 0x000fe400078ec0ff */
[----:B------:R-:W-:-:S02]  /*6aef0*/  LOP3.LUT R7, R7, 0xffff, RZ, 0xc0, !PT ;  /* 0x0000ffff07077812 */ /* 0x000fc400078ec0ff */
[----:B------:R-:W-:Y:S02]  /*6af00*/  PRMT R5, R111, 0x3340, R113 ;  /* 0x000033406f057816 */ /* 0x000fe40000000071 */
[----:B------:R-:W-:Y:S02]  /*6af10*/  PRMT R243, R219, 0x3340, R1 ;  /* 0x00003340dbf37816 */ /* 0x000fe40000000001 */
[----:B------:R-:W-:Y:S01]  /*6af20*/  PRMT R207, R207, 0x3340, R7 ;  /* 0x00003340cfcf7816 */ /* 0x000fe20000000007 */
[----:B------:R4:W-:Y:S01]  /*6af30*/  STL [R1+0x20], R5 ;  /* 0x0000200501007387 */ /* 0x0009e20000100800 */
[----:B------:R-:W-:Y:S02]  /*6af40*/  SHF.R.U32.HI R219, RZ, 0x8, R192 ;  /* 0x00000008ffdb7819 */ /* 0x000fe400000116c0 */
[----:B---3--:R-:W-:Y:S01]  /*6af50*/  SHF.R.U32.HI R7, RZ, 0x8, R199 ;  /* 0x00000008ff077819 */ /* 0x008fe200000116c7 */
[----:B------:R-:W2:Y:S01]  /*6af60*/  LDL.LU R178, [R1+0x18c] ;  /* 0x00018c0001b27983 */ /* 0x000ea20000300800 */
[----:B------:R-:W-:-:S02]  /*6af70*/  SHF.R.U32.HI R225, RZ, 0x8, R190 ;  /* 0x00000008ffe17819 */ /* 0x000fc400000116be */
[----:B------:R-:W-:Y:S02]  /*6af80*/  SHF.R.U32.HI R192, RZ, 0x8, R175 ;  /* 0x00000008ffc07819 */ /* 0x000fe400000116af */
[----:B------:R-:W-:Y:S01]  /*6af90*/  SHF.R.U32.HI R190, RZ, 0x8, R176 ;  /* 0x00000008ffbe7819 */ /* 0x000fe200000116b0 */
[----:B------:R-:W3:Y:S01]  /*6afa0*/  LDL.LU R175, [R1+0x188] ;  /* 0x0001880001af7983 */ /* 0x000ee20000300800 */
[----:B------:R-:W-:Y:S02]  /*6afb0*/  SHF.R.U32.HI R199, RZ, 0x8, R198 ;  /* 0x00000008ffc77819 */ /* 0x000fe400000116c6 */
[----:B------:R-:W-:Y:S01]  /*6afc0*/  LOP3.LUT R198, R7, 0xffff, RZ, 0xc0, !PT ;  /* 0x0000ffff07c67812 */ /* 0x000fe200078ec0ff */
[----:B------:R-:W2:Y:S01]  /*6afd0*/  LDL.LU R176, [R1+0x180] ;  /* 0x0001800001b07983 */ /* 0x000ea20000300800 */
[----:B------:R-:W-:-:S04]  /*6afe0*/  LOP3.LUT R7, R19, 0xffff, RZ, 0xc0, !PT ;  /* 0x0000ffff13077812 */ /* 0x000fc800078ec0ff */
[----:B------:R-:W-:Y:S02]  /*6aff0*/  PRMT R198, R198, 0x3340, R7 ;  /* 0x00003340c6c67816 */ /* 0x000fe40000000007 */
[----:B------:R-:W-:Y:S02]  /*6b000*/  SHF.R.U32.HI R7, RZ, 0x8, R174 ;  /* 0x00000008ff077819 */ /* 0x000fe400000116ae */
[----:B------:R-:W2:Y:S01]  /*6b010*/  LDL.LU R174, [R1+0x184] ;  /* 0x0001840001ae7983 */ /* 0x000ea20000300800 */
[----:B----4-:R-:W-:-:S03]  /*6b020*/  SHF.R.U32.HI R5, RZ, 0x8, R172 ;  /* 0x00000008ff057819 */ /* 0x010fc600000116ac */
[----:B------:R-:W4:Y:S01]  /*6b030*/  LDL.LU R172, [R1+0x17c] ;  /* 0x00017c0001ac7983 */ /* 0x000f220000300800 */
[----:B------:R-:W-:Y:S02]  /*6b040*/  LOP3.LUT R190, R190, 0xffff, RZ, 0xc0, !PT ;  /* 0x0000ffffbebe7812 */ /* 0x000fe400078ec0ff */
[----:B------:R-:W-:Y:S02]  /*6b050*/  LOP3.LUT R5, R5, 0xffff, RZ, 0xc0, !PT ;  /* 0x0000ffff05057812 */ /* 0x000fe400078ec0ff */
[----:B------:R-:W-:Y:S02]  /*6b060*/  SHF.R.U32.HI R104, RZ, 0x8, R104 ;  /* 0x00000008ff687819 */ /* 0x000fe40000011668 */
[----:B------:R-:W-:Y:S02]  /*6b070*/  PRMT R190, R190, 0x3340, R5 ;  /* 0x00003340bebe7816 */ /* 0x000fe40000000005 */
[----:B------:R-:W-:Y:S02]  /*6b080*/  SHF.R.U32.HI R5, RZ, 0x8, R107 ;  /* 0x00000008ff057819 */ /* 0x000fe4000001166b */
[----:B------:R-:W-:-:S02]  /*6b090*/  LOP3.LUT R104, R104, 0xffff, RZ, 0xc0, !PT ;  /* 0x0000ffff68687812 */ /* 0x000fc400078ec0ff */
[----:B------:R-:W-:Y:S02]  /*6b0a0*/  LOP3.LUT R5, R5, 0xffff, RZ, 0xc0, !PT ;  /* 0x0000ffff05057812 */ /* 0x000fe400078ec0ff */
[----:B------:R-:W-:Y:S02]  /*6b0b0*/  LOP3.LUT R192, R192, 0xffff, RZ, 0xc0, !PT ;  /* 0x0000ffffc0c07812 */ /* 0x000fe400078ec0ff */
[----:B------:R-:W-:Y:S02]  /*6b0c0*/  PRMT R5, R104, 0x3340, R5 ;  /* 0x0000334068057816 */ /* 0x000fe40000000005 */
[----:B------:R-:W-:-:S03]  /*6b0d0*/  LOP3.LUT R7, R7, 0xffff, RZ, 0xc0, !PT ;  /* 0x0000ffff07077812 */ /* 0x000fc600078ec0ff */
[----:B------:R0:W-:Y:S01]  /*6b0e0*/  STL [R1+0x18], R5 ;  /* 0x0000180501007387 */ /* 0x0001e20000100800 */
[----:B------:R-:W-:Y:S02]  /*6b0f0*/  PRMT R192, R192, 0x3340, R7 ;  /* 0x00003340c0c07816 */ /* 0x000fe40000000007 */
[----:B------:R-:W-:Y:S02]  /*6b100*/  SHF.R.U32.HI R7, RZ, 0x8, R141 ;  /* 0x00000008ff077819 */ /* 0x000fe4000001168d */
[----:B0-----:R-:W-:Y:S02]  /*6b110*/  SHF.R.U32.HI R5, RZ, 0x8, R140 ;  /* 0x00000008ff057819 */ /* 0x001fe4000001168c */
[----:B------:R-:W-:Y:S02]  /*6b120*/  LOP3.LUT R7, R7, 0xffff, RZ, 0xc0, !PT ;  /* 0x0000ffff07077812 */ /* 0x000fe400078ec0ff */
[----:B------:R-:W-:-:S04]  /*6b130*/  LOP3.LUT R5, R5, 0xffff, RZ, 0xc0, !PT ;  /* 0x0000ffff05057812 */ /* 0x000fc800078ec0ff */
[----:B------:R-:W-:Y:S02]  /*6b140*/  PRMT R7, R5, 0x3340, R7 ;  /* 0x0000334005077816 */ /* 0x000fe40000000007 */
[----:B------:R-:W-:Y:S02]  /*6b150*/  SHF.R.U32.HI R241, RZ, 0x8, R183 ;  /* 0x00000008fff17819 */ /* 0x000fe400000116b7 */
[----:B---3--:R-:W-:Y:S02]  /*6b160*/  SHF.R.U32.HI R19, RZ, 0x8, R175 ;  /* 0x00000008ff137819 */ /* 0x008fe400000116af */
[----:B------:R-:W3:Y:S01]  /*6b170*/  LDL.LU R175, [R1+0x194] ;  /* 0x0001940001af7983 */ /* 0x000ee20000300800 */
[----:B--2---:R-:W-:-:S03]  /*6b180*/  SHF.R.U32.HI R184, RZ, 0x8, R176 ;  /* 0x00000008ffb87819 */ /* 0x004fc600000116b0 */
[----:B------:R-:W2:Y:S04]  /*6b190*/  LDL.LU R176, [R1+0x190] ;  /* 0x0001900001b07983 */ /* 0x000ea80000300800 */
[----:B------:R-:W2:Y:S01]  /*6b1a0*/  LDL.LU R173, [R1+0x1b4] ;  /* 0x0001b40001ad7983 */ /* 0x000ea20000300800 */
[----:B------:R-:W-:-:S03]  /*6b1b0*/  SHF.R.U32.HI R183, RZ, 0x8, R174 ;  /* 0x00000008ffb77819 */ /* 0x000fc600000116ae */
[----:B------:R2:W-:Y:S04]  /*6b1c0*/  STL [R1+0x14], R7 ;  /* 0x0000140701007387 */ /* 0x0005e80000100800 */
[----:B------:R-:W2:Y:S01]  /*6b1d0*/  LDL.LU R174, [R1+0x1ac] ;  /* 0x0001ac0001ae7983 */ /* 0x000ea20000300800 */
[----:B------:R-:W-:Y:S02]  /*6b1e0*/  SHF.R.U32.HI R142, RZ, 0x8, R142 ;  /* 0x00000008ff8e7819 */ /* 0x000fe4000001168e */
[----:B------:R-:W-:Y:S02]  /*6b1f0*/  SHF.R.U32.HI R144, RZ, 0x8, R144 ;  /* 0x00000008ff907819 */ /* 0x000fe40000011690 */
[----:B------:R-:W-:Y:S02]  /*6b200*/  LOP3.LUT R142, R142, 0xffff, RZ, 0xc0, !PT ;  /* 0x0000ffff8e8e7812 */ /* 0x000fe400078ec0ff */
[----:B------:R-:W-:-:S04]  /*6b210*/  LOP3.LUT R144, R144, 0xffff, RZ, 0xc0, !PT ;  /* 0x0000ffff90907812 */ /* 0x000fc800078ec0ff */
[----:B------:R-:W-:Y:S02]  /*6b220*/  PRMT R238, R142, 0x3340, R144 ;  /* 0x000033408eee7816 */ /* 0x000fe40000000090 */
[----:B----4-:R-:W-:Y:S02]  /*6b230*/  SHF.R.U32.HI R5, RZ, 0x8, R172 ;  /* 0x00000008ff057819 */ /* 0x010fe400000116ac */
[----:B------:R-:W4:Y:S04]  /*6b240*/  LDL.LU R172, [R1+0x1a0] ;  /* 0x0001a00001ac7983 */ /* 0x000f280000300800 */
[----:B------:R-:W4:Y:S04]  /*6b250*/  LDL.LU R167, [R1+0x1a8] ;  /* 0x0001a80001a77983 */ /* 0x000f280000300800 */
[----:B------:R-:W4:Y:S04]  /*6b260*/  LDL.LU R168, [R1+0x19c] ;  /* 0x00019c0001a87983 */ /* 0x000f280000300800 */
[----:B------:R-:W4:Y:S04]  /*6b270*/  LDL.LU R165, [R1+0x1a4] ;  /* 0x0001a40001a57983 */ /* 0x000f280000300800 */
[----:B------:R-:W4:Y:S04]  /*6b280*/  LDL.LU R166, [R1+0x198] ;  /* 0x0001980001a67983 */ /* 0x000f280000300800 */
[----:B------:R-:W4:Y:S04]  /*6b290*/  LDL.LU R142, [R1+0x1c0] ;  /* 0x0001c000018e7983 */ /* 0x000f280000300800 */
[----:B------:R-:W4:Y:S01]  /*6b2a0*/  LDL.LU R144, [R1+0x1bc] ;  /* 0x0001bc0001907983 */ /* 0x000f220000300800 */
[----:B------:R-:W-:-:S02]  /*6b2b0*/  SHF.R.U32.HI R185, RZ, 0x8, R185 ;  /* 0x00000008ffb97819 */ /* 0x000fc400000116b9 */
[----:B------:R-:W-:Y:S01]  /*6b2c0*/  SHF.R.U32.HI R98, RZ, 0x8, R98 ;  /* 0x00000008ff627819 */ /* 0x000fe20000011662 */
[----:B------:R-:W4:Y:S01]  /*6b2d0*/  LDL.LU R150, [R1+0x1b0] ;  /* 0x0001b00001967983 */ /* 0x000f220000300800 */
[----:B------:R-:W-:Y:S02]  /*6b2e0*/  LOP3.LUT R185, R185, 0xffff, RZ, 0xc0, !PT ;  /* 0x0000ffffb9b97812 */ /* 0x000fe400078ec0ff */
[----:B------:R-:W-:Y:S02]  /*6b2f0*/  LOP3.LUT R5, R5, 0xffff, RZ, 0xc0, !PT ;  /* 0x0000ffff05057812 */ /* 0x000fe400078ec0ff */
[----:B------:R-:W-:Y:S02]  /*6b300*/  LOP3.LUT R98, R98, 0xffff, RZ, 0xc0, !PT ;  /* 0x0000ffff62627812 */ /* 0x000fe400078ec0ff */
[----:B------:R-:W-:Y:S02]  /*6b310*/  SHF.R.U32.HI R151, RZ, 0x8, R236 ;  /* 0x00000008ff977819 */ /* 0x000fe400000116ec */
[----:B------:R-:W-:-:S02]  /*6b320*/  PRMT R236, R185, 0x3340, R1 ;  /* 0x00003340b9ec7816 */ /* 0x000fc40000000001 */
[----:B------:R-:W-:Y:S02]  /*6b330*/  PRMT R182, R5, 0x3340, R98 ;  /* 0x0000334005b67816 */ /* 0x000fe40000000062 */
[----:B------:R-:W-:Y:S02]  /*6b340*/  SHF.R.U32.HI R185, RZ, 0x8, R178 ;  /* 0x00000008ffb97819 */ /* 0x000fe400000116b2 */
[----:B------:R-:W-:Y:S02]  /*6b350*/  LOP3.LUT R19, R19, 0xffff, RZ, 0xc0, !PT ;  /* 0x0000ffff13137812 */ /* 0x000fe400078ec0ff */
[----:B------:R-:W-:-:S04]  /*6b360*/  LOP3.LUT R185, R185, 0xffff, RZ, 0xc0, !PT ;  /* 0x0000ffffb9b97812 */ /* 0x000fc800078ec0ff */
[----:B------:R-:W-:Y:S02]  /*6b370*/  PRMT R185, R185, 0x3340, R19 ;  /* 0x00003340b9b97816 */ /* 0x000fe40000000013 */
[----:B---3--:R-:W-:Y:S02]  /*6b380*/  SHF.R.U32.HI R5, RZ, 0x8, R175 ;  /* 0x00000008ff057819 */ /* 0x008fe400000116af */
[----:B--2---:R-:W-:Y:S02]  /*6b390*/  SHF.R.U32.HI R7, RZ, 0x8, R176 ;  /* 0x00000008ff077819 */ /* 0x004fe400000116b0 */
[----:B------:R-:W-:Y:S02]  /*6b3a0*/  LOP3.LUT R5, R5, 0xffff, RZ, 0xc0, !PT ;  /* 0x0000ffff05057812 */ /* 0x000fe400078ec0ff */
[----:B------:R-:W-:-:S04]  /*6b3b0*/  LOP3.LUT R7, R7, 0xffff, RZ, 0xc0, !PT ;  /* 0x0000ffff07077812 */ /* 0x000fc800078ec0ff */
[----:B------:R-:W-:Y:S02]  /*6b3c0*/  PRMT R178, R5, 0x3340, R7 ;  /* 0x0000334005b27816 */ /* 0x000fe40000000007 */
[----:B------:R-:W-:Y:S02]  /*6b3d0*/  SHF.R.U32.HI R5, RZ, 0x8, R173 ;  /* 0x00000008ff057819 */ /* 0x000fe400000116ad */
[----:B------:R-:W-:Y:S02]  /*6b3e0*/  SHF.R.U32.HI R7, RZ, 0x8, R174 ;  /* 0x00000008ff077819 */ /* 0x000fe400000116ae */
[----:B------:R-:W-:Y:S02]  /*6b3f0*/  LOP3.LUT R5, R5, 0xffff, RZ, 0xc0, !PT ;  /* 0x0000ffff05057812 */ /* 0x000fe400078ec0ff */
[----:B------:R-:W-:Y:S02]  /*6b400*/  LOP3.LUT R7, R7, 0xffff, RZ, 0xc0, !PT ;  /* 0x0000ffff07077812 */ /* 0x000fe400078ec0ff */
[----:B------:R-:W-:-:S02]  /*6b410*/  LOP3.LUT R151, R151, 0xffff, RZ, 0xc0, !PT ;  /* 0x0000ffff97977812 */ /* 0x000fc400078ec0ff */
[----:B------:R-:W-:Y:S02]  /*6b420*/  PRMT R174, R5, 0x3340, R7 ;  /* 0x0000334005ae7816 */ /* 0x000fe40000000007 */
[----:B------:R-:W-:Y:S02]  /*6b430*/  LOP3.LUT R242, R242, 0xffff, RZ, 0xc0, !PT ;  /* 0x0000fffff2f27812 */ /* 0x000fe400078ec0ff */
[----:B------:R-:W-:Y:S02]  /*6b440*/  SHF.R.U32.HI R145, RZ, 0x8, R145 ;  /* 0x00000008ff917819 */ /* 0x000fe40000011691 */
[----:B------:R-:W-:Y:S02]  /*6b450*/  SHF.R.U32.HI R143, RZ, 0x8, R143 ;  /* 0x00000008ff8f7819 */ /* 0x000fe4000001168f */
[----:B------:R-:W-:Y:S02]  /*6b460*/  SHF.R.U32.HI R163, RZ, 0x8, R163 ;  /* 0x00000008ffa37819 */ /* 0x000fe400000116a3 */
[----:B------:R-:W-:-:S02]  /*6b470*/  SHF.R.U32.HI R164, RZ, 0x8, R164 ;  /* 0x00000008ffa47819 */ /* 0x000fc400000116a4 */
[----:B------:R-:W-:Y:S02]  /*6b480*/  PRMT R242, R242, 0x3340, R151 ;  /* 0x00003340f2f27816 */ /* 0x000fe40000000097 */
[----:B------:R-:W2:Y:S01]  /*6b490*/  LDL.LU R151, [R1+0x1b8] ;  /* 0x0001b80001977983 */ /* 0x000ea20000300800 */
[----:B------:R-:W-:Y:S02]  /*6b4a0*/  LOP3.LUT R145, R145, 0xffff, RZ, 0xc0, !PT ;  /* 0x0000ffff91917812 */ /* 0x000fe400078ec0ff */
[----:B------:R-:W-:Y:S02]  /*6b4b0*/  LOP3.LUT R143, R143, 0xffff, RZ, 0xc0, !PT ;  /* 0x0000ffff8f8f7812 */ /* 0x000fe400078ec0ff */
[----:B------:R-:W-:Y:S02]  /*6b4c0*/  LOP3.LUT R163, R163, 0xffff, RZ, 0xc0, !PT ;  /* 0x0000ffffa3a37812 */ /* 0x000fe400078ec0ff */
[----:B------:R-:W-:Y:S02]  /*6b4d0*/  LOP3.LUT R164, R164, 0xffff, RZ, 0xc0, !PT ;  /* 0x0000ffffa4a47812 */ /* 0x000fe400078ec0ff */
[----:B------:R-:W-:-:S02]  /*6b4e0*/  PRMT R237, R143, 0x3340, R145 ;  /* 0x000033408fed7816 */ /* 0x000fc40000000091 */
[----:B------:R-:W-:Y:S02]  /*6b4f0*/  PRMT R229, R163, 0x3340, R164 ;  /* 0x00003340a3e57816 */ /* 0x000fe400000000a4 */
[----:B----4-:R-:W-:-:S04]  /*6b500*/  SHF.R.U32.HI R19, RZ, 0x8, R172 ;  /* 0x00000008ff137819 */ /* 0x010fc800000116ac */
[----:B------:R-:W-:-:S04]  /*6b510*/  LOP3.LUT R19, R19, 0xffff, RZ, 0xc0, !PT ;  /* 0x0000ffff13137812 */ /* 0x000fc800078ec0ff */
[----:B------:R-:W-:Y:S02]  /*6b520*/  PRMT R173, R19, 0x3340, R1 ;  /* 0x0000334013ad7816 */ /* 0x000fe40000000001 */
[----:B------:R-:W-:Y:S02]  /*6b530*/  SHF.R.U32.HI R7, RZ, 0x8, R168 ;  /* 0x00000008ff077819 */ /* 0x000fe400000116a8 */
[----:B------:R-:W-:Y:S02]  /*6b540*/  SHF.R.U32.HI R19, RZ, 0x8, R166 ;  /* 0x00000008ff137819 */ /* 0x000fe400000116a6 */
[----:B------:R-:W-:Y:S02]  /*6b550*/  LOP3.LUT R7, R7, 0xffff, RZ, 0xc0, !PT ;  /* 0x0000ffff07077812 */ /* 0x000fe400078ec0ff */
[----:B------:R-:W-:-:S04]  /*6b560*/  LOP3.LUT R19, R19, 0xffff, RZ, 0xc0, !PT ;  /* 0x0000ffff13137812 */ /* 0x000fc800078ec0ff */
[----:B------:R-:W-:Y:S02]  /*6b570*/  PRMT R7, R7, 0x3340, R19 ;  /* 0x0000334007077816 */ /* 0x000fe40000000013 */
[----:B------:R-:W-:-:S03]  /*6b580*/  SHF.R.U32.HI R164, RZ, 0x8, R142 ;  /* 0x00000008ffa47819 */ /* 0x000fc6000001168e */
[----:B------:R0:W-:Y:S01]  /*6b590*/  STL [R1+0x10], R7 ;  /* 0x0000100701007387 */ /* 0x0001e20000100800 */
[----:B------:R-:W-:-:S03]  /*6b5a0*/  SHF.R.U32.HI R161, RZ, 0x8, R144 ;  /* 0x00000008ffa17819 */ /* 0x000fc60000011690 */
[----:B------:R-:W3:Y:S04]  /*6b5b0*/  LDL.LU R145, [R1+0x1d0] ;  /* 0x0001d00001917983 */ /* 0x000ee80000300800 */
[----:B------:R-:W4:Y:S04]  /*6b5c0*/  LDL.LU R142, [R1+0x1cc] ;  /* 0x0001cc00018e7983 */ /* 0x000f280000300800 */
[----:B------:R-:W4:Y:S01]  /*6b5d0*/  LDL.LU R144, [R1+0x1c4] ;  /* 0x0001c40001907983 */ /* 0x000f220000300800 */
[----:B------:R-:W-:Y:S02]  /*6b5e0*/  SHF.R.U32.HI R167, RZ, 0x8, R167 ;  /* 0x00000008ffa77819 */ /* 0x000fe400000116a7 */
[----:B------:R-:W-:-:S02]  /*6b5f0*/  SHF.R.U32.HI R5, RZ, 0x8, R165 ;  /* 0x00000008ff057819 */ /* 0x000fc400000116a5 */
[----:B------:R-:W-:Y:S02]  /*6b600*/  LOP3.LUT R167, R167, 0xffff, RZ, 0xc0, !PT ;  /* 0x0000ffffa7a77812 */ /* 0x000fe400078ec0ff */
[----:B------:R-:W-:Y:S02]  /*6b610*/  LOP3.LUT R5, R5, 0xffff, RZ, 0xc0, !PT ;  /* 0x0000ffff05057812 */ /* 0x000fe400078ec0ff */
[----:B------:R-:W-:Y:S02]  /*6b620*/  SHF.R.U32.HI R166, RZ, 0x8, R82 ;  /* 0x00000008ffa67819 */ /* 0x000fe40000011652 */
[----:B------:R-:W-:Y:S02]  /*6b630*/  PRMT R167, R167, 0x3340, R5 ;  /* 0x00003340a7a77816 */ /* 0x000fe40000000005 */
[----:B------:R-:W-:Y:S02]  /*6b640*/  SHF.R.U32.HI R163, RZ, 0x8, R83 ;  /* 0x00000008ffa37819 */ /* 0x000fe40000011653 */
[----:B0-----:R-:W-:-:S02]  /*6b650*/  SHF.R.U32.HI R7, RZ, 0x8, R84 ;  /* 0x00000008ff077819 */ /* 0x001fc40000011654 */
[----:B------:R-:W-:Y:S02]  /*6b660*/  SHF.R.U32.HI R5, RZ, 0x8, R85 ;  /* 0x00000008ff057819 */ /* 0x000fe40000011655 */
[----:B------:R-:W-:Y:S02]  /*6b670*/  LOP3.LUT R166, R166, 0xffff, RZ, 0xc0, !PT ;  /* 0x0000ffffa6a67812 */ /* 0x000fe400078ec0ff */
[----:B------:R-:W-:Y:S02]  /*6b680*/  LOP3.LUT R7, R7, 0xffff, RZ, 0xc0, !PT ;  /* 0x0000ffff07077812 */ /* 0x000fe400078ec0ff */
[----:B------:R-:W-:Y:S02]  /*6b690*/  LOP3.LUT R163, R163, 0xffff, RZ, 0xc0, !PT ;  /* 0x0000ffffa3a37812 */ /* 0x000fe400078ec0ff */
[----:B------:R-:W-:Y:S02]  /*6b6a0*/  LOP3.LUT R5, R5, 0xffff, RZ, 0xc0, !PT ;  /* 0x0000ffff05057812 */ /* 0x000fe400078ec0ff */
[----:B------:R-:W-:-:S02]  /*6b6b0*/  SHF.R.U32.HI R74, RZ, 0x8, R74 ;  /* 0x00000008ff4a7819 */ /* 0x000fc4000001164a */
[----:B------:R-:W-:Y:S02]  /*6b6c0*/  SHF.R.U32.HI R76, RZ, 0x8, R76 ;  /* 0x00000008ff4c7819 */ /* 0x000fe4000001164c */
[----:B------:R-:W-:Y:S02]  /*6b6d0*/  SHF.R.U32.HI R158, RZ, 0x8, R158 ;  /* 0x00000008ff9e7819 */ /* 0x000fe4000001169e */
[----:B------:R-:W-:Y:S02]  /*6b6e0*/  SHF.R.U32.HI R75, RZ, 0x8, R75 ;  /* 0x00000008ff4b7819 */ /* 0x000fe4000001164b */
[----:B------:R-:W-:Y:S02]  /*6b6f0*/  SHF.R.U32.HI R77, RZ, 0x8, R77 ;  /* 0x00000008ff4d7819 */ /* 0x000fe4000001164d */
[----:B------:R-:W-:Y:S02]  /*6b700*/  PRMT R166, R166, 0x3340, R7 ;  /* 0x00003340a6a67816 */ /* 0x000fe40000000007 */
[----:B------:R-:W-:-:S02]  /*6b710*/  PRMT R163, R163, 0x3340, R5 ;  /* 0x00003340a3a37816 */ /* 0x000fc40000000005 */
[----:B------:R-:W-:Y:S02]  /*6b720*/  LOP3.LUT R74, R74, 0xffff, RZ, 0xc0, !PT ;  /* 0x0000ffff4a4a7812 */ /* 0x000fe400078ec0ff */
[----:B------:R-:W-:Y:S02]  /*6b730*/  LOP3.LUT R76, R76, 0xffff, RZ, 0xc0, !PT ;  /* 0x0000ffff4c4c7812 */ /* 0x000fe400078ec0ff */
[----:B------:R-:W-:Y:S02]  /*6b740*/  SHF.R.U32.HI R7, RZ, 0x8, R150 ;  /* 0x00000008ff077819 */ /* 0x000fe40000011696 */
[----:B------:R-:W-:Y:S01]  /*6b750*/  SHF.R.U32.HI R5, RZ, 0x8, R80 ;  /* 0x00000008ff057819 */ /* 0x000fe20000011650 */
[----:B------:R-:W4:Y:S01]  /*6b760*/  LDL.LU R150, [R1+0x1c8] ;  /* 0x0001c80001967983 */ /* 0x000f220000300800 */
[----:B------:R-:W-:Y:S02]  /*6b770*/  LOP3.LUT R158, R158, 0xffff, RZ, 0xc0, !PT ;  /* 0x0000ffff9e9e7812 */ /* 0x000fe400078ec0ff */
[----:B------:R-:W-:-:S02]  /*6b780*/  LOP3.LUT R75, R75, 0xffff, RZ, 0xc0, !PT ;  /* 0x0000ffff4b4b7812 */ /* 0x000fc400078ec0ff */
[----:B------:R-:W-:Y:S02]  /*6b790*/  LOP3.LUT R77, R77, 0xffff, RZ, 0xc0, !PT ;  /* 0x0000ffff4d4d7812 */ /* 0x000fe400078ec0ff */
[----:B------:R-:W-:Y:S02]  /*6b7a0*/  PRMT R159, R74, 0x3340, R76 ;  /* 0x000033404a9f7816 */ /* 0x000fe4000000004c */
[----:B------:R-:W-:Y:S02]  /*6b7b0*/  LOP3.LUT R7, R7, 0xffff, RZ, 0xc0, !PT ;  /* 0x0000ffff07077812 */ /* 0x000fe400078ec0ff */
[----:B------:R-:W-:Y:S02]  /*6b7c0*/  LOP3.LUT R5, R5, 0xffff, RZ, 0xc0, !PT ;  /* 0x0000ffff05057812 */ /* 0x000fe400078ec0ff */
[----:B------:R-:W-:Y:S02]  /*6b7d0*/  SHF.R.U32.HI R74, RZ, 0x8, R95 ;  /* 0x00000008ff4a7819 */ /* 0x000fe4000001165f */
[----:B------:R-:W-:-:S02]  /*6b7e0*/  SHF.R.U32.HI R96, RZ, 0x8, R96 ;  /* 0x00000008ff607819 */ /* 0x000fc40000011660 */
[----:B------:R-:W-:Y:S02]  /*6b7f0*/  PRMT R175, R158, 0x3340, R1 ;  /* 0x000033409eaf7816 */ /* 0x000fe40000000001 */
[----:B--2---:R-:W-:Y:S02]  /*6b800*/  SHF.R.U32.HI R19, RZ, 0x8, R151 ;  /* 0x00000008ff137819 */ /* 0x004fe40000011697 */
[----:B------:R-:W-:Y:S01]  /*6b810*/  PRMT R158, R75, 0x3340, R77 ;  /* 0x000033404b9e7816 */ /* 0x000fe2000000004d */
[----:B------:R-:W2:Y:S01]  /*6b820*/  LDL.LU R151, [R1+0x1d8] ;  /* 0x0001d80001977983 */ /* 0x000ea20000300800 */
[----:B------:R-:W-:Y:S02]  /*6b830*/  SHF.R.U32.HI R75, RZ, 0x8, R73 ;  /* 0x00000008ff4b7819 */ /* 0x000fe40000011649 */
[----:B------:R-:W-:Y:S02]  /*6b840*/  PRMT R5, R7, 0x3340, R5 ;  /* 0x0000334007057816 */ /* 0x000fe40000000005 */
[----:B------:R-:W-:-:S02]  /*6b850*/  LOP3.LUT R74, R74, 0xffff, RZ, 0xc0, !PT ;  /* 0x0000ffff4a4a7812 */ /* 0x000fc400078ec0ff */
[----:B------:R-:W-:Y:S02]  /*6b860*/  LOP3.LUT R73, R96, 0xffff, RZ, 0xc0, !PT ;  /* 0x0000ffff60497812 */ /* 0x000fe400078ec0ff */
[----:B------:R-:W-:Y:S02]  /*6b870*/  SHF.R.U32.HI R147, RZ, 0x8, R147 ;  /* 0x00000008ff937819 */ /* 0x000fe40000011693 */
[----:B------:R-:W-:Y:S02]  /*6b880*/  LOP3.LUT R161, R161, 0xffff, RZ, 0xc0, !PT ;  /* 0x0000ffffa1a17812 */ /* 0x000fe400078ec0ff */
[----:B------:R-:W-:Y:S02]  /*6b890*/  LOP3.LUT R19, R19, 0xffff, RZ, 0xc0, !PT ;  /* 0x0000ffff13137812 */ /* 0x000fe400078ec0ff */
[----:B------:R-:W-:Y:S01]  /*6b8a0*/  SHF.R.U32.HI R149, RZ, 0x8, R149 ;  /* 0x00000008ff957819 */ /* 0x000fe20000011695 */
[----:B------:R3:W-:Y:S01]  /*6b8b0*/  STL [R1+0xc], R5 ;  /* 0x00000c0501007387 */ /* 0x0007e20000100800 */
[----:B------:R-:W-:-:S02]  /*6b8c0*/  PRMT R73, R74, 0x3340, R73 ;  /* 0x000033404a497816 */ /* 0x000fc40000000049 */
[----:B------:R-:W-:Y:S02]  /*6b8d0*/  LOP3.LUT R147, R147, 0xffff, RZ, 0xc0, !PT ;  /* 0x0000ffff93937812 */ /* 0x000fe400078ec0ff */
[----:B------:R-:W-:Y:S02]  /*6b8e0*/  PRMT R161, R161, 0x3340, R19 ;  /* 0x00003340a1a17816 */ /* 0x000fe40000000013 */
[----:B------:R-:W-:-:S04]  /*6b8f0*/  LOP3.LUT R149, R149, 0xffff, RZ, 0xc0, !PT ;  /* 0x0000ffff95957812 */ /* 0x000fc800078ec0ff */
[----:B------:R-:W-:Y:S02]  /*6b900*/  PRMT R233, R147, 0x3340, R149 ;  /* 0x0000334093e97816 */ /* 0x000fe40000000095 */
[----:B---3--:R-:W-:Y:S02]  /*6b910*/  SHF.R.U32.HI R5, RZ, 0x8, R145 ;  /* 0x00000008ff057819 */ /* 0x008fe40000011691 */
[----:B------:R-:W3:Y:S01]  /*6b920*/  LDL.LU R145, [R1+0x1dc] ;  /* 0x0001dc0001917983 */ /* 0x000ee20000300800 */
[----:B----4-:R-:W-:Y:S02]  /*6b930*/  SHF.R.U32.HI R7, RZ, 0x8, R142 ;  /* 0x00000008ff077819 */ /* 0x010fe4000001168e */
[----:B------:R-:W-:Y:S02]  /*6b940*/  SHF.R.U32.HI R19, RZ, 0x8, R144 ;  /* 0x00000008ff137819 */ /* 0x000fe40000011690 */
[----:B------:R-:W4:Y:S04]  /*6b950*/  LDL.LU R144, [R1+0x1d4] ;  /* 0x0001d40001907983 */ /* 0x000f280000300800 */
[----:B------:R-:W-:Y:S04]  /*6b960*/  STL [R1+0x8], R73 ;  /* 0x0000084901007387 */ /* 0x000fe80000100800 */
[----:B------:R-:W4:Y:S04]  /*6b970*/  LDL.LU R142, [R1+0x1ec] ;  /* 0x0001ec00018e7983 */ /* 0x000f280000300800 */
[----:B------:R-:W4:Y:S04]  /*6b980*/  LDL.LU R139, [R1+0x1e8] ;  /* 0x0001e800018b7983 */ /* 0x000f280000300800 */
[----:B------:R-:W4:Y:S04]  /*6b990*/  LDL.LU R147, [R1+0x1e0] ;  /* 0x0001e00001937983 */ /* 0x000f280000300800 */
[----:B------:R-:W2:Y:S01]  /*6b9a0*/  LDL.LU R155, [R1+0x1e4] ;  /* 0x0001e400019b7983 */ /* 0x000ea20000300800 */
[----:B------:R-:W-:-:S02]  /*6b9b0*/  SHF.R.U32.HI R133, RZ, 0x8, R133 ;  /* 0x00000008ff857819 */ /* 0x000fc40000011685 */
[----:B------:R-:W-:Y:S02]  /*6b9c0*/  SHF.R.U32.HI R135, RZ, 0x8, R135 ;  /* 0x00000008ff877819 */ /* 0x000fe40000011687 */
[----:B------:R-:W-:Y:S02]  /*6b9d0*/  LOP3.LUT R133, R133, 0xffff, RZ, 0xc0, !PT ;  /* 0x0000ffff85857812 */ /* 0x000fe400078ec0ff */
[----:B------:R-:W-:-:S04]  /*6b9e0*/  LOP3.LUT R135, R135, 0xffff, RZ, 0xc0, !PT ;  /* 0x0000ffff87877812 */ /* 0x000fc800078ec0ff */
[----:B------:R-:W-:Y:S02]  /*6b9f0*/  PRMT R222, R133, 0x3340, R135 ;  /* 0x0000334085de7816 */ /* 0x000fe40000000087 */
[----:B------:R-:W4:Y:S04]  /*6ba00*/  LDL.LU R133, [R1+0x204] ;  /* 0x0002040001857983 */ /* 0x000f280000300800 */
[----:B------:R-:W4:Y:S01]  /*6ba10*/  LDL.LU R135, [R1+0x200] ;  /* 0x0002000001877983 */ /* 0x000f220000300800 */
[----:B------:R-:W-:Y:S02]  /*6ba20*/  SHF.R.U32.HI R189, RZ, 0x8, R189 ;  /* 0x00000008ffbd7819 */ /* 0x000fe400000116bd */
[----:B------:R-:W-:Y:S02]  /*6ba30*/  SHF.R.U32.HI R203, RZ, 0x8, R203 ;  /* 0x00000008ffcb7819 */ /* 0x000fe400000116cb */
[----:B------:R-:W-:-:S02]  /*6ba40*/  SHF.R.U32.HI R205, RZ, 0x8, R205 ;  /* 0x00000008ffcd7819 */ /* 0x000fc400000116cd */
[----:B------:R-:W-:Y:S02]  /*6ba50*/  LOP3.LUT R189, R189, 0xffff, RZ, 0xc0, !PT ;  /* 0x0000ffffbdbd7812 */ /* 0x000fe400078ec0ff */
        /* <DEDUP_REMOVED lines=8> */
[----:B------:R-:W-:Y:S02]  /*6bae0*/  SHF.R.U32.HI R203, RZ, 0x8, R156 ;  /* 0x00000008ffcb7819 */ /* 0x000fe4000001169c */
[----:B------:R-:W-:Y:S02]  /*6baf0*/  SHF.R.U32.HI R202, RZ, 0x8, R21 ;  /* 0x00000008ffca7819 */ /* 0x000fe40000011615 */
[----:B--2---:R-:W-:-:S02]  /*6bb00*/  SHF.R.U32.HI R140, RZ, 0x8, R155 ;  /* 0x00000008ff8c7819 */ /* 0x004fc4000001169b */
[----:B------:R-:W2:Y:S01]  /*6bb10*/  LDL.LU R155, [R1+0x1fc] ;  /* 0x0001fc00019b7983 */ /* 0x000ea20000300800 */
[----:B------:R-:W-:Y:S02]  /*6bb20*/  PRMT R154, R5, 0x3340, R19 ;  /* 0x00003340059a7816 */ /* 0x000fe40000000013 */
[----:B------:R-:W-:Y:S01]  /*6bb30*/  SHF.R.U32.HI R21, RZ, 0x8, R150 ;  /* 0x00000008ff157819 */ /* 0x000fe20000011696 */
[----:B------:R-:W2:Y:S01]  /*6bb40*/  LDL.LU R134, [R1+0x1f8] ;  /* 0x0001f80001867983 */ /* 0x000ea20000300800 */
[----:B------:R-:W-:Y:S02]  /*6bb50*/  SHF.R.U32.HI R5, RZ, 0x8, R151 ;  /* 0x00000008ff057819 */ /* 0x000fe40000011697 */
[----:B------:R-:W-:Y:S02]  /*6bb60*/  LOP3.LUT R153, R153, 0xffff, RZ, 0xc0, !PT ;  /* 0x0000ffff99997812 */ /* 0x000fe400078ec0ff */
[----:B------:R-:W-:Y:S02]  /*6bb70*/  LOP3.LUT R203, R203, 0xffff, RZ, 0xc0, !PT ;  /* 0x0000ffffcbcb7812 */ /* 0x000fe400078ec0ff */
[----:B------:R-:W-:-:S02]  /*6bb80*/  LOP3.LUT R7, R7, 0xffff, RZ, 0xc0, !PT ;  /* 0x0000ffff07077812 */ /* 0x000fc400078ec0ff */
[----:B------:R-:W-:Y:S02]  /*6bb90*/  LOP3.LUT R21, R21, 0xffff, RZ, 0xc0, !PT ;  /* 0x0000ffff15157812 */ /* 0x000fe400078ec0ff */
[----:B------:R-:W-:Y:S02]  /*6bba0*/  LOP3.LUT R5, R5, 0xffff, RZ, 0xc0, !PT ;  /* 0x0000ffff05057812 */ /* 0x000fe400078ec0ff */
[----:B------:R-:W-:Y:S02]  /*6bbb0*/  PRMT R203, R153, 0x3340, R203 ;  /* 0x0000334099cb7816 */ /* 0x000fe400000000cb */
[----:B------:R-:W-:Y:S02]  /*6bbc0*/  PRMT R153, R7, 0x3340, R21 ;  /* 0x0000334007997816 */ /* 0x000fe40000000015 */
[----:B------:R-:W-:Y:S02]  /*6bbd0*/  PRMT R151, R5, 0x3340, R1 ;  /* 0x0000334005977816 */ /* 0x000fe40000000001 */
[----:B---3--:R-:W-:-:S02]  /*6bbe0*/  SHF.R.U32.HI R5, RZ, 0x8, R145 ;  /* 0x00000008ff057819 */ /* 0x008fc40000011691 */
[----:B----4-:R-:W-:Y:S02]  /*6bbf0*/  SHF.R.U32.HI R7, RZ, 0x8, R144 ;  /* 0x00000008ff077819 */ /* 0x010fe40000011690 */
[----:B------:R-:W-:Y:S02]  /*6bc00*/  SHF.R.U32.HI R67, RZ, 0x8, R67 ;  /* 0x00000008ff437819 */ /* 0x000fe40000011643 */
[----:B------:R-:W-:Y:S02]  /*6bc10*/  SHF.R.U32.HI R68, RZ, 0x8, R68 ;  /* 0x00000008ff447819 */ /* 0x000fe40000011644 */
[----:B------:R-:W-:Y:S02]  /*6bc20*/  LOP3.LUT R5, R5, 0xffff, RZ, 0xc0, !PT ;  /* 0x0000ffff05057812 */ /* 0x000fe400078ec0ff */
[----:B------:R-:W-:Y:S02]  /*6bc30*/  LOP3.LUT R67, R67, 0xffff, RZ, 0xc0, !PT ;  /* 0x0000ffff43437812 */ /* 0x000fe400078ec0ff */
[----:B------:R-:W-:-:S02]  /*6bc40*/  LOP3.LUT R7, R7, 0xffff, RZ, 0xc0, !PT ;  /* 0x0000ffff07077812 */ /* 0x000fc400078ec0ff */
[----:B------:R-:W-:Y:S02]  /*6bc50*/  LOP3.LUT R68, R68, 0xffff, RZ, 0xc0, !PT ;  /* 0x0000ffff44447812 */ /* 0x000fe400078ec0ff */
[----:B------:R-:W-:Y:S02]  /*6bc60*/  PRMT R145, R5, 0x3340, R67 ;  /* 0x0000334005917816 */ /* 0x000fe40000000043 */
[----:B------:R-:W-:Y:S02]  /*6bc70*/  PRMT R143, R7, 0x3340, R68 ;  /* 0x00003340078f7816 */ /* 0x000fe40000000044 */
[----:B------:R-:W-:Y:S02]  /*6bc80*/  SHF.R.U32.HI R5, RZ, 0x8, R65 ;  /* 0x00000008ff057819 */ /* 0x000fe40000011641 */
[----:B------:R-:W-:Y:S02]  /*6bc90*/  SHF.R.U32.HI R7, RZ, 0x8, R66 ;  /* 0x00000008ff077819 */ /* 0x000fe40000011642 */
[----:B------:R-:W-:-:S02]  /*6bca0*/  LOP3.LUT R5, R5, 0xffff, RZ, 0xc0, !PT ;  /* 0x0000ffff05057812 */ /* 0x000fc400078ec0ff */
[----:B------:R-:W-:-:S04]  /*6bcb0*/  LOP3.LUT R7, R7, 0xffff, RZ, 0xc0, !PT ;  /* 0x0000ffff07077812 */ /* 0x000fc800078ec0ff */
[----:B------:R-:W-:Y:S02]  /*6bcc0*/  PRMT R5, R5, 0x3340, R7 ;  /* 0x0000334005057816 */ /* 0x000fe40000000007 */
[----:B------:R-:W-:Y:S02]  /*6bcd0*/  SHF.R.U32.HI R19, RZ, 0x8, R139 ;  /* 0x00000008ff137819 */ /* 0x000fe4000001168b */
[----:B------:R-:W3:Y:S01]  /*6bce0*/  LDL.LU R139, [R1+0x1f4] ;  /* 0x0001f400018b7983 */ /* 0x000ee20000300800 */
[----:B------:R-:W-:-:S03]  /*6bcf0*/  SHF.R.U32.HI R141, RZ, 0x8, R147 ;  /* 0x00000008ff8d7819 */ /* 0x000fc60000011693 */
[----:B------:R0:W-:Y:S04]  /*6bd00*/  STL [R1+0x4], R5 ;  /* 0x0000040501007387 */ /* 0x0001e80000100800 */
[----:B------:R-:W4:Y:S01]  /*6bd10*/  LDL.LU R147, [R1+0x1f0] ;  /* 0x0001f00001937983 */ /* 0x000f220000300800 */
[----:B------:R-:W-:Y:S02]  /*6bd20*/  SHF.R.U32.HI R21, RZ, 0x8, R135 ;  /* 0x00000008ff157819 */ /* 0x000fe40000011687 */
[----:B--2---:R-:W-:Y:S02]  /*6bd30*/  SHF.R.U32.HI R135, RZ, 0x8, R155 ;  /* 0x00000008ff877819 */ /* 0x004fe4000001169b */
[----:B------:R-:W2:Y:S01]  /*6bd40*/  LDL.LU R155, [R1+0x210] ;  /* 0x00021000019b7983 */ /* 0x000ea20000300800 */
[----:B------:R-:W-:-:S02]  /*6bd50*/  SHF.R.U32.HI R142, RZ, 0x8, R142 ;  /* 0x00000008ff8e7819 */ /* 0x000fc4000001168e */
[----:B------:R-:W-:Y:S02]  /*6bd60*/  LOP3.LUT R19, R19, 0xffff, RZ, 0xc0, !PT ;  /* 0x0000ffff13137812 */ /* 0x000fe400078ec0ff */
[----:B------:R-:W-:Y:S02]  /*6bd70*/  LOP3.LUT R142, R142, 0xffff, RZ, 0xc0, !PT ;  /* 0x0000ffff8e8e7812 */ /* 0x000fe400078ec0ff */
[----:B------:R-:W-:Y:S02]  /*6bd80*/  SHF.R.U32.HI R7, RZ, 0x8, R54 ;  /* 0x00000008ff077819 */ /* 0x000fe40000011636 */
[----:B------:R-:W-:Y:S02]  /*6bd90*/  PRMT R142, R142, 0x3340, R19 ;  /* 0x000033408e8e7816 */ /* 0x000fe40000000013 */
[----:B------:R-:W-:Y:S02]  /*6bda0*/  SHF.R.U32.HI R19, RZ, 0x8, R56 ;  /* 0x00000008ff137819 */ /* 0x000fe40000011638 */
[----:B------:R-:W-:-:S02]  /*6bdb0*/  SHF.R.U32.HI R123, RZ, 0x8, R123 ;  /* 0x00000008ff7b7819 */ /* 0x000fc4000001167b */
[----:B------:R-:W-:Y:S02]  /*6bdc0*/  LOP3.LUT R7, R7, 0xffff, RZ, 0xc0, !PT ;  /* 0x0000ffff07077812 */ /* 0x000fe400078ec0ff */
[----:B------:R-:W-:Y:S02]  /*6bdd0*/  LOP3.LUT R19, R19, 0xffff, RZ, 0xc0, !PT ;  /* 0x0000ffff13137812 */ /* 0x000fe400078ec0ff */
[----:B------:R-:W-:Y:S02]  /*6bde0*/  SHF.R.U32.HI R125, RZ, 0x8, R125 ;  /* 0x00000008ff7d7819 */ /* 0x000fe4000001167d */
[----:B------:R-:W-:Y:S02]  /*6bdf0*/  LOP3.LUT R123, R123, 0xffff, RZ, 0xc0, !PT ;  /* 0x0000ffff7b7b7812 */ /* 0x000fe400078ec0ff */
[----:B------:R-:W-:Y:S02]  /*6be00*/  PRMT R7, R7, 0x3340, R19 ;  /* 0x0000334007077816 */ /* 0x000fe40000000013 */
[----:B------:R-:W-:-:S02]  /*6be10*/  LOP3.LUT R125, R125, 0xffff, RZ, 0xc0, !PT ;  /* 0x0000ffff7d7d7812 */ /* 0x000fc400078ec0ff */
[----:B------:R-:W-:Y:S01]  /*6be20*/  SHF.R.U32.HI R186, RZ, 0x8, R186 ;  /* 0x00000008ffba7819 */ /* 0x000fe200000116ba */
[----:B------:R4:W-:Y:S01]  /*6be30*/  STL [R1], R7 ;  /* 0x0000000701007387 */ /* 0x0009e20000100800 */
[----:B------:R-:W-:Y:S02]  /*6be40*/  PRMT R217, R123, 0x3340, R125 ;  /* 0x000033407bd97816 */ /* 0x000fe4000000007d */
[----:B------:R-:W-:Y:S01]  /*6be50*/  SHF.R.U32.HI R103, RZ, 0x8, R103 ;  /* 0x00000008ff677819 */ /* 0x000fe20000011667 */
[----:B------:R-:W2:Y:S01]  /*6be60*/  LDL.LU R123, [R1+0x20c] ;  /* 0x00020c00017b7983 */ /* 0x000ea20000300800 */
[----:B------:R-:W-:Y:S02]  /*6be70*/  SHF.R.U32.HI R106, RZ, 0x8, R106 ;  /* 0x00000008ff6a7819 */ /* 0x000fe4000001166a */
[----:B------:R-:W-:Y:S01]  /*6be80*/  LOP3.LUT R186, R186, 0xffff, RZ, 0xc0, !PT ;  /* 0x0000ffffbaba7812 */ /* 0x000fe200078ec0ff */
[----:B------:R-:W2:Y:S01]  /*6be90*/  LDL.LU R125, [R1+0x208] ;  /* 0x00020800017d7983 */ /* 0x000ea20000300800 */
[----:B------:R-:W-:-:S02]  /*6bea0*/  LOP3.LUT R103, R103, 0xffff, RZ, 0xc0, !PT ;  /* 0x0000ffff67677812 */ /* 0x000fc400078ec0ff */
[----:B------:R-:W-:Y:S02]  /*6beb0*/  LOP3.LUT R106, R106, 0xffff, RZ, 0xc0, !PT ;  /* 0x0000ffff6a6a7812 */ /* 0x000fe400078ec0ff */
[----:B------:R-:W-:Y:S02]  /*6bec0*/  SHF.R.U32.HI R104, RZ, 0x8, R53 ;  /* 0x00000008ff687819 */ /* 0x000fe40000011635 */
[----:B0-----:R-:W-:Y:S02]  /*6bed0*/  SHF.R.U32.HI R5, RZ, 0x8, R55 ;  /* 0x00000008ff057819 */ /* 0x001fe40000011637 */
[----:B------:R-:W-:Y:S02]  /*6bee0*/  SHF.R.U32.HI R251, RZ, 0x8, R216 ;  /* 0x00000008fffb7819 */ /* 0x000fe400000116d8 */
[----:B------:R-:W-:Y:S02]  /*6bef0*/  PRMT R239, R186, 0x3340, R1 ;  /* 0x00003340baef7816 */ /* 0x000fe40000000001 */
[----:B------:R-:W-:-:S02]  /*6bf00*/  SHF.R.U32.HI R216, RZ, 0x8, R131 ;  /* 0x00000008ffd87819 */ /* 0x000fc40000011683 */
[----:B------:R-:W-:Y:S01]  /*6bf10*/  PRMT R186, R103, 0x3340, R106 ;  /* 0x0000334067ba7816 */ /* 0x000fe2000000006a */
[----:B------:R-:W2:Y:S01]  /*6bf20*/  LDL.LU R131, [R1+0x220] ;  /* 0x0002200001837983 */ /* 0x000ea20000300800 */
[----:B------:R-:W-:Y:S02]  /*6bf30*/  LOP3.LUT R104, R104, 0xffff, RZ, 0xc0, !PT ;  /* 0x0000ffff68687812 */ /* 0x000fe400078ec0ff */
[----:B------:R-:W-:Y:S02]  /*6bf40*/  LOP3.LUT R5, R5, 0xffff, RZ, 0xc0, !PT ;  /* 0x0000ffff05057812 */ /* 0x000fe400078ec0ff */
[----:B---3--:R-:W-:Y:S02]  /*6bf50*/  SHF.R.U32.HI R106, RZ, 0x8, R139 ;  /* 0x00000008ff6a7819 */ /* 0x008fe4000001168b */
[----:B------:R-:W3:Y:S01]  /*6bf60*/  LDL.LU R139, [R1+0x218] ;  /* 0x00021800018b7983 */ /* 0x000ee20000300800 */
[----:B------:R-:W-:Y:S02]  /*6bf70*/  SHF.R.U32.HI R188, RZ, 0x8, R188 ;  /* 0x00000008ffbc7819 */ /* 0x000fe400000116bc */
[----:B----4-:R-:W-:-:S02]  /*6bf80*/  SHF.R.U32.HI R7, RZ, 0x8, R147 ;  /* 0x00000008ff077819 */ /* 0x010fc40000011693 */
[----:B------:R-:W4:Y:S01]  /*6bf90*/  LDL.LU R147, [R1+0x21c] ;  /* 0x00021c0001937983 */ /* 0x000f220000300800 */
[----:B------:R-:W-:Y:S02]  /*6bfa0*/  SHF.R.U32.HI R102, RZ, 0x8, R102 ;  /* 0x00000008ff667819 */ /* 0x000fe40000011666 */
[----:B------:R-:W-:Y:S02]  /*6bfb0*/  SHF.R.U32.HI R105, RZ, 0x8, R105 ;  /* 0x00000008ff697819 */ /* 0x000fe40000011669 */
[----:B------:R-:W-:Y:S02]  /*6bfc0*/  PRMT R104, R104, 0x3340, R5 ;  /* 0x0000334068687816 */ /* 0x000fe40000000005 */
[----:B------:R-:W-:Y:S02]  /*6bfd0*/  SHF.R.U32.HI R5, RZ, 0x8, R134 ;  /* 0x00000008ff057819 */ /* 0x000fe40000011686 */
[----:B------:R-:W-:Y:S02]  /*6bfe0*/  LOP3.LUT R188, R188, 0xffff, RZ, 0xc0, !PT ;  /* 0x0000ffffbcbc7812 */ /* 0x000fe400078ec0ff */
[----:B------:R-:W-:-:S02]  /*6bff0*/  LOP3.LUT R102, R102, 0xffff, RZ, 0xc0, !PT ;  /* 0x0000ffff66667812 */ /* 0x000fc400078ec0ff */
[----:B------:R-:W-:Y:S02]  /*6c000*/  LOP3.LUT R105, R105, 0xffff, RZ, 0xc0, !PT ;  /* 0x0000ffff69697812 */ /* 0x000fe400078ec0ff */
[----:B------:R-:W-:Y:S02]  /*6c010*/  LOP3.LUT R5, R5, 0xffff, RZ, 0xc0, !PT ;  /* 0x0000ffff05057812 */ /* 0x000fe400078ec0ff */
[----:B------:R-:W-:Y:S02]  /*6c020*/  LOP3.LUT R7, R7, 0xffff, RZ, 0xc0, !PT ;  /* 0x0000ffff07077812 */ /* 0x000fe400078ec0ff */
[----:B------:R-:W-:Y:S02]  /*6c030*/  PRMT R231, R188, 0x3340, R1 ;  /* 0x00003340bce77816 */ /* 0x000fe40000000001 */
[----:B------:R-:W-:Y:S02]  /*6c040*/  PRMT R188, R102, 0x3340, R105 ;  /* 0x0000334066bc7816 */ /* 0x000fe40000000069 */
[----:B------:R-:W-:-:S02]  /*6c050*/  PRMT R105, R5, 0x3340, R7 ;  /* 0x0000334005697816 */ /* 0x000fc40000000007 */
[----:B--2---:R-:W-:Y:S02]  /*6c060*/  SHF.R.U32.HI R5, RZ, 0x8, R155 ;  /* 0x00000008ff057819 */ /* 0x004fe4000001169b */
[----:B------:R-:W2:Y:S01]  /*6c070*/  LDL.LU R155, [R1+0x214] ;  /* 0x00021400019b7983 */ /* 0x000ea20000300800 */
[----:B------:R-:W-:Y:S02]  /*6c080*/  SHF.R.U32.HI R63, RZ, 0x8, R63 ;  /* 0x00000008ff3f7819 */ /* 0x000fe4000001163f */
[----:B------:R-:W-:Y:S02]  /*6c090*/  SHF.R.U32.HI R64, RZ, 0x8, R64 ;  /* 0x00000008ff407819 */ /* 0x000fe40000011640 */
[----:B------:R-:W-:Y:S02]  /*6c0a0*/  LOP3.LUT R5, R5, 0xffff, RZ, 0xc0, !PT ;  /* 0x0000ffff05057812 */ /* 0x000fe400078ec0ff */
[----:B------:R-:W-:Y:S02]  /*6c0b0*/  SHF.R.U32.HI R114, RZ, 0x8, R114 ;  /* 0x00000008ff727819 */ /* 0x000fe40000011672 */
[----:B------:R-:W-:-:S02]  /*6c0c0*/  LOP3.LUT R63, R63, 0xffff, RZ, 0xc0, !PT ;  /* 0x0000ffff3f3f7812 */ /* 0x000fc400078ec0ff */
[----:B------:R-:W-:Y:S02]  /*6c0d0*/  LOP3.LUT R64, R64, 0xffff, RZ, 0xc0, !PT ;  /* 0x0000ffff40407812 */ /* 0x000fe400078ec0ff */
[----:B------:R-:W-:Y:S02]  /*6c0e0*/  PRMT R132, R5, 0x3340, R1 ;  /* 0x0000334005847816 */ /* 0x000fe40000000001 */
[----:B------:R-:W-:Y:S02]  /*6c0f0*/  LOP3.LUT R114, R114, 0xffff, RZ, 0xc0, !PT ;  /* 0x0000ffff72727812 */ /* 0x000fe400078ec0ff */
[----:B------:R-:W-:Y:S02]  /*6c100*/  PRMT R5, R63, 0x3340, R64 ;  /* 0x000033403f057816 */ /* 0x000fe40000000040 */
[----:B------:R-:W-:Y:S02]  /*6c110*/  SHF.R.U32.HI R247, RZ, 0x8, R209 ;  /* 0x00000008fff77819 */ /* 0x000fe400000116d1 */
[----:B------:R-:W-:Y:S01]  /*6c120*/  SHF.R.U32.HI R209, RZ, 0x8, R193 ;  /* 0x00000008ffd17819 */ /* 0x000fe200000116c1 */
[----:B------:R0:W-:Y:S01]  /*6c130*/  STL [R1+0x1c], R5 ;  /* 0x00001c0501007387 */ /* 0x0001e20000100800 */
[----:B------:R-:W-:-:S02]  /*6c140*/  PRMT R193, R114, 0x3340, R1 ;  /* 0x0000334072c17816 */ /* 0x000fc40000000001 */
[----:B------:R-:W-:Y:S02]  /*6c150*/  SHF.R.U32.HI R11, RZ, 0x8, R11 ;  /* 0x00000008ff0b7819 */ /* 0x000fe4000001160b */
[----:B------:R-:W-:Y:S02]  /*6c160*/  SHF.R.U32.HI R12, RZ, 0x8, R12 ;  /* 0x00000008ff0c7819 */ /* 0x000fe4000001160c */
[----:B------:R-:W-:Y:S02]  /*6c170*/  SHF.R.U32.HI R114, RZ, 0x8, R133 ;  /* 0x00000008ff727819 */ /* 0x000fe40000011685 */
[----:B------:R-:W-:Y:S02]  /*6c180*/  SHF.R.U32.HI R25, RZ, 0x8, R25 ;  /* 0x00000008ff197819 */ /* 0x000fe40000011619 */
[----:B------:R-:W-:Y:S02]  /*6c190*/  SHF.R.U32.HI R23, RZ, 0x8, R23 ;  /* 0x00000008ff177819 */ /* 0x000fe40000011617 */
[----:B0-----:R-:W-:-:S02]  /*6c1a0*/  SHF.R.U32.HI R5, RZ, 0x8, R123 ;  /* 0x00000008ff057819 */ /* 0x001fc4000001167b */
[----:B------:R-:W-:Y:S02]  /*6c1b0*/  SHF.R.U32.HI R22, RZ, 0x8, R22 ;  /* 0x00000008ff167819 */ /* 0x000fe40000011616 */
[----:B------:R-:W-:Y:S02]  /*6c1c0*/  LOP3.LUT R11, R11, 0xffff, RZ, 0xc0, !PT ;  /* 0x0000ffff0b0b7812 */ /* 0x000fe400078ec0ff */
[----:B------:R-:W-:Y:S02]  /*6c1d0*/  LOP3.LUT R12, R12, 0xffff, RZ, 0xc0, !PT ;  /* 0x0000ffff0c0c7812 */ /* 0x000fe400078ec0ff */
[----:B------:R-:W-:Y:S02]  /*6c1e0*/  LOP3.LUT R114, R114, 0xffff, RZ, 0xc0, !PT ;  /* 0x0000ffff72727812 */ /* 0x000fe400078ec0ff */
[----:B------:R-:W-:Y:S02]  /*6c1f0*/  LOP3.LUT R21, R21, 0xffff, RZ, 0xc0, !PT ;  /* 0x0000ffff15157812 */ /* 0x000fe400078ec0ff */
[----:B------:R-:W-:-:S02]  /*6c200*/  LOP3.LUT R106, R106, 0xffff, RZ, 0xc0, !PT ;  /* 0x0000ffff6a6a7812 */ /* 0x000fc400078ec0ff */
[----:B------:R-:W-:Y:S02]  /*6c210*/  LOP3.LUT R25, R25, 0xffff, RZ, 0xc0, !PT ;  /* 0x0000ffff19197812 */ /* 0x000fe400078ec0ff */
[----:B------:R-:W-:Y:S02]  /*6c220*/  LOP3.LUT R23, R23, 0xffff, RZ, 0xc0, !PT ;  /* 0x0000ffff17177812 */ /* 0x000fe400078ec0ff */
[----:B------:R-:W-:Y:S02]  /*6c230*/  SHF.R.U32.HI R20, RZ, 0x8, R20 ;  /* 0x00000008ff147819 */ /* 0x000fe40000011614 */
[----:B------:R-:W-:Y:S02]  /*6c240*/  LOP3.LUT R19, R5, 0xffff, RZ, 0xc0, !PT ;  /* 0x0000ffff05137812 */ /* 0x000fe400078ec0ff */
[----:B------:R-:W-:Y:S02]  /*6c250*/  LOP3.LUT R5, R22, 0xffff, RZ, 0xc0, !PT ;  /* 0x0000ffff16057812 */ /* 0x000fe400078ec0ff */
[----:B------:R-:W-:-:S02]  /*6c260*/  PRMT R11, R11, 0x3340, R12 ;  /* 0x000033400b0b7816 */ /* 0x000fc4000000000c */
[----:B------:R-:W-:Y:S02]  /*6c270*/  PRMT R114, R114, 0x3340, R21 ;  /* 0x0000334072727816 */ /* 0x000fe40000000015 */
[----:B------:R-:W-:Y:S02]  /*6c280*/  PRMT R106, R106, 0x3340, R25 ;  /* 0x000033406a6a7816 */ /* 0x000fe40000000019 */
[----:B------:R-:W-:Y:S02]  /*6c290*/  PRMT R12, R23, 0x3340, R1 ;  /* 0x00003340170c7816 */ /* 0x000fe40000000001 */
[----:B------:R-:W-:Y:S02]  /*6c2a0*/  SHF.R.U32.HI R7, RZ, 0x8, R125 ;  /* 0x00000008ff077819 */ /* 0x000fe4000001167d */
[----:B------:R-:W-:Y:S01]  /*6c2b0*/  LOP3.LUT R21, R20, 0xffff, RZ, 0xc0, !PT ;  /* 0x0000ffff14157812 */ /* 0x000fe200078ec0ff */
[----:B------:R-:W2:Y:S01]  /*6c2c0*/  LDL.LU R125, [R1+0x234] ;  /* 0x00023400017d7983 */ /* 0x000ea20000300800 */
[----:B------:R-:W-:-:S02]  /*6c2d0*/  SHF.R.U32.HI R25, RZ, 0x8, R131 ;  /* 0x00000008ff197819 */ /* 0x000fc40000011683 */
[----:B------:R-:W-:Y:S01]  /*6c2e0*/  SHF.R.U32.HI R23, RZ, 0x8, R24 ;  /* 0x00000008ff177819 */ /* 0x000fe20000011618 */
[----:B------:R-:W2:Y:S01]  /*6c2f0*/  LDL.LU R131, [R1+0x230] ;  /* 0x0002300001837983 */ /* 0x000ea20000300800 */
[----:B------:R-:W-:Y:S02]  /*6c300*/  PRMT R20, R5, 0x3340, R1 ;  /* 0x0000334005147816 */ /* 0x000fe40000000001 */
[----:B---3--:R-:W-:Y:S02]  /*6c310*/  SHF.R.U32.HI R24, RZ, 0x8, R139 ;  /* 0x00000008ff187819 */ /* 0x008fe4000001168b */
[----:B----4-:R-:W-:Y:S01]  /*6c320*/  SHF.R.U32.HI R5, RZ, 0x8, R147 ;  /* 0x00000008ff057819 */ /* 0x010fe20000011693 */
[----:B------:R-:W3:Y:S04]  /*6c330*/  LDL.LU R139, [R1+0x22c] ;  /* 0x00022c00018b7983 */ /* 0x000ee80000300800 */
[----:B------:R-:W4:Y:S01]  /*6c340*/  LDL.LU R147, [R1+0x228] ;  /* 0x0002280001937983 */ /* 0x000f220000300800 */
[----:B------:R-:W-:-:S02]  /*6c350*/  SHF.R.U32.HI R134, RZ, 0x8, R26 ;  /* 0x00000008ff867819 */ /* 0x000fc4000001161a */
[----:B--2---:R-:W-:Y:S02]  /*6c360*/  SHF.R.U32.HI R26, RZ, 0x8, R155 ;  /* 0x00000008ff1a7819 */ /* 0x004fe4000001169b */
[----:B------:R-:W2:Y:S01]  /*6c370*/  LDL.LU R155, [R1+0x224] ;  /* 0x00022400019b7983 */ /* 0x000ea20000300800 */
[----:B------:R-:W-:Y:S02]  /*6c380*/  SHF.R.U32.HI R27, RZ, 0x8, R27 ;  /* 0x00000008ff1b7819 */ /* 0x000fe4000001161b */
[----:B------:R-:W-:Y:S02]  /*6c390*/  SHF.R.U32.HI R28, RZ, 0x8, R28 ;  /* 0x00000008ff1c7819 */ /* 0x000fe4000001161c */
[----:B------:R-:W-:Y:S02]  /*6c3a0*/  SHF.R.U32.HI R30, RZ, 0x8, R30 ;  /* 0x00000008ff1e7819 */ /* 0x000fe4000001161e */
[----:B------:R-:W-:Y:S02]  /*6c3b0*/  SHF.R.U32.HI R34, RZ, 0x8, R34 ;  /* 0x00000008ff227819 */ /* 0x000fe40000011622 */
[----:B------:R-:W-:-:S02]  /*6c3c0*/  SHF.R.U32.HI R29, RZ, 0x8, R29 ;  /* 0x00000008ff1d7819 */ /* 0x000fc4000001161d */
[----:B------:R-:W-:Y:S02]  /*6c3d0*/  SHF.R.U32.HI R33, RZ, 0x8, R33 ;  /* 0x00000008ff217819 */ /* 0x000fe40000011621 */
[----:B------:R-:W-:Y:S02]  /*6c3e0*/  LOP3.LUT R27, R27, 0xffff, RZ, 0xc0, !PT ;  /* 0x0000ffff1b1b7812 */ /* 0x000fe400078ec0ff */
[----:B------:R-:W-:Y:S02]  /*6c3f0*/  LOP3.LUT R28, R28, 0xffff, RZ, 0xc0, !PT ;  /* 0x0000ffff1c1c7812 */ /* 0x000fe400078ec0ff */
[----:B------:R-:W-:Y:S02]  /*6c400*/  SHF.R.U32.HI R13, RZ, 0x8, R13 ;  /* 0x00000008ff0d7819 */ /* 0x000fe4000001160d */
[----:B------:R-:W-:Y:S02]  /*6c410*/  LOP3.LUT R30, R30, 0xffff, RZ, 0xc0, !PT ;  /* 0x0000ffff1e1e7812 */ /* 0x000fe400078ec0ff */
[----:B------:R-:W-:-:S02]  /*6c420*/  LOP3.LUT R34, R34, 0xffff, RZ, 0xc0, !PT ;  /* 0x0000ffff22227812 */ /* 0x000fc400078ec0ff */
[----:B------:R-:W-:Y:S02]  /*6c430*/  LOP3.LUT R29, R29, 0xffff, RZ, 0xc0, !PT ;  /* 0x0000ffff1d1d7812 */ /* 0x000fe400078ec0ff */
[----:B------:R-:W-:Y:S02]  /*6c440*/  LOP3.LUT R33, R33, 0xffff, RZ, 0xc0, !PT ;  /* 0x0000ffff21217812 */ /* 0x000fe400078ec0ff */
[----:B------:R-:W-:Y:S02]  /*6c450*/  PRMT R27, R27, 0x3340, R28 ;  /* 0x000033401b1b7816 */ /* 0x000fe4000000001c */
[----:B------:R-:W-:Y:S02]  /*6c460*/  LOP3.LUT R13, R13, 0xffff, RZ, 0xc0, !PT ;  /* 0x0000ffff0d0d7812 */ /* 0x000fe400078ec0ff */
[--C-:B------:R-:W-:Y:S02]  /*6c470*/  PRMT R28, R30, 0x3340, R1.reuse ;  /* 0x000033401e1c7816 */ /* 0x100fe40000000001 */
[----:B------:R-:W-:-:S02]  /*6c480*/  PRMT R30, R34, 0x3340, R1 ;  /* 0x00003340221e7816 */ /* 0x000fc40000000001 */
[----:B------:R-:W-:Y:S02]  /*6c490*/  SHF.R.U32.HI R34, RZ, 0x8, R31 ;  /* 0x00000008ff227819 */ /* 0x000fe4000001161f */
[----:B------:R-:W-:Y:S02]  /*6c4a0*/  PRMT R29, R29, 0x3340, R33 ;  /* 0x000033401d1d7816 */ /* 0x000fe40000000021 */
[----:B------:R-:W-:Y:S02]  /*6c4b0*/  PRMT R13, R19, 0x3340, R13 ;  /* 0x00003340130d7816 */ /* 0x000fe4000000000d */
[----:B------:R-:W-:-:S04]  /*6c4c0*/  SHF.R.U32.HI R50, RZ, 0x8, R50 ;  /* 0x00000008ff327819 */ /* 0x000fc80000011632 */
[----:B------:R-:W-:-:S04]  /*6c4d0*/  LOP3.LUT R50, R50, 0xffff, RZ, 0xc0, !PT ;  /* 0x0000ffff32327812 */ /* 0x000fc800078ec0ff */
[----:B------:R-:W-:Y:S02]  /*6c4e0*/  PRMT R133, R50, 0x3340, R1 ;  /* 0x0000334032857816 */ /* 0x000fe40000000001 */
[----:B------:R-:W-:Y:S02]  /*6c4f0*/  SHF.R.U32.HI R31, RZ, 0x8, R131 ;  /* 0x00000008ff1f7819 */ /* 0x000fe40000011683 */
[----:B------:R-:W2:Y:S01]  /*6c500*/  LDL.LU R131, [R1+0x244] ;  /* 0x0002440001837983 */ /* 0x000ea20000300800 */
[----:B---3--:R-:W-:-:S03]  /*6c510*/  SHF.R.U32.HI R33, RZ, 0x8, R139 ;  /* 0x00000008ff217819 */ /* 0x008fc6000001168b */
[----:B------:R-:W3:Y:S01]  /*6c520*/  LDL.LU R139, [R1+0x240] ;  /* 0x00024000018b7983 */ /* 0x000ee20000300800 */
[----:B----4-:R-:W-:-:S03]  /*6c530*/  SHF.R.U32.HI R19, RZ, 0x8, R147 ;  /* 0x00000008ff137819 */ /* 0x010fc60000011693 */
[----:B------:R-:W4:Y:S01]  /*6c540*/  LDL.LU R147, [R1+0x23c] ;  /* 0x00023c0001937983 */ /* 0x000f220000300800 */
[----:B--2---:R-:W-:-:S03]  /*6c550*/  SHF.R.U32.HI R50, RZ, 0x8, R155 ;  /* 0x00000008ff327819 */ /* 0x004fc6000001169b */
[----:B------:R-:W2:Y:S01]  /*6c560*/  LDL.LU R155, [R1+0x238] ;  /* 0x00023800019b7983 */ /* 0x000ea20000300800 */
[----:B------:R-:W-:Y:S02]  /*6c570*/  LOP3.LUT R7, R7, 0xffff, RZ, 0xc0, !PT ;  /* 0x0000ffff07077812 */ /* 0x000fe400078ec0ff */
[----:B------:R-:W-:Y:S02]  /*6c580*/  LOP3.LUT R25, R25, 0xffff, RZ, 0xc0, !PT ;  /* 0x0000ffff19197812 */ /* 0x000fe400078ec0ff */
[----:B------:R-:W-:Y:S02]  /*6c590*/  LOP3.LUT R5, R5, 0xffff, RZ, 0xc0, !PT ;  /* 0x0000ffff05057812 */ /* 0x000fe400078ec0ff */
[----:B------:R-:W-:Y:S02]  /*6c5a0*/  PRMT R21, R7, 0x3340, R21 ;  /* 0x0000334007157816 */ /* 0x000fe40000000015 */
[----:B------:R-:W-:Y:S02]  /*6c5b0*/  SHF.R.U32.HI R7, RZ, 0x8, R125 ;  /* 0x00000008ff077819 */ /* 0x000fe4000001167d */
[----:B------:R-:W-:Y:S01]  /*6c5c0*/  PRMT R25, R25, 0x3340, R5 ;  /* 0x0000334019197816 */ /* 0x000fe20000000005 */
[----:B------:R-:W2:Y:S01]  /*6c5d0*/  LDL.LU R125, [R1+0x258] ;  /* 0x00025800017d7983 */ /* 0x000ea20000300800 */
[----:B------:R-:W-:-:S02]  /*6c5e0*/  SHF.R.U32.HI R5, RZ, 0x8, R32 ;  /* 0x00000008ff057819 */ /* 0x000fc40000011620 */
[----:B------:R-:W-:Y:S02]  /*6c5f0*/  LOP3.LUT R32, R7, 0xffff, RZ, 0xc0, !PT ;  /* 0x0000ffff07207812 */ /* 0x000fe400078ec0ff */
[----:B------:R-:W-:Y:S02]  /*6c600*/  LOP3.LUT R7, R33, 0xffff, RZ, 0xc0, !PT ;  /* 0x0000ffff21077812 */ /* 0x000fe400078ec0ff */
[----:B------:R-:W-:Y:S02]  /*6c610*/  LOP3.LUT R34, R34, 0xffff, RZ, 0xc0, !PT ;  /* 0x0000ffff22227812 */ /* 0x000fe400078ec0ff */
[----:B------:R-:W-:Y:S02]  /*6c620*/  LOP3.LUT R5, R5, 0xffff, RZ, 0xc0, !PT ;  /* 0x0000ffff05057812 */ /* 0x000fe400078ec0ff */
[----:B------:R-:W-:Y:S02]  /*6c630*/  PRMT R32, R32, 0x3340, R7 ;  /* 0x0000334020207816 */ /* 0x000fe40000000007 */
[----:B------:R-:W-:-:S02]  /*6c640*/  SHF.R.U32.HI R36, RZ, 0x8, R36 ;  /* 0x00000008ff247819 */ /* 0x000fc40000011624 */
[----:B------:R-:W-:Y:S02]  /*6c650*/  SHF.R.U32.HI R38, RZ, 0x8, R38 ;  /* 0x00000008ff267819 */ /* 0x000fe40000011626 */
[----:B------:R-:W-:Y:S02]  /*6c660*/  LOP3.LUT R31, R31, 0xffff, RZ, 0xc0, !PT ;  /* 0x0000ffff1f1f7812 */ /* 0x000fe400078ec0ff */
[----:B------:R-:W-:Y:S02]  /*6c670*/  LOP3.LUT R19, R19, 0xffff, RZ, 0xc0, !PT ;  /* 0x0000ffff13137812 */ /* 0x000fe400078ec0ff */
[----:B------:R-:W-:Y:S02]  /*6c680*/  SHF.R.U32.HI R7, RZ, 0x8, R49 ;  /* 0x00000008ff077819 */ /* 0x000fe40000011631 */
[----:B------:R-:W-:Y:S02]  /*6c690*/  SHF.R.U32.HI R35, RZ, 0x8, R35 ;  /* 0x00000008ff237819 */ /* 0x000fe40000011623 */
[----:B------:R-:W-:-:S02]  /*6c6a0*/  SHF.R.U32.HI R37, RZ, 0x8, R37 ;  /* 0x00000008ff257819 */ /* 0x000fc40000011625 */
[----:B------:R-:W-:Y:S02]  /*6c6b0*/  PRMT R34, R34, 0x3340, R5 ;  /* 0x0000334022227816 */ /* 0x000fe40000000005 */
[----:B------:R-:W-:Y:S02]  /*6c6c0*/  LOP3.LUT R5, R36, 0xffff, RZ, 0xc0, !PT ;  /* 0x0000ffff24057812 */ /* 0x000fe400078ec0ff */
[----:B------:R-:W-:Y:S02]  /*6c6d0*/  LOP3.LUT R38, R38, 0xffff, RZ, 0xc0, !PT ;  /* 0x0000ffff26267812 */ /* 0x000fe400078ec0ff */
[----:B------:R-:W-:Y:S02]  /*6c6e0*/  PRMT R31, R31, 0x3340, R19 ;  /* 0x000033401f1f7816 */ /* 0x000fe40000000013 */
[----:B------:R-:W-:Y:S02]  /*6c6f0*/  LOP3.LUT R7, R7, 0xffff, RZ, 0xc0, !PT ;  /* 0x0000ffff07077812 */ /* 0x000fe400078ec0ff */
[----:B------:R-:W-:-:S02]  /*6c700*/  LOP3.LUT R35, R35, 0xffff, RZ, 0xc0, !PT ;  /* 0x0000ffff23237812 */ /* 0x000fc400078ec0ff */
[----:B------:R-:W-:Y:S02]  /*6c710*/  LOP3.LUT R19, R37, 0xffff, RZ, 0xc0, !PT ;  /* 0x0000ffff25137812 */ /* 0x000fe400078ec0ff */
[----:B------:R-:W-:Y:S02]  /*6c720*/  PRMT R38, R5, 0x3340, R38 ;  /* 0x0000334005267816 */ /* 0x000fe40000000026 */
[----:B------:R-:W-:Y:S02]  /*6c730*/  PRMT R36, R7, 0x3340, R1 ;  /* 0x0000334007247816 */ /* 0x000fe40000000001 */
[----:B------:R-:W-:Y:S02]  /*6c740*/  PRMT R35, R35, 0x3340, R19 ;  /* 0x0000334023237816 */ /* 0x000fe40000000013 */
[----:B------:R-:W-:Y:S02]  /*6c750*/  SHF.R.U32.HI R42, RZ, 0x8, R42 ;  /* 0x00000008ff2a7819 */ /* 0x000fe4000001162a */
[----:B------:R-:W-:-:S02]  /*6c760*/  SHF.R.U32.HI R39, RZ, 0x8, R39 ;  /* 0x00000008ff277819 */ /* 0x000fc40000011627 */
[----:B------:R-:W-:Y:S02]  /*6c770*/  LOP3.LUT R37, R42, 0xffff, RZ, 0xc0, !PT ;  /* 0x0000ffff2a257812 */ /* 0x000fe400078ec0ff */
[----:B------:R-:W-:Y:S02]  /*6c780*/  SHF.R.U32.HI R5, RZ, 0x8, R131 ;  /* 0x00000008ff057819 */ /* 0x000fe40000011683 */
[----:B------:R-:W2:Y:S01]  /*6c790*/  LDL.LU R131, [R1+0x254] ;  /* 0x0002540001837983 */ /* 0x000ea20000300800 */
[----:B---3--:R-:W-:-:S03]  /*6c7a0*/  SHF.R.U32.HI R7, RZ, 0x8, R139 ;  /* 0x00000008ff077819 */ /* 0x008fc6000001168b */
[----:B------:R-:W3:Y:S01]  /*6c7b0*/  LDL.LU R139, [R1+0x250] ;  /* 0x00025000018b7983 */ /* 0x000ee20000300800 */
[----:B----4-:R-:W-:-:S03]  /*6c7c0*/  SHF.R.U32.HI R19, RZ, 0x8, R147 ;  /* 0x00000008ff137819 */ /* 0x010fc60000011693 */
[----:B------:R-:W4:Y:S01]  /*6c7d0*/  LDL.LU R147, [R1+0x24c] ;  /* 0x00024c0001937983 */ /* 0x000f220000300800 */
[----:B------:R-:W-:Y:S02]  /*6c7e0*/  LOP3.LUT R5, R5, 0xffff, RZ, 0xc0, !PT ;  /* 0x0000ffff05057812 */ /* 0x000fe400078ec0ff */
[----:B------:R-:W-:Y:S02]  /*6c7f0*/  LOP3.LUT R42, R7, 0xffff, RZ, 0xc0, !PT ;  /* 0x0000ffff072a7812 */ /* 0x000fe400078ec0ff */
[----:B------:R-:W-:Y:S02]  /*6c800*/  LOP3.LUT R7, R39, 0xffff, RZ, 0xc0, !PT ;  /* 0x0000ffff27077812 */ /* 0x000fe400078ec0ff */
[----:B------:R-:W-:Y:S02]  /*6c810*/  PRMT R39, R5, 0x3340, R42 ;  /* 0x0000334005277816 */ /* 0x000fe4000000002a */
[----:B--2---:R-:W-:Y:S02]  /*6c820*/  SHF.R.U32.HI R5, RZ, 0x8, R155 ;  /* 0x00000008ff057819 */ /* 0x004fe4000001169b */
[----:B------:R-:W2:Y:S01]  /*6c830*/  LDL.LU R155, [R1+0x248] ;  /* 0x00024800019b7983 */ /* 0x000ea20000300800 */
[----:B------:R-:W-:-:S02]  /*6c840*/  SHF.R.U32.HI R215, RZ, 0x8, R215 ;  /* 0x00000008ffd77819 */ /* 0x000fc400000116d7 */
[----:B------:R-:W-:Y:S02]  /*6c850*/  SHF.R.U32.HI R211, RZ, 0x8, R211 ;  /* 0x00000008ffd37819 */ /* 0x000fe400000116d3 */
[----:B------:R-:W-:Y:S02]  /*6c860*/  SHF.R.U32.HI R128, RZ, 0x8, R128 ;  /* 0x00000008ff807819 */ /* 0x000fe40000011680 */
[----:B------:R-:W-:Y:S02]  /*6c870*/  SHF.R.U32.HI R212, RZ, 0x8, R212 ;  /* 0x00000008ffd47819 */ /* 0x000fe400000116d4 */
[----:B------:R-:W-:Y:S02]  /*6c880*/  SHF.R.U32.HI R210, RZ, 0x8, R210 ;  /* 0x00000008ffd27819 */ /* 0x000fe400000116d2 */
[----:B------:R-:W-:Y:S02]  /*6c890*/  SHF.R.U32.HI R127, RZ, 0x8, R127 ;  /* 0x00000008ff7f7819 */ /* 0x000fe4000001167f */
[----:B------:R-:W-:-:S02]  /*6c8a0*/  SHF.R.U32.HI R130, RZ, 0x8, R130 ;  /* 0x00000008ff827819 */ /* 0x000fc40000011682 */
[----:B------:R-:W-:Y:S02]  /*6c8b0*/  SHF.R.U32.HI R40, RZ, 0x8, R40 ;  /* 0x00000008ff287819 */ /* 0x000fe40000011628 */
[----:B------:R-:W-:Y:S02]  /*6c8c0*/  SHF.R.U32.HI R129, RZ, 0x8, R129 ;  /* 0x00000008ff817819 */ /* 0x000fe40000011681 */
[----:B------:R-:W-:Y:S02]  /*6c8d0*/  LOP3.LUT R215, R215, 0xffff, RZ, 0xc0, !PT ;  /* 0x0000ffffd7d77812 */ /* 0x000fe400078ec0ff */
[----:B------:R-:W-:Y:S02]  /*6c8e0*/  LOP3.LUT R211, R211, 0xffff, RZ, 0xc0, !PT ;  /* 0x0000ffffd3d37812 */ /* 0x000fe400078ec0ff */
[----:B------:R-:W-:Y:S02]  /*6c8f0*/  LOP3.LUT R128, R128, 0xffff, RZ, 0xc0, !PT ;  /* 0x0000ffff80807812 */ /* 0x000fe400078ec0ff */
[----:B------:R-:W-:-:S02]  /*6c900*/  SHF.R.U32.HI R41, RZ, 0x8, R41 ;  /* 0x00000008ff297819 */ /* 0x000fc40000011629 */
        /* <DEDUP_REMOVED lines=9> */
[----:B------:R-:W-:Y:S02]  /*6c9a0*/  PRMT R250, R215, 0x3340, R211 ;  /* 0x00003340d7fa7816 */ /* 0x000fe400000000d3 */
[----:B------:R-:W-:Y:S02]  /*6c9b0*/  LOP3.LUT R50, R41, 0xffff, RZ, 0xc0, !PT ;  /* 0x0000ffff29327812 */ /* 0x000fe400078ec0ff */
[----:B------:R-:W-:-:S02]  /*6c9c0*/  SHF.R.U32.HI R43, RZ, 0x8, R43 ;  /* 0x00000008ff2b7819 */ /* 0x000fc4000001162b */
[----:B------:R-:W-:Y:S02]  /*6c9d0*/  SHF.R.U32.HI R47, RZ, 0x8, R47 ;  /* 0x00000008ff2f7819 */ /* 0x000fe4000001162f */
[----:B------:R-:W-:Y:S02]  /*6c9e0*/  PRMT R252, R212, 0x3340, R210 ;  /* 0x00003340d4fc7816 */ /* 0x000fe400000000d2 */
[----:B------:R-:W-:Y:S02]  /*6c9f0*/  PRMT R211, R128, 0x3340, R130 ;  /* 0x0000334080d37816 */ /* 0x000fe40000000082 */
[----:B------:R-:W-:Y:S01]  /*6ca00*/  PRMT R41, R7, 0x3340, R49 ;  /* 0x0000334007297816 */ /* 0x000fe20000000031 */
[----:B------:R-:W2:Y:S01]  /*6ca10*/  LDL.LU R128, [R1+0x264] ;  /* 0x0002640001807983 */ /* 0x000ea20000300800 */
[----:B------:R-:W-:Y:S02]  /*6ca20*/  SHF.R.U32.HI R44, RZ, 0x8, R44 ;  /* 0x00000008ff2c7819 */ /* 0x000fe4000001162c */
[----:B------:R-:W-:-:S02]  /*6ca30*/  PRMT R212, R127, 0x3340, R129 ;  /* 0x000033407fd47816 */ /* 0x000fc40000000081 */
[----:B------:R-:W-:Y:S01]  /*6ca40*/  SHF.R.U32.HI R7, RZ, 0x8, R46 ;  /* 0x00000008ff077819 */ /* 0x000fe2000001162e */
[----:B------:R-:W2:Y:S01]  /*6ca50*/  LDL.LU R127, [R1+0x260] ;  /* 0x00026000017f7983 */ /* 0x000ea20000300800 */
[----:B------:R-:W-:Y:S02]  /*6ca60*/  PRMT R40, R19, 0x3340, R1 ;  /* 0x0000334013287816 */ /* 0x000fe40000000001 */
[----:B------:R-:W-:Y:S01]  /*6ca70*/  LOP3.LUT R46, R45, 0xffff, RZ, 0xc0, !PT ;  /* 0x0000ffff2d2e7812 */ /* 0x000fe200078ec0ff */
[----:B------:R-:W2:Y:S01]  /*6ca80*/  LDL.LU R129, [R1+0x74] ;  /* 0x0000740001817983 */ /* 0x000ea20000300800 */
[----:B------:R-:W-:Y:S02]  /*6ca90*/  SHF.R.U32.HI R19, RZ, 0x8, R48 ;  /* 0x00000008ff137819 */ /* 0x000fe40000011630 */
[----:B------:R-:W-:Y:S01]  /*6caa0*/  LOP3.LUT R43, R43, 0xffff, RZ, 0xc0, !PT ;  /* 0x0000ffff2b2b7812 */ /* 0x000fe200078ec0ff */
[----:B------:R-:W2:Y:S01]  /*6cab0*/  LDL.LU R124, [R1+0x25c] ;  /* 0x00025c00017c7983 */ /* 0x000ea20000300800 */
[----:B------:R-:W-:-:S02]  /*6cac0*/  LOP3.LUT R45, R47, 0xffff, RZ, 0xc0, !PT ;  /* 0x0000ffff2f2d7812 */ /* 0x000fc400078ec0ff */
[----:B------:R-:W-:Y:S02]  /*6cad0*/  LOP3.LUT R5, R5, 0xffff, RZ, 0xc0, !PT ;  /* 0x0000ffff05057812 */ /* 0x000fe400078ec0ff */
[----:B------:R-:W-:Y:S02]  /*6cae0*/  LOP3.LUT R47, R44, 0xffff, RZ, 0xc0, !PT ;  /* 0x0000ffff2c2f7812 */ /* 0x000fe400078ec0ff */
[----:B---3--:R-:W-:Y:S02]  /*6caf0*/  SHF.R.U32.HI R48, RZ, 0x8, R139 ;  /* 0x00000008ff307819 */ /* 0x008fe4000001168b */
[----:B------:R-:W3:Y:S01]  /*6cb00*/  LDL.LU R139, [R1+0x80] ;  /* 0x00008000018b7983 */ /* 0x000ee20000300800 */
[----:B----4-:R-:W-:Y:S02]  /*6cb10*/  SHF.R.U32.HI R49, RZ, 0x8, R147 ;  /* 0x00000008ff317819 */ /* 0x010fe40000011693 */
[----:B------:R-:W-:Y:S01]  /*6cb20*/  PRMT R43, R43, 0x3340, R46 ;  /* 0x000033402b2b7816 */ /* 0x000fe2000000002e */
[----:B------:R-:W4:Y:S01]  /*6cb30*/  LDL.LU R147, [R1+0x60] ;  /* 0x0000600001937983 */ /* 0x000f220000300800 */
[----:B------:R-:W-:-:S02]  /*6cb40*/  PRMT R42, R50, 0x3340, R1 ;  /* 0x00003340322a7816 */ /* 0x000fc40000000001 */
[----:B------:R-:W-:Y:S01]  /*6cb50*/  PRMT R46, R5, 0x3340, R47 ;  /* 0x00003340052e7816 */ /* 0x000fe2000000002f */
[----:B------:R-:W4:Y:S01]  /*6cb60*/  LDL.LU R130, [R1+0x70] ;  /* 0x0000700001827983 */ /* 0x000f220000300800 */
[----:B------:R-:W-:Y:S02]  /*6cb70*/  SHF.R.U32.HI R50, RZ, 0x8, R8 ;  /* 0x00000008ff327819 */ /* 0x000fe40000011608 */
[----:B------:R-:W-:Y:S01]  /*6cb80*/  SHF.R.U32.HI R5, RZ, 0x8, R9 ;  /* 0x00000008ff057819 */ /* 0x000fe20000011609 */
[----:B------:R-:W4:Y:S01]  /*6cb90*/  LDL.LU R126, [R1+0x6c] ;  /* 0x00006c00017e7983 */ /* 0x000f220000300800 */
[----:B------:R-:W-:Y:S02]  /*6cba0*/  LOP3.LUT R7, R7, 0xffff, RZ, 0xc0, !PT ;  /* 0x0000ffff07077812 */ /* 0x000fe400078ec0ff */
[----:B------:R-:W-:Y:S01]  /*6cbb0*/  LOP3.LUT R50, R50, 0xffff, RZ, 0xc0, !PT ;  /* 0x0000ffff32327812 */ /* 0x000fe200078ec0ff */
[----:B------:R-:W4:Y:S01]  /*6cbc0*/  LDL.LU R123, [R1+0x27c] ;  /* 0x00027c00017b7983 */ /* 0x000f220000300800 */
[----:B------:R-:W-:-:S02]  /*6cbd0*/  LOP3.LUT R5, R5, 0xffff, RZ, 0xc0, !PT ;  /* 0x0000ffff05057812 */ /* 0x000fc400078ec0ff */
[----:B------:R-:W-:Y:S02]  /*6cbe0*/  PRMT R44, R7, 0x3340, R1 ;  /* 0x00003340072c7816 */ /* 0x000fe40000000001 */
[----:B------:R-:W-:Y:S02]  /*6cbf0*/  SHF.R.U32.HI R47, RZ, 0x8, R125 ;  /* 0x00000008ff2f7819 */ /* 0x000fe4000001167d */
[----:B------:R-:W-:Y:S01]  /*6cc00*/  SHF.R.U32.HI R7, RZ, 0x8, R131 ;  /* 0x00000008ff077819 */ /* 0x000fe20000011683 */
[----:B------:R-:W4:Y:S01]  /*6cc10*/  LDL.LU R125, [R1+0x68] ;  /* 0x00006800017d7983 */ /* 0x000f220000300800 */
[----:B------:R-:W-:-:S03]  /*6cc20*/  PRMT R50, R50, 0x3340, R5 ;  /* 0x0000334032327816 */ /* 0x000fc60000000005 */
[----:B------:R-:W4:Y:S01]  /*6cc30*/  LDL.LU R131, [R1+0x64] ;  /* 0x0000640001837983 */ /* 0x000f220000300800 */
[----:B--2---:R-:W-:-:S03]  /*6cc40*/  SHF.R.U32.HI R5, RZ, 0x8, R155 ;  /* 0x00000008ff057819 */ /* 0x004fc6000001169b */
[----:B------:R-:W2:Y:S01]  /*6cc50*/  LDL.LU R155, [R1+0x5c] ;  /* 0x00005c00019b7983 */ /* 0x000ea20000300800 */
[----:B------:R-:W-:Y:S02]  /*6cc60*/  SHF.R.U32.HI R51, RZ, 0x8, R51 ;  /* 0x00000008ff337819 */ /* 0x000fe40000011633 */
[----:B------:R-:W-:Y:S02]  /*6cc70*/  SHF.R.U32.HI R52, RZ, 0x8, R52 ;  /* 0x00000008ff347819 */ /* 0x000fe40000011634 */
[----:B------:R-:W-:Y:S02]  /*6cc80*/  LOP3.LUT R22, R51, 0xffff, RZ, 0xc0, !PT ;  /* 0x0000ffff33167812 */ /* 0x000fe400078ec0ff */
[----:B------:R-:W-:Y:S02]  /*6cc90*/  LOP3.LUT R52, R52, 0xffff, RZ, 0xc0, !PT ;  /* 0x0000ffff34347812 */ /* 0x000fe400078ec0ff */
[----:B------:R-:W-:Y:S02]  /*6cca0*/  SHF.R.U32.HI R0, RZ, 0x8, R0 ;  /* 0x00000008ff007819 */ /* 0x000fe40000011600 */
[----:B------:R-:W-:-:S02]  /*6ccb0*/  PRMT R22, R22, 0x3340, R52 ;  /* 0x0000334016167816 */ /* 0x000fc40000000034 */
[----:B------:R-:W-:Y:S02]  /*6ccc0*/  SHF.R.U32.HI R52, RZ, 0x8, R3 ;  /* 0x00000008ff347819 */ /* 0x000fe40000011603 */
        /* <DEDUP_REMOVED lines=14> */
[----:B------:R-:W-:Y:S01]  /*6cdb0*/  LOP3.LUT R57, R57, 0xffff, RZ, 0xc0, !PT ;  /* 0x0000ffff39397812 */ /* 0x000fe200078ec0ff */
[----:B------:R-:W2:Y:S01]  /*6cdc0*/  LDL.LU R122, [R1+0x274] ;  /* 0x00027400017a7983 */ /* 0x000ea20000300800 */
[----:B------:R-:W-:Y:S02]  /*6cdd0*/  LOP3.LUT R59, R59, 0xffff, RZ, 0xc0, !PT ;  /* 0x0000ffff3b3b7812 */ /* 0x000fe400078ec0ff */
[----:B------:R-:W-:-:S02]  /*6cde0*/  PRMT R52, R0, 0x3340, R52 ;  /* 0x0000334000347816 */ /* 0x000fc40000000034 */
[----:B------:R-:W-:Y:S02]  /*6cdf0*/  PRMT R221, R138, 0x3340, R1 ;  /* 0x000033408add7816 */ /* 0x000fe40000000001 */
[----:B------:R-:W-:Y:S02]  /*6ce00*/  PRMT R137, R58, 0x3340, R60 ;  /* 0x000033403a897816 */ /* 0x000fe4000000003c */
[----:B------:R-:W-:Y:S02]  /*6ce10*/  PRMT R54, R5, 0x3340, R2 ;  /* 0x0000334005367816 */ /* 0x000fe40000000002 */
[----:B------:R-:W-:Y:S02]  /*6ce20*/  PRMT R138, R57, 0x3340, R59 ;  /* 0x00003340398a7816 */ /* 0x000fe4000000003b */
[----:B------:R-:W-:Y:S02]  /*6ce30*/  SHF.R.U32.HI R58, RZ, 0x8, R128 ;  /* 0x00000008ff3a7819 */ /* 0x000fe40000011680 */
[----:B------:R-:W-:-:S02]  /*6ce40*/  SHF.R.U32.HI R56, RZ, 0x8, R127 ;  /* 0x00000008ff387819 */ /* 0x000fc4000001167f */
[----:B------:R-:W2:Y:S01]  /*6ce50*/  LDL.LU R127, [R1+0x270] ;  /* 0x00027000017f7983 */ /* 0x000ea20000300800 */
[----:B------:R-:W-:-:S03]  /*6ce60*/  SHF.R.U32.HI R55, RZ, 0x8, R129 ;  /* 0x00000008ff377819 */ /* 0x000fc60000011681 */
[----:B------:R-:W2:Y:S01]  /*6ce70*/  LDL.LU R129, [R1+0x26c] ;  /* 0x00026c0001817983 */ /* 0x000ea20000300800 */
[----:B------:R-:W-:-:S03]  /*6ce80*/  SHF.R.U32.HI R0, RZ, 0x8, R124 ;  /* 0x00000008ff007819 */ /* 0x000fc6000001167c */
[----:B------:R-:W2:Y:S01]  /*6ce90*/  LDL.LU R124, [R1+0x268] ;  /* 0x00026800017c7983 */ /* 0x000ea20000300800 */
[----:B------:R-:W-:Y:S02]  /*6cea0*/  LOP3.LUT R58, R58, 0xffff, RZ, 0xc0, !PT ;  /* 0x0000ffff3a3a7812 */ /* 0x000fe400078ec0ff */
[----:B------:R-:W-:Y:S02]  /*6ceb0*/  LOP3.LUT R0, R0, 0xffff, RZ, 0xc0, !PT ;  /* 0x0000ffff00007812 */ /* 0x000fe400078ec0ff */
[----:B---3--:R-:W-:Y:S02]  /*6cec0*/  SHF.R.U32.HI R2, RZ, 0x8, R139 ;  /* 0x00000008ff027819 */ /* 0x008fe4000001168b */
[----:B------:R-:W3:Y:S01]  /*6ced0*/  LDL.LU R139, [R1+0x9c] ;  /* 0x00009c00018b7983 */ /* 0x000ee20000300800 */
[----:B----4-:R-:W-:-:S03]  /*6cee0*/  SHF.R.U32.HI R57, RZ, 0x8, R147 ;  /* 0x00000008ff397819 */ /* 0x010fc60000011693 */
[----:B------:R-:W4:Y:S01]  /*6cef0*/  LDL.LU R147, [R1+0x7c] ;  /* 0x00007c0001937983 */ /* 0x000f220000300800 */
[----:B------:R-:W-:Y:S02]  /*6cf00*/  LOP3.LUT R56, R56, 0xffff, RZ, 0xc0, !PT ;  /* 0x0000ffff38387812 */ /* 0x000fe400078ec0ff */
[----:B------:R-:W-:Y:S01]  /*6cf10*/  LOP3.LUT R2, R2, 0xffff, RZ, 0xc0, !PT ;  /* 0x0000ffff02027812 */ /* 0x000fe200078ec0ff */
[----:B------:R-:W4:Y:S01]  /*6cf20*/  LDL.LU R128, [R1+0x98] ;  /* 0x0000980001807983 */ /* 0x000f220000300800 */
[----:B------:R-:W-:Y:S02]  /*6cf30*/  PRMT R58, R58, 0x3340, R0 ;  /* 0x000033403a3a7816 */ /* 0x000fe40000000000 */
[----:B------:R-:W-:Y:S02]  /*6cf40*/  PRMT R56, R56, 0x3340, R2 ;  /* 0x0000334038387816 */ /* 0x000fe40000000002 */
[----:B------:R-:W-:Y:S02]  /*6cf50*/  SHF.R.U32.HI R0, RZ, 0x8, R130 ;  /* 0x00000008ff007819 */ /* 0x000fe40000011682 */
[----:B------:R-:W-:Y:S01]  /*6cf60*/  SHF.R.U32.HI R2, RZ, 0x8, R126 ;  /* 0x00000008ff027819 */ /* 0x000fe2000001167e */
[----:B------:R-:W4:Y:S01]  /*6cf70*/  LDL.LU R130, [R1+0x94] ;  /* 0x0000940001827983 */ /* 0x000f220000300800 */
[----:B------:R-:W-:-:S02]  /*6cf80*/  SHF.R.U32.HI R53, RZ, 0x8, R4 ;  /* 0x00000008ff357819 */ /* 0x000fc40000011604 */
[----:B------:R-:W-:Y:S01]  /*6cf90*/  SHF.R.U32.HI R3, RZ, 0x8, R123 ;  /* 0x00000008ff037819 */ /* 0x000fe2000001167b */
[----:B------:R-:W4:Y:S01]  /*6cfa0*/  LDL.LU R126, [R1+0x90] ;  /* 0x00009000017e7983 */ /* 0x000f220000300800 */
[----:B------:R-:W-:Y:S02]  /*6cfb0*/  SHF.R.U32.HI R51, RZ, 0x8, R6 ;  /* 0x00000008ff337819 */ /* 0x000fe40000011606 */
[----:B------:R-:W-:Y:S01]  /*6cfc0*/  SHF.R.U32.HI R4, RZ, 0x8, R125 ;  /* 0x00000008ff047819 */ /* 0x000fe2000001167d */
[----:B------:R-:W4:Y:S01]  /*6cfd0*/  LDL.LU R123, [R1+0x8c] ;  /* 0x00008c00017b7983 */ /* 0x000f220000300800 */
[----:B------:R-:W-:-:S03]  /*6cfe0*/  SHF.R.U32.HI R5, RZ, 0x8, R131 ;  /* 0x00000008ff057819 */ /* 0x000fc60000011683 */
[----:B------:R-:W4:Y:S04]  /*6cff0*/  LDL.LU R125, [R1+0x84] ;  /* 0x00008400017d7983 */ /* 0x000f280000300800 */
[----:B------:R-:W4:Y:S01]  /*6d000*/  LDL.LU R131, [R1+0x88] ;  /* 0x0000880001837983 */ /* 0x000f220000300800 */
[----:B--2---:R-:W-:-:S03]  /*6d010*/  SHF.R.U32.HI R6, RZ, 0x8, R155 ;  /* 0x00000008ff067819 */ /* 0x004fc6000001169b */
[----:B------:R-:W2:Y:S01]  /*6d020*/  LDL.LU R155, [R1+0x78] ;  /* 0x00007800019b7983 */ /* 0x000ea20000300800 */
[----:B------:R-:W-:Y:S02]  /*6d030*/  SHF.R.U32.HI R146, RZ, 0x8, R146 ;  /* 0x00000008ff927819 */ /* 0x000fe40000011692 */
[----:B------:R-:W-:Y:S02]  /*6d040*/  SHF.R.U32.HI R148, RZ, 0x8, R148 ;  /* 0x00000008ff947819 */ /* 0x000fe40000011694 */
[----:B------:R-:W-:Y:S02]  /*6d050*/  LOP3.LUT R2, R2, 0xffff, RZ, 0xc0, !PT ;  /* 0x0000ffff02027812 */ /* 0x000fe400078ec0ff */
        /* <DEDUP_REMOVED lines=8> */
[----:B------:R-:W-:-:S02]  /*6d0e0*/  SHF.R.U32.HI R144, RZ, 0x8, R70 ;  /* 0x00000008ff907819 */ /* 0x000fc40000011646 */
[----:B------:R-:W-:Y:S02]  /*6d0f0*/  SHF.R.U32.HI R146, RZ, 0x8, R69 ;  /* 0x00000008ff927819 */ /* 0x000fe40000011645 */
[----:B------:R-:W-:Y:S02]  /*6d100*/  SHF.R.U32.HI R71, RZ, 0x8, R71 ;  /* 0x00000008ff477819 */ /* 0x000fe40000011647 */
[----:B------:R-:W-:Y:S02]  /*6d110*/  SHF.R.U32.HI R72, RZ, 0x8, R72 ;  /* 0x00000008ff487819 */ /* 0x000fe40000011648 */
[----:B------:R-:W-:Y:S02]  /*6d120*/  LOP3.LUT R3, R3, 0xffff, RZ, 0xc0, !PT ;  /* 0x0000ffff03037812 */ /* 0x000fe400078ec0ff */
[----:B------:R-:W-:Y:S02]  /*6d130*/  LOP3.LUT R71, R71, 0xffff, RZ, 0xc0, !PT ;  /* 0x0000ffff47477812 */ /* 0x000fe400078ec0ff */
[----:B------:R-:W-:-:S02]  /*6d140*/  LOP3.LUT R72, R72, 0xffff, RZ, 0xc0, !PT ;  /* 0x0000ffff48487812 */ /* 0x000fc400078ec0ff */
[----:B------:R-:W-:Y:S02]  /*6d150*/  LOP3.LUT R6, R6, 0xffff, RZ, 0xc0, !PT ;  /* 0x0000ffff06067812 */ /* 0x000fe400078ec0ff */
[--C-:B------:R-:W-:Y:S02]  /*6d160*/  PRMT R59, R3, 0x3340, R1.reuse ;  /* 0x00003340033b7816 */ /* 0x100fe40000000001 */
[----:B------:R-:W-:Y:S02]  /*6d170*/  PRMT R150, R71, 0x3340, R72 ;  /* 0x0000334047967816 */ /* 0x000fe40000000048 */
[----:B------:R-:W-:Y:S02]  /*6d180*/  PRMT R66, R6, 0x3340, R1 ;  /* 0x0000334006427816 */ /* 0x000fe40000000001 */
[----:B------:R-:W-:Y:S02]  /*6d190*/  SHF.R.U32.HI R68, RZ, 0x8, R127 ;  /* 0x00000008ff447819 */ /* 0x000fe4000001167f */
        /* <DEDUP_REMOVED lines=11> */
[----:B------:R-:W-:Y:S02]  /*6d250*/  PRMT R68, R68, 0x3340, R0 ;  /* 0x0000334044447816 */ /* 0x000fe40000000000 */
[----:B------:R-:W-:Y:S02]  /*6d260*/  SHF.R.U32.HI R0, RZ, 0x8, R128 ;  /* 0x00000008ff007819 */ /* 0x000fe40000011680 */
[----:B------:R-:W4:Y:S01]  /*6d270*/  LDL.LU R128, [R1+0x278] ;  /* 0x0002780001807983 */ /* 0x000f220000300800 */
[----:B------:R-:W-:-:S03]  /*6d280*/  SHF.R.U32.HI R3, RZ, 0x8, R126 ;  /* 0x00000008ff037819 */ /* 0x000fc6000001167e */
[----:B------:R-:W4:Y:S01]  /*6d290*/  LDL.LU R126, [R1+0xb0] ;  /* 0x0000b000017e7983 */ /* 0x000f220000300800 */
[----:B------:R-:W-:-:S03]  /*6d2a0*/  SHF.R.U32.HI R4, RZ, 0x8, R123 ;  /* 0x00000008ff047819 */ /* 0x000fc6000001167b */
[----:B------:R-:W4:Y:S01]  /*6d2b0*/  LDL.LU R123, [R1+0xac] ;  /* 0x0000ac00017b7983 */ /* 0x000f220000300800 */
[----:B------:R-:W-:-:S03]  /*6d2c0*/  SHF.R.U32.HI R71, RZ, 0x8, R125 ;  /* 0x00000008ff477819 */ /* 0x000fc6000001167d */
[----:B------:R-:W4:Y:S01]  /*6d2d0*/  LDL.LU R125, [R1+0xa8] ;  /* 0x0000a800017d7983 */ /* 0x000f220000300800 */
[----:B------:R-:W-:-:S03]  /*6d2e0*/  SHF.R.U32.HI R5, RZ, 0x8, R131 ;  /* 0x00000008ff057819 */ /* 0x000fc60000011683 */
[----:B------:R-:W4:Y:S01]  /*6d2f0*/  LDL.LU R131, [R1+0xa4] ;  /* 0x0000a40001837983 */ /* 0x000f220000300800 */
[----:B--2---:R-:W-:-:S03]  /*6d300*/  SHF.R.U32.HI R6, RZ, 0x8, R155 ;  /* 0x00000008ff067819 */ /* 0x004fc6000001169b */
[----:B------:R-:W2:Y:S01]  /*6d310*/  LDL.LU R155, [R1+0xa0] ;  /* 0x0000a000019b7983 */ /* 0x000ea20000300800 */
[----:B------:R-:W-:Y:S02]  /*6d320*/  SHF.R.U32.HI R67, RZ, 0x8, R122 ;  /* 0x00000008ff437819 */ /* 0x000fe4000001167a */
[----:B------:R-:W-:Y:S02]  /*6d330*/  LOP3.LUT R2, R2, 0xffff, RZ, 0xc0, !PT ;  /* 0x0000ffff02027812 */ /* 0x000fe400078ec0ff */
[----:B------:R-:W-:Y:S02]  /*6d340*/  LOP3.LUT R67, R67, 0xffff, RZ, 0xc0, !PT ;  /* 0x0000ffff43437812 */ /* 0x000fe400078ec0ff */
[----:B------:R-:W-:Y:S02]  /*6d350*/  SHF.R.U32.HI R78, RZ, 0x8, R78 ;  /* 0x00000008ff4e7819 */ /* 0x000fe4000001164e */
[----:B------:R-:W-:Y:S02]  /*6d360*/  PRMT R67, R67, 0x3340, R2 ;  /* 0x0000334043437816 */ /* 0x000fe40000000002 */
[----:B------:R-:W-:-:S02]  /*6d370*/  LOP3.LUT R0, R0, 0xffff, RZ, 0xc0, !PT ;  /* 0x0000ffff00007812 */ /* 0x000fc400078ec0ff */
[----:B------:R-:W-:Y:S02]  /*6d380*/  LOP3.LUT R4, R4, 0xffff, RZ, 0xc0, !PT ;  /* 0x0000ffff04047812 */ /* 0x000fe400078ec0ff */
[----:B------:R-:W-:Y:S02]  /*6d390*/  SHF.R.U32.HI R2, RZ, 0x8, R130 ;  /* 0x00000008ff027819 */ /* 0x000fe40000011682 */
[----:B------:R-:W-:Y:S02]  /*6d3a0*/  LOP3.LUT R78, R78, 0xffff, RZ, 0xc0, !PT ;  /* 0x0000ffff4e4e7812 */ /* 0x000fe400078ec0ff */
[----:B------:R-:W-:Y:S02]  /*6d3b0*/  LOP3.LUT R75, R75, 0xffff, RZ, 0xc0, !PT ;  /* 0x0000ffff4b4b7812 */ /* 0x000fe400078ec0ff */
[----:B------:R-:W-:Y:S02]  /*6d3c0*/  PRMT R74, R0, 0x3340, R4 ;  /* 0x00003340004a7816 */ /* 0x000fe40000000004 */
[----:B------:R-:W-:-:S02]  /*6d3d0*/  LOP3.LUT R2, R2, 0xffff, RZ, 0xc0, !PT ;  /* 0x0000ffff02027812 */ /* 0x000fc400078ec0ff */
[----:B------:R-:W-:Y:S02]  /*6d3e0*/  LOP3.LUT R5, R5, 0xffff, RZ, 0xc0, !PT ;  /* 0x0000ffff05057812 */ /* 0x000fe400078ec0ff */
[----:B------:R-:W-:Y:S02]  /*6d3f0*/  SHF.R.U32.HI R0, RZ, 0x8, R18 ;  /* 0x00000008ff007819 */ /* 0x000fe40000011612 */
[----:B------:R-:W2:Y:S01]  /*6d400*/  LDL.LU R18, [R1+0x2d50] ;  /* 0x002d500001127983 */ /* 0x000ea20000300800 */
[----:B------:R-:W-:Y:S02]  /*6d410*/  SHF.R.U32.HI R196, RZ, 0x8, R152 ;  /* 0x00000008ffc47819 */ /* 0x000fe40000011698 */
[--C-:B------:R-:W-:Y:S01]  /*6d420*/  PRMT R156, R78, 0x3340, R1.reuse ;  /* 0x000033404e9c7816 */ /* 0x100fe20000000001 */
[----:B------:R-:W2:Y:S01]  /*6d430*/  LDL.LU R130, [R1+0x294] ;  /* 0x0002940001827983 */ /* 0x000ea20000300800 */
[----:B------:R-:W-:Y:S02]  /*6d440*/  PRMT R152, R75, 0x3340, R1 ;  /* 0x000033404b987816 */ /* 0x000fe40000000001 */
[----:B------:R-:W-:-:S02]  /*6d450*/  PRMT R72, R2, 0x3340, R5 ;  /* 0x0000334002487816 */ /* 0x000fc40000000005 */
[----:B------:R-:W-:Y:S02]  /*6d460*/  LOP3.LUT R0, R0, 0xffff, RZ, 0xc0, !PT ;  /* 0x0000ffff00007812 */ /* 0x000fe400078ec0ff */
[----:B------:R-:W-:Y:S02]  /*6d470*/  LOP3.LUT R3, R3, 0xffff, RZ, 0xc0, !PT ;  /* 0x0000ffff03037812 */ /* 0x000fe400078ec0ff */
[----:B------:R-:W-:Y:S02]  /*6d480*/  LOP3.LUT R71, R71, 0xffff, RZ, 0xc0, !PT ;  /* 0x0000ffff47477812 */ /* 0x000fe400078ec0ff */
[----:B------:R-:W-:Y:S02]  /*6d490*/  LOP3.LUT R6, R6, 0xffff, RZ, 0xc0, !PT ;  /* 0x0000ffff06067812 */ /* 0x000fe400078ec0ff */
[----:B------:R-:W-:Y:S02]  /*6d4a0*/  PRMT R71, R3, 0x3340, R71 ;  /* 0x0000334003477816 */ /* 0x000fe40000000047 */
[----:B------:R-:W-:-:S02]  /*6d4b0*/  SHF.R.U32.HI R76, RZ, 0x8, R127 ;  /* 0x00000008ff4c7819 */ /* 0x000fc4000001167f */
[----:B------:R-:W2:Y:S01]  /*6d4c0*/  LDL.LU R127, [R1+0x54] ;  /* 0x00005400017f7983 */ /* 0x000ea20000300800 */
[----:B------:R-:W-:-:S03]  /*6d4d0*/  SHF.R.U32.HI R78, RZ, 0x8, R129 ;  /* 0x00000008ff4e7819 */ /* 0x000fc60000011681 */
[----:B------:R-:W2:Y:S01]  /*6d4e0*/  LDL.LU R129, [R1+0x290] ;  /* 0x0002900001817983 */ /* 0x000ea20000300800 */
[----:B------:R-:W-:-:S03]  /*6d4f0*/  SHF.R.U32.HI R75, RZ, 0x8, R124 ;  /* 0x00000008ff4b7819 */ /* 0x000fc6000001167c */
[----:B------:R-:W2:Y:S01]  /*6d500*/  LDL.LU R124, [R1+0x38] ;  /* 0x00003800017c7983 */ /* 0x000ea20000300800 */
        /* <DEDUP_REMOVED lines=11> */
[----:B------:R-:W4:Y:S01]  /*6d5c0*/  LDL.LU R128, [R1+0xc4] ;  /* 0x0000c40001807983 */ /* 0x000f220000300800 */
[----:B------:R-:W-:-:S03]  /*6d5d0*/  SHF.R.U32.HI R2, RZ, 0x8, R126 ;  /* 0x00000008ff027819 */ /* 0x000fc6000001167e */
[----:B------:R-:W4:Y:S01]  /*6d5e0*/  LDL.LU R126, [R1+0xc0] ;  /* 0x0000c000017e7983 */ /* 0x000f220000300800 */
[----:B------:R-:W-:-:S03]  /*6d5f0*/  SHF.R.U32.HI R3, RZ, 0x8, R123 ;  /* 0x00000008ff037819 */ /* 0x000fc6000001167b */
[----:B------:R-:W4:Y:S01]  /*6d600*/  LDL.LU R123, [R1+0x2d4] ;  /* 0x0002d400017b7983 */ /* 0x000f220000300800 */
[----:B------:R-:W-:Y:S02]  /*6d610*/  PRMT R73, R6, 0x3340, R1 ;  /* 0x0000334006497816 */ /* 0x000fe40000000001 */
[----:B------:R-:W-:Y:S02]  /*6d620*/  SHF.R.U32.HI R4, RZ, 0x8, R125 ;  /* 0x00000008ff047819 */ /* 0x000fe4000001167d */
[----:B------:R-:W4:Y:S01]  /*6d630*/  LDL.LU R125, [R1+0xbc] ;  /* 0x0000bc00017d7983 */ /* 0x000f220000300800 */
[----:B------:R-:W-:-:S03]  /*6d640*/  SHF.R.U32.HI R5, RZ, 0x8, R131 ;  /* 0x00000008ff057819 */ /* 0x000fc60000011683 */
        /* <DEDUP_REMOVED lines=11> */
[--C-:B------:R-:W-:Y:S02]  /*6d700*/  PRMT R176, R157, 0x3340, R1.reuse ;  /* 0x000033409db07816 */ /* 0x100fe40000000001 */
[----:B------:R-:W-:Y:S02]  /*6d710*/  SHF.R.U32.HI R169, RZ, 0x8, R160 ;  /* 0x00000008ffa97819 */ /* 0x000fe400000116a0 */
[----:B------:R-:W-:Y:S02]  /*6d720*/  PRMT R157, R79, 0x3340, R1 ;  /* 0x000033404f9d7816 */ /* 0x000fe40000000001 */
[----:B------:R-:W-:-:S02]  /*6d730*/  SHF.R.U32.HI R160, RZ, 0x8, R81 ;  /* 0x00000008ffa07819 */ /* 0x000fc40000011651 */
[----:B------:R-:W-:Y:S02]  /*6d740*/  LOP3.LUT R5, R5, 0xffff, RZ, 0xc0, !PT ;  /* 0x0000ffff05057812 */ /* 0x000fe400078ec0ff */
[----:B------:R-:W-:Y:S02]  /*6d750*/  PRMT R79, R0, 0x3340, R3 ;  /* 0x00003340004f7816 */ /* 0x000fe40000000003 */
[----:B------:R-:W-:Y:S02]  /*6d760*/  LOP3.LUT R6, R6, 0xffff, RZ, 0xc0, !PT ;  /* 0x0000ffff06067812 */ /* 0x000fe400078ec0ff */
[----:B------:R-:W-:Y:S02]  /*6d770*/  PRMT R81, R2, 0x3340, R4 ;  /* 0x0000334002517816 */ /* 0x000fe40000000004 */
[----:B------:R-:W-:Y:S02]  /*6d780*/  SHF.R.U32.HI R0, RZ, 0x8, R130 ;  /* 0x00000008ff007819 */ /* 0x000fe40000011682 */
[----:B------:R-:W2:Y:S01]  /*6d790*/  LDL.LU R130, [R1+0x2b8] ;  /* 0x0002b80001827983 */ /* 0x000ea20000300800 */
[----:B------:R-:W-:-:S02]  /*6d7a0*/  PRMT R80, R5, 0x3340, R1 ;  /* 0x0000334005507816 */ /* 0x000fc40000000001 */
[----:B------:R-:W-:Y:S02]  /*6d7b0*/  PRMT R82, R6, 0x3340, R1 ;  /* 0x0000334006527816 */ /* 0x000fe40000000001 */
[----:B------:R-:W-:Y:S02]  /*6d7c0*/  LOP3.LUT R0, R0, 0xffff, RZ, 0xc0, !PT ;  /* 0x0000ffff00007812 */ /* 0x000fe400078ec0ff */
[----:B------:R-:W-:Y:S02]  /*6d7d0*/  LOP3.LUT R47, R47, 0xffff, RZ, 0xc0, !PT ;  /* 0x0000ffff2f2f7812 */ /* 0x000fe400078ec0ff */
[----:B------:R-:W-:Y:S02]  /*6d7e0*/  LOP3.LUT R7, R7, 0xffff, RZ, 0xc0, !PT ;  /* 0x0000ffff07077812 */ /* 0x000fe400078ec0ff */
        /* <DEDUP_REMOVED lines=14> */
[----:B------:R-:W-:Y:S02]  /*6d8d0*/  LOP3.LUT R5, R5, 0xffff, RZ, 0xc0, !PT ;  /* 0x0000ffff05057812 */ /* 0x000fe400078ec0ff */
[----:B------:R-:W-:Y:S02]  /*6d8e0*/  LOP3.LUT R6, R6, 0xffff, RZ, 0xc0, !PT ;  /* 0x0000ffff06067812 */ /* 0x000fe400078ec0ff */
[----:B------:R-:W-:Y:S02]  /*6d8f0*/  PRMT R85, R2, 0x3340, R4 ;  /* 0x0000334002557816 */ /* 0x000fe40000000004 */
[----:B------:R-:W-:Y:S02]  /*6d900*/  PRMT R83, R0, 0x3340, R3 ;  /* 0x0000334000537816 */ /* 0x000fe40000000003 */
[----:B------:R-:W-:-:S02]  /*6d910*/  SHF.R.U32.HI R2, RZ, 0x8, R128 ;  /* 0x00000008ff027819 */ /* 0x000fc40000011680 */
[----:B------:R-:W4:Y:S01]  /*6d920*/  LDL.LU R128, [R1+0xd8] ;  /* 0x0000d80001807983 */ /* 0x000f220000300800 */
[----:B------:R-:W-:Y:S02]  /*6d930*/  SHF.R.U32.HI R3, RZ, 0x8, R126 ;  /* 0x00000008ff037819 */ /* 0x000fe4000001167e */
[----:B------:R-:W-:Y:S01]  /*6d940*/  PRMT R84, R5, 0x3340, R1 ;  /* 0x0000334005547816 */ /* 0x000fe20000000001 */
[----:B------:R-:W4:Y:S01]  /*6d950*/  LDL.LU R126, [R1+0xd4] ;  /* 0x0000d400017e7983 */ /* 0x000f220000300800 */
[----:B------:R-:W-:Y:S02]  /*6d960*/  SHF.R.U32.HI R4, RZ, 0x8, R123 ;  /* 0x00000008ff047819 */ /* 0x000fe4000001167b */
[----:B------:R-:W-:Y:S01]  /*6d970*/  PRMT R86, R6, 0x3340, R1 ;  /* 0x0000334006567816 */ /* 0x000fe20000000001 */
[----:B------:R-:W4:Y:S01]  /*6d980*/  LDL.LU R123, [R1+0x2f0] ;  /* 0x0002f000017b7983 */ /* 0x000f220000300800 */
[----:B------:R-:W-:Y:S02]  /*6d990*/  PRMT R47, R47, 0x3340, R7 ;  /* 0x000033402f2f7816 */ /* 0x000fe40000000007 */
[----:B------:R-:W-:-:S02]  /*6d9a0*/  SHF.R.U32.HI R5, RZ, 0x8, R125 ;  /* 0x00000008ff057819 */ /* 0x000fc4000001167d */
[----:B------:R-:W4:Y:S01]  /*6d9b0*/  LDL.LU R125, [R1+0xd0] ;  /* 0x0000d000017d7983 */ /* 0x000f220000300800 */
[----:B------:R-:W-:-:S03]  /*6d9c0*/  SHF.R.U32.HI R6, RZ, 0x8, R131 ;  /* 0x00000008ff067819 */ /* 0x000fc60000011683 */
[----:B------:R-:W4:Y:S01]  /*6d9d0*/  LDL.LU R131, [R1+0xcc] ;  /* 0x0000cc0001837983 */ /* 0x000f220000300800 */
[----:B--2---:R-:W-:-:S03]  /*6d9e0*/  SHF.R.U32.HI R7, RZ, 0x8, R155 ;  /* 0x00000008ff077819 */ /* 0x004fc6000001169b */
[----:B------:R-:W2:Y:S01]  /*6d9f0*/  LDL.LU R155, [R1+0xc8] ;  /* 0x0000c800019b7983 */ /* 0x000ea20000300800 */
[----:B------:R-:W-:Y:S02]  /*6da00*/  SHF.R.U32.HI R92, RZ, 0x8, R92 ;  /* 0x00000008ff5c7819 */ /* 0x000fe4000001165c */
[----:B------:R-:W-:Y:S02]  /*6da10*/  SHF.R.U32.HI R94, RZ, 0x8, R94 ;  /* 0x00000008ff5e7819 */ /* 0x000fe4000001165e */
[----:B------:R-:W-:Y:S02]  /*6da20*/  SHF.R.U32.HI R91, RZ, 0x8, R91 ;  /* 0x00000008ff5b7819 */ /* 0x000fe4000001165b */
[----:B------:R-:W-:Y:S02]  /*6da30*/  SHF.R.U32.HI R93, RZ, 0x8, R93 ;  /* 0x00000008ff5d7819 */ /* 0x000fe4000001165d */
[----:B------:R-:W-:Y:S02]  /*6da40*/  SHF.R.U32.HI R88, RZ, 0x8, R88 ;  /* 0x00000008ff587819 */ /* 0x000fe40000011658 */
[----:B------:R-:W-:-:S02]  /*6da50*/  SHF.R.U32.HI R89, RZ, 0x8, R89 ;  /* 0x00000008ff597819 */ /* 0x000fc40000011659 */
[----:B------:R-:W-:Y:S02]  /*6da60*/  LOP3.LUT R92, R92, 0xffff, RZ, 0xc0, !PT ;  /* 0x0000ffff5c5c7812 */ /* 0x000fe400078ec0ff */
[----:B------:R-:W-:Y:S02]  /*6da70*/  LOP3.LUT R94, R94, 0xffff, RZ, 0xc0, !PT ;  /* 0x0000ffff5e5e7812 */ /* 0x000fe400078ec0ff */
[----:B------:R-:W-:Y:S02]  /*6da80*/  SHF.R.U32.HI R0, RZ, 0x8, R122 ;  /* 0x00000008ff007819 */ /* 0x000fe4000001167a */
[----:B------:R-:W-:Y:S02]  /*6da90*/  LOP3.LUT R91, R91, 0xffff, RZ, 0xc0, !PT ;  /* 0x0000ffff5b5b7812 */ /* 0x000fe400078ec0ff */
[----:B------:R-:W-:Y:S02]  /*6daa0*/  LOP3.LUT R93, R93, 0xffff, RZ, 0xc0, !PT ;  /* 0x0000ffff5d5d7812 */ /* 0x000fe400078ec0ff */
[----:B------:R-:W-:-:S02]  /*6dab0*/  LOP3.LUT R88, R88, 0xffff, RZ, 0xc0, !PT ;  /* 0x0000ffff58587812 */ /* 0x000fc400078ec0ff */
[----:B------:R-:W-:Y:S02]  /*6dac0*/  LOP3.LUT R89, R89, 0xffff, RZ, 0xc0, !PT ;  /* 0x0000ffff59597812 */ /* 0x000fe400078ec0ff */
[----:B------:R-:W-:Y:S02]  /*6dad0*/  LOP3.LUT R2, R2, 0xffff, RZ, 0xc0, !PT ;  /* 0x0000ffff02027812 */ /* 0x000fe400078ec0ff */
[----:B------:R-:W-:Y:S02]  /*6dae0*/  LOP3.LUT R5, R5, 0xffff, RZ, 0xc0, !PT ;  /* 0x0000ffff05057812 */ /* 0x000fe400078ec0ff */
[----:B------:R-:W-:Y:S02]  /*6daf0*/  PRMT R170, R92, 0x3340, R94 ;  /* 0x000033405caa7816 */ /* 0x000fe4000000005e */
[----:B------:R-:W-:Y:S02]  /*6db00*/  LOP3.LUT R0, R0, 0xffff, RZ, 0xc0, !PT ;  /* 0x0000ffff00007812 */ /* 0x000fe400078ec0ff */
[----:B------:R-:W-:-:S02]  /*6db10*/  LOP3.LUT R4, R4, 0xffff, RZ, 0xc0, !PT ;  /* 0x0000ffff04047812 */ /* 0x000fc400078ec0ff */
[----:B------:R-:W-:Y:S02]  /*6db20*/  PRMT R172, R91, 0x3340, R93 ;  /* 0x000033405bac7816 */ /* 0x000fe4000000005d */
[----:B------:R-:W-:Y:S02]  /*6db30*/  PRMT R149, R88, 0x3340, R89 ;  /* 0x0000334058957816 */ /* 0x000fe40000000059 */
[----:B------:R-:W-:Y:S02]  /*6db40*/  SHF.R.U32.HI R94, RZ, 0x8, R130 ;  /* 0x00000008ff5e7819 */ /* 0x000fe40000011682 */
[----:B------:R-:W-:Y:S01]  /*6db50*/  PRMT R89, R2, 0x3340, R5 ;  /* 0x0000334002597816 */ /* 0x000fe20000000005 */
[----:B------:R-:W2:Y:S01]  /*6db60*/  LDL.LU R130, [R1+0x2f8] ;  /* 0x0002f80001827983 */ /* 0x000ea20000300800 */
[----:B------:R-:W-:Y:S02]  /*6db70*/  SHF.R.U32.HI R168, RZ, 0x8, R87 ;  /* 0x00000008ffa87819 */ /* 0x000fe40000011657 */
[----:B------:R-:W-:-:S02]  /*6db80*/  SHF.R.U32.HI R90, RZ, 0x8, R90 ;  /* 0x00000008ff5a7819 */ /* 0x000fc4000001165a */
[----:B------:R-:W-:Y:S02]  /*6db90*/  PRMT R87, R0, 0x3340, R4 ;  /* 0x0000334000577816 */ /* 0x000fe40000000004 */
[----:B------:R-:W-:Y:S02]  /*6dba0*/  SHF.R.U32.HI R97, RZ, 0x8, R97 ;  /* 0x00000008ff617819 */ /* 0x000fe40000011661 */
[----:B------:R-:W-:Y:S02]  /*6dbb0*/  SHF.R.U32.HI R99, RZ, 0x8, R99 ;  /* 0x00000008ff637819 */ /* 0x000fe40000011663 */
[----:B------:R-:W-:Y:S02]  /*6dbc0*/  LOP3.LUT R90, R90, 0xffff, RZ, 0xc0, !PT ;  /* 0x0000ffff5a5a7812 */ /* 0x000fe400078ec0ff */
        /* <DEDUP_REMOVED lines=10> */
[----:B----4-:R-:W-:Y:S02]  /*6dc70*/  SHF.R.U32.HI R2, RZ, 0x8, R147 ;  /* 0x00000008ff027819 */ /* 0x010fe40000011693 */
[----:B------:R-:W-:Y:S01]  /*6dc80*/  LOP3.LUT R7, R7, 0xffff, RZ, 0xc0, !PT ;  /* 0x0000ffff07077812 */ /* 0x000fe200078ec0ff */
[----:B------:R-:W4:Y:S01]  /*6dc90*/  LDL.LU R147, [R1+0x2c4] ;  /* 0x0002c40001937983 */ /* 0x000f220000300800 */
[----:B------:R-:W-:-:S02]  /*6dca0*/  LOP3.LUT R2, R2, 0xffff, RZ, 0xc0, !PT ;  /* 0x0000ffff02027812 */ /* 0x000fc400078ec0ff */
[----:B------:R-:W-:Y:S01]  /*6dcb0*/  LOP3.LUT R97, R97, 0xffff, RZ, 0xc0, !PT ;  /* 0x0000ffff61617812 */ /* 0x000fe200078ec0ff */
[----:B------:R-:W4:Y:S01]  /*6dcc0*/  LDL.LU R122, [R1+0x2ac] ;  /* 0x0002ac00017a7983 */ /* 0x000f220000300800 */
[----:B------:R-:W-:Y:S02]  /*6dcd0*/  LOP3.LUT R99, R99, 0xffff, RZ, 0xc0, !PT ;  /* 0x0000ffff63637812 */ /* 0x000fe400078ec0ff */
[----:B------:R-:W-:Y:S02]  /*6dce0*/  PRMT R93, R93, 0x3340, R2 ;  /* 0x000033405d5d7816 */ /* 0x000fe40000000002 */
[----:B------:R-:W-:Y:S02]  /*6dcf0*/  PRMT R148, R90, 0x3340, R1 ;  /* 0x000033405a947816 */ /* 0x000fe40000000001 */
[----:B------:R-:W-:Y:S02]  /*6dd00*/  PRMT R90, R3, 0x3340, R7 ;  /* 0x00003340035a7816 */ /* 0x000fe40000000007 */
[----:B------:R-:W-:-:S02]  /*6dd10*/  SHF.R.U32.HI R2, RZ, 0x8, R126 ;  /* 0x00000008ff027819 */ /* 0x000fc4000001167e */
        /* <DEDUP_REMOVED lines=10> */
[----:B------:R-:W-:Y:S02]  /*6ddc0*/  LOP3.LUT R94, R94, 0xffff, RZ, 0xc0, !PT ;  /* 0x0000ffff5e5e7812 */ /* 0x000fe400078ec0ff */
[----:B------:R-:W-:Y:S02]  /*6ddd0*/  LOP3.LUT R0, R0, 0xffff, RZ, 0xc0, !PT ;  /* 0x0000ffff00007812 */ /* 0x000fe400078ec0ff */
[----:B------:R-:W-:Y:S02]  /*6dde0*/  SHF.R.U32.HI R100, RZ, 0x8, R100 ;  /* 0x00000008ff647819 */ /* 0x000fe40000011664 */
[----:B------:R-:W-:Y:S02]  /*6ddf0*/  PRMT R94, R94, 0x3340, R0 ;  /* 0x000033405e5e7816 */ /* 0x000fe40000000000 */
[----:B------:R-:W-:Y:S02]  /*6de00*/  SHF.R.U32.HI R101, RZ, 0x8, R101 ;  /* 0x00000008ff657819 */ /* 0x000fe40000011665 */
[----:B------:R-:W-:-:S02]  /*6de10*/  SHF.R.U32.HI R0, RZ, 0x8, R128 ;  /* 0x00000008ff007819 */ /* 0x000fc40000011680 */
[----:B------:R-:W-:Y:S01]  /*6de20*/  LOP3.LUT R100, R100, 0xffff, RZ, 0xc0, !PT ;  /* 0x0000ffff64647812 */ /* 0x000fe200078ec0ff */
[----:B------:R-:W2:Y:S01]  /*6de30*/  LDL.LU R128, [R1+0x328] ;  /* 0x0003280001807983 */ /* 0x000ea20000300800 */
[----:B------:R-:W-:Y:S02]  /*6de40*/  LOP3.LUT R2, R2, 0xffff, RZ, 0xc0, !PT ;  /* 0x0000ffff02027812 */ /* 0x000fe400078ec0ff */
[----:B------:R-:W-:Y:S02]  /*6de50*/  LOP3.LUT R4, R4, 0xffff, RZ, 0xc0, !PT ;  /* 0x0000ffff04047812 */ /* 0x000fe400078ec0ff */
[----:B------:R-:W-:Y:S02]  /*6de60*/  LOP3.LUT R101, R101, 0xffff, RZ, 0xc0, !PT ;  /* 0x0000ffff65657812 */ /* 0x000fe400078ec0ff */
[----:B------:R-:W-:Y:S02]  /*6de70*/  LOP3.LUT R0, R0, 0xffff, RZ, 0xc0, !PT ;  /* 0x0000ffff00007812 */ /* 0x000fe400078ec0ff */
[----:B------:R-:W-:-:S02]  /*6de80*/  LOP3.LUT R3, R3, 0xffff, RZ, 0xc0, !PT ;  /* 0x0000ffff03037812 */ /* 0x000fc400078ec0ff */
[--C-:B------:R-:W-:Y:S02]  /*6de90*/  PRMT R179, R100, 0x3340, R1.reuse ;  /* 0x0000334064b37816 */ /* 0x100fe40000000001 */
[----:B------:R-:W-:Y:S02]  /*6dea0*/  PRMT R98, R2, 0x3340, R4 ;  /* 0x0000334002627816 */ /* 0x000fe40000000004 */
[----:B------:R-:W-:Y:S02]  /*6deb0*/  PRMT R180, R101, 0x3340, R1 ;  /* 0x0000334065b47816 */ /* 0x000fe40000000001 */
[----:B------:R-:W-:Y:S02]  /*6dec0*/  PRMT R96, R0, 0x3340, R3 ;  /* 0x0000334000607816 */ /* 0x000fe40000000003 */
[----:B------:R-:W-:Y:S02]  /*6ded0*/  SHF.R.U32.HI R215, RZ, 0x8, R191 ;  /* 0x00000008ffd77819 */ /* 0x000fe400000116bf */
[----:B------:R-:W-:-:S02]  /*6dee0*/  SHF.R.U32.HI R101, RZ, 0x8, R130 ;  /* 0x00000008ff657819 */ /* 0x000fc40000011682 */
[----:B------:R-:W2:Y:S02]  /*6def0*/  LDL.LU R130, [R1+0x324] ;  /* 0x0003240001827983 */ /* 0x000ea40000300800 */
[----:B------:R-:W-:Y:S02]  /*6df00*/  LOP3.LUT R101, R101, 0xffff, RZ, 0xc0, !PT ;  /* 0x0000ffff65657812 */ /* 0x000fe400078ec0ff */
[----:B------:R-:W-:Y:S02]  /*6df10*/  SHF.R.U32.HI R191, RZ, 0x8, R109 ;  /* 0x00000008ffbf7819 */ /* 0x000fe4000001166d */
[----:B------:R-:W-:Y:S02]  /*6df20*/  SHF.R.U32.HI R100, RZ, 0x8, R127 ;  /* 0x00000008ff647819 */ /* 0x000fe4000001167f */
[----:B------:R-:W2:Y:S02]  /*6df30*/  LDL.LU R127, [R1+0xe8] ;  /* 0x0000e800017f7983 */ /* 0x000ea40000300800 */
[----:B------:R-:W-:-:S02]  /*6df40*/  LOP3.LUT R100, R100, 0xffff, RZ, 0xc0, !PT ;  /* 0x0000ffff64647812 */ /* 0x000fc400078ec0ff */
[----:B------:R-:W-:Y:S02]  /*6df50*/  SHF.R.U32.HI R0, RZ, 0x8, R124 ;  /* 0x00000008ff007819 */ /* 0x000fe4000001167c */
[----:B------:R-:W-:Y:S02]  /*6df60*/  SHF.R.U32.HI R99, RZ, 0x8, R129 ;  /* 0x00000008ff637819 */ /* 0x000fe40000011681 */
[----:B------:R-:W-:Y:S01]  /*6df70*/  LOP3.LUT R0, R0, 0xffff, RZ, 0xc0, !PT ;  /* 0x0000ffff00007812 */ /* 0x000fe200078ec0ff */
[----:B------:R-:W2:Y:S01]  /*6df80*/  LDL.LU R129, [R1+0x318] ;  /* 0x0003180001817983 */ /* 0x000ea20000300800 */
[----:B---3--:R-:W-:-:S03]  /*6df90*/  SHF.R.U32.HI R2, RZ, 0x8, R139 ;  /* 0x00000008ff027819 */ /* 0x008fc6000001168b */
[----:B------:R-:W3:Y:S01]  /*6dfa0*/  LDL.LU R124, [R1+0xe4] ;  /* 0x0000e400017c7983 */ /* 0x000ee20000300800 */
[----:B------:R-:W-:-:S03]  /*6dfb0*/  LOP3.LUT R2, R2, 0xffff, RZ, 0xc0, !PT ;  /* 0x0000ffff02027812 */ /* 0x000fc600078ec0ff */
[----:B------:R-:W3:Y:S01]  /*6dfc0*/  LDL.LU R139, [R1+0x320] ;  /* 0x00032000018b7983 */ /* 0x000ee20000300800 */
[----:B----4-:R-:W-:Y:S02]  /*6dfd0*/  SHF.R.U32.HI R102, RZ, 0x8, R147 ;  /* 0x00000008ff667819 */ /* 0x010fe40000011693 */
[----:B------:R-:W-:Y:S01]  /*6dfe0*/  PRMT R100, R100, 0x3340, R2 ;  /* 0x0000334064647816 */ /* 0x000fe20000000002 */
        /* <DEDUP_REMOVED lines=11> */
[----:B------:R-:W-:Y:S02]  /*6e0a0*/  SHF.R.U32.HI R103, RZ, 0x8, R122 ;  /* 0x00000008ff677819 */ /* 0x000fe4000001167a */
[----:B------:R-:W-:Y:S02]  /*6e0b0*/  LOP3.LUT R108, R108, 0xffff, RZ, 0xc0, !PT ;  /* 0x0000ffff6c6c7812 */ /* 0x000fe400078ec0ff */
[----:B------:R-:W-:-:S02]  /*6e0c0*/  PRMT R232, R187, 0x3340, R1 ;  /* 0x00003340bbe87816 */ /* 0x000fc40000000001 */
[----:B------:R-:W-:Y:S02]  /*6e0d0*/  SHF.R.U32.HI R115, RZ, 0x8, R115 ;  /* 0x00000008ff737819 */ /* 0x000fe40000011673 */
[----:B------:R-:W-:Y:S02]  /*6e0e0*/  SHF.R.U32.HI R116, RZ, 0x8, R116 ;  /* 0x00000008ff747819 */ /* 0x000fe40000011674 */
[----:B------:R-:W-:Y:S02]  /*6e0f0*/  LOP3.LUT R103, R103, 0xffff, RZ, 0xc0, !PT ;  /* 0x0000ffff67677812 */ /* 0x000fe400078ec0ff */
[----:B------:R-:W-:Y:S02]  /*6e100*/  LOP3.LUT R2, R2, 0xffff, RZ, 0xc0, !PT ;  /* 0x0000ffff02027812 */ /* 0x000fe400078ec0ff */
[----:B------:R-:W-:Y:S02]  /*6e110*/  PRMT R187, R108, 0x3340, R1 ;  /* 0x000033406cbb7816 */ /* 0x000fe40000000001 */
[----:B------:R-:W-:-:S02]  /*6e120*/  SHF.R.U32.HI R108, RZ, 0x8, R126 ;  /* 0x00000008ff6c7819 */ /* 0x000fc4000001167e */
[----:B------:R-:W-:Y:S01]  /*6e130*/  SHF.R.U32.HI R107, RZ, 0x8, R131 ;  /* 0x00000008ff6b7819 */ /* 0x000fe20000011683 */
[----:B------:R-:W2:Y:S01]  /*6e140*/  LDL.LU R126, [R1+0x300] ;  /* 0x00030000017e7983 */ /* 0x000ea20000300800 */
[----:B------:R-:W-:Y:S02]  /*6e150*/  LOP3.LUT R115, R115, 0xffff, RZ, 0xc0, !PT ;  /* 0x0000ffff73737812 */ /* 0x000fe400078ec0ff */
[----:B------:R-:W-:Y:S01]  /*6e160*/  LOP3.LUT R116, R116, 0xffff, RZ, 0xc0, !PT ;  /* 0x0000ffff74747812 */ /* 0x000fe200078ec0ff */
[----:B------:R-:W2:Y:S01]  /*6e170*/  LDL.LU R131, [R1+0x2fc] ;  /* 0x0002fc0001837983 */ /* 0x000ea20000300800 */
[----:B------:R-:W-:Y:S02]  /*6e180*/  PRMT R103, R103, 0x3340, R2 ;  /* 0x0000334067677816 */ /* 0x000fe40000000002 */
[----:B------:R-:W-:Y:S02]  /*6e190*/  SHF.R.U32.HI R201, RZ, 0x8, R117 ;  /* 0x00000008ffc97819 */ /* 0x000fe40000011675 */
[----:B------:R-:W-:-:S02]  /*6e1a0*/  SHF.R.U32.HI R205, RZ, 0x8, R200 ;  /* 0x00000008ffcd7819 */ /* 0x000fc400000116c8 */
[----:B------:R-:W-:Y:S02]  /*6e1b0*/  PRMT R200, R115, 0x3340, R116 ;  /* 0x0000334073c87816 */ /* 0x000fe40000000074 */
[----:B------:R-:W-:Y:S02]  /*6e1c0*/  SHF.R.U32.HI R118, RZ, 0x8, R18 ;  /* 0x00000008ff767819 */ /* 0x000fe40000011612 */
[----:B---3--:R-:W-:Y:S02]  /*6e1d0*/  SHF.R.U32.HI R3, RZ, 0x8, R124 ;  /* 0x00000008ff037819 */ /* 0x008fe4000001167c */
[----:B------:R-:W3:Y:S01]  /*6e1e0*/  LDL.LU R124, [R1+0x330] ;  /* 0x00033000017c7983 */ /* 0x000ee20000300800 */
[----:B------:R-:W-:-:S03]  /*6e1f0*/  SHF.R.U32.HI R2, RZ, 0x8, R139 ;  /* 0x00000008ff027819 */ /* 0x000fc6000001168b */
[----:B------:R-:W3:Y:S01]  /*6e200*/  LDL.LU R139, [R1+0x32c] ;  /* 0x00032c00018b7983 */ /* 0x000ee20000300800 */
[----:B----4-:R-:W-:-:S03]  /*6e210*/  SHF.R.U32.HI R113, RZ, 0x8, R147 ;  /* 0x00000008ff717819 */ /* 0x010fc60000011693 */
[----:B------:R-:W4:Y:S01]  /*6e220*/  LDL.LU R147, [R1+0x514] ;  /* 0x0005140001937983 */ /* 0x000f220000300800 */
[----:B------:R-:W-:-:S03]  /*6e230*/  SHF.R.U32.HI R117, RZ, 0x8, R123 ;  /* 0x00000008ff757819 */ /* 0x000fc6000001167b */
[----:B------:R-:W4:Y:S01]  /*6e240*/  LDL.LU R123, [R1+0x370] ;  /* 0x00037000017b7983 */ /* 0x000f220000300800 */
[----:B------:R-:W-:-:S03]  /*6e250*/  SHF.R.U32.HI R119, RZ, 0x8, R125 ;  /* 0x00000008ff777819 */ /* 0x000fc6000001167d */
[----:B------:R-:W4:Y:S01]  /*6e260*/  LDL.LU R125, [R1+0x2cc] ;  /* 0x0002cc00017d7983 */ /* 0x000f220000300800 */
[----:B--2---:R-:W-:-:S03]  /*6e270*/  SHF.R.U32.HI R116, RZ, 0x8, R155 ;  /* 0x00000008ff747819 */ /* 0x004fc6000001169b */
[----:B------:R-:W2:Y:S04]  /*6e280*/  LDL.LU R155, [R1+0x3b8] ;  /* 0x0003b800019b7983 */ /* 0x000ea80000300800 */
[----:B------:R-:W3:Y:S01]  /*6e290*/  LDL.LU R18, [R1+0x2d4c] ;  /* 0x002d4c0001127983 */ /* 0x000ee20000300800 */
[----:B------:R-:W-:Y:S02]  /*6e2a0*/  LOP3.LUT R108, R108, 0xffff, RZ, 0xc0, !PT ;  /* 0x0000ffff6c6c7812 */ /* 0x000fe400078ec0ff */
[----:B------:R-:W-:Y:S02]  /*6e2b0*/  LOP3.LUT R0, R0, 0xffff, RZ, 0xc0, !PT ;  /* 0x0000ffff00007812 */ /* 0x000fe400078ec0ff */
[----:B------:R-:W-:Y:S02]  /*6e2c0*/  SHF.R.U32.HI R115, RZ, 0x8, R128 ;  /* 0x00000008ff737819 */ /* 0x000fe40000011680 */
[----:B------:R-:W-:-:S02]  /*6e2d0*/  PRMT R108, R108, 0x3340, R0 ;  /* 0x000033406c6c7816 */ /* 0x000fc40000000000 */
[----:B------:R-:W-:Y:S02]  /*6e2e0*/  SHF.R.U32.HI R0, RZ, 0x8, R129 ;  /* 0x00000008ff007819 */ /* 0x000fe40000011681 */
[----:B------:R-:W-:Y:S02]  /*6e2f0*/  LOP3.LUT R115, R115, 0xffff, RZ, 0xc0, !PT ;  /* 0x0000ffff73737812 */ /* 0x000fe400078ec0ff */
[----:B------:R-:W-:-:S04]  /*6e300*/  LOP3.LUT R0, R0, 0xffff, RZ, 0xc0, !PT ;  /* 0x0000ffff00007812 */ /* 0x000fc800078ec0ff */
[----:B------:R-:W-:Y:S02]  /*6e310*/  PRMT R115, R115, 0x3340, R0 ;  /* 0x0000334073737816 */ /* 0x000fe40000000000 */
[----:B------:R-:W-:Y:S02]  /*6e320*/  SHF.R.U32.HI R0, RZ, 0x8, R131 ;  /* 0x00000008ff007819 */ /* 0x000fe40000011683 */
[----:B------:R-:W2:Y:S01]  /*6e330*/  LDL.LU R131, [R1+0x41c] ;  /* 0x00041c0001837983 */ /* 0x000ea20000300800 */
[----:B------:R-:W-:Y:S02]  /*6e340*/  SHF.R.U32.HI R111, RZ, 0x8, R130 ;  /* 0x00000008ff6f7819 */ /* 0x000fe40000011682 */
[----:B------:R-:W-:Y:S02]  /*6e350*/  LOP3.LUT R2, R2, 0xffff, RZ, 0xc0, !PT ;  /* 0x0000ffff02027812 */ /* 0x000fe400078ec0ff */
[----:B------:R-:W-:-:S04]  /*6e360*/  LOP3.LUT R111, R111, 0xffff, RZ, 0xc0, !PT ;  /* 0x0000ffff6f6f7812 */ /* 0x000fc800078ec0ff */
[----:B------:R-:W-:Y:S02]  /*6e370*/  PRMT R111, R111, 0x3340, R2 ;  /* 0x000033406f6f7816 */ /* 0x000fe40000000002 */
[----:B------:R-:W-:Y:S02]  /*6e380*/  SHF.R.U32.HI R2, RZ, 0x8, R126 ;  /* 0x00000008ff027819 */ /* 0x000fe4000001167e */
[----:B------:R-:W0:Y:S01]  /*6e390*/  S2R R126, SR_TID.X ;  /* 0x00000000007e7919 */ /* 0x000e220000002100 */
[----:B---3--:R-:W-:Y:S02]  /*6e3a0*/  SHF.R.U32.HI R122, RZ, 0x8, R18 ;  /* 0x00000008ff7a7819 */ /* 0x008fe40000011612 */
[----:B------:R-:W3:Y:S01]  /*6e3b0*/  LDL.LU R18, [R1+0x2d48] ;  /* 0x002d480001127983 */ /* 0x000ee20000300800 */
[----:B------:R-:W-:Y:S02]  /*6e3c0*/  LOP3.LUT R19, R19, 0xffff, RZ, 0xc0, !PT ;  /* 0x0000ffff13137812 */ /* 0x000fe400078ec0ff */
[----:B------:R-:W-:-:S02]  /*6e3d0*/  SHF.R.U32.HI R120, RZ, 0x8, R120 ;  /* 0x00000008ff787819 */ /* 0x000fc40000011678 */
[----:B------:R-:W-:Y:S01]  /*6e3e0*/  PRMT R45, R45, 0x3340, R19 ;  /* 0x000033402d2d7816 */ /* 0x000fe20000000013 */
[----:B0-----:R-:W-:Y:S01]  /*6e3f0*/  IMAD.SHL.U32 R19, R126, 0x8, RZ ;  /* 0x000000087e137824 */ /* 0x001fe200078e00ff */
[----:B------:R-:W-:Y:S02]  /*6e400*/  SHF.R.U32.HI R121, RZ, 0x8, R121 ;  /* 0x00000008ff797819 */ /* 0x000fe40000011679 */
[----:B------:R-:W-:Y:S02]  /*6e410*/  LOP3.LUT R120, R120, 0xffff, RZ, 0xc0, !PT ;  /* 0x0000ffff78787812 */ /* 0x000fe400078ec0ff */
[----:B------:R-:W-:Y:S02]  /*6e420*/  LOP3.LUT R121, R121, 0xffff, RZ, 0xc0, !PT ;  /* 0x0000ffff79797812 */ /* 0x000fe400078ec0ff */
[----:B------:R-:W-:Y:S02]  /*6e430*/  LOP3.LUT R19, R19, 0x300, RZ, 0xc0, !PT ;  /* 0x0000030013137812 */ /* 0x000fe400078ec0ff */
[----:B------:R-:W-:-:S02]  /*6e440*/  PRMT R177, R120, 0x3340, R121 ;  /* 0x0000334078b17816 */ /* 0x000fc40000000079 */
[----:B------:R-:W-:Y:S01]  /*6e450*/  SHF.R.U32.HI R121, RZ, 0x8, R139 ;  /* 0x00000008ff797819 */ /* 0x000fe2000001168b */
[----:B----4-:R-:W-:Y:S01]  /*6e460*/  IMAD.IADD R19, R147, 0x1, R19 ;  /* 0x0000000193137824 */ /* 0x010fe200078e0213 */
[----:B------:R-:W4:Y:S04]  /*6e470*/  LDL.LU R139, [R1+0x548] ;  /* 0x00054800018b7983 */ /* 0x000f280000300800 */
[----:B------:R-:W4:Y:S01]  /*6e480*/  LDL.LU R147, [R1+0x570] ;  /* 0x0005700001937983 */ /* 0x000f220000300800 */
[----:B---3--:R-:W-:-:S03]  /*6e490*/  SHF.R.U32.HI R126, RZ, 0x8, R18 ;  /* 0x00000008ff7e7819 */ /* 0x008fc60000011612 */
[----:B------:R-:W3:Y:S01]  /*6e4a0*/  LDL.LU R18, [R1+0x2d44] ;  /* 0x002d440001127983 */ /* 0x000ee20000300800 */
        /* <DEDUP_REMOVED lines=8> */
[----:B--2---:R-:W-:Y:S02]  /*6e530*/  SHF.R.U32.HI R125, RZ, 0x8, R155 ;  /* 0x00000008ff7d7819 */ /* 0x004fe4000001169b */
[----:B------:R-:W2:Y:S01]  /*6e540*/  LDL.LU R155, [R1+0x618] ;  /* 0x00061800019b7983 */ /* 0x000ea20000300800 */
[----:B------:R-:W-:-:S03]  /*6e550*/  SHF.R.U32.HI R127, RZ, 0x8, R10 ;  /* 0x00000008ff7f7819 */ /* 0x000fc6000001160a */
[----:B------:R-:W2:Y:S04]  /*6e560*/  LDL.LU R10, [R1+0x2d40] ;  /* 0x002d4000010a7983 */ /* 0x000ea80000300800 */
[----:B------:R-:W2:Y:S01]  /*6e570*/  LDL.LU R9, [R1+0x708] ;  /* 0x0007080001097983 */ /* 0x000ea20000300800 */
[----:B---3--:R-:W-:-:S03]  /*6e580*/  SHF.R.U32.HI R129, RZ, 0x8, R18 ;  /* 0x00000008ff817819 */ /* 0x008fc60000011612 */
[----:B------:R-:W3:Y:S01]  /*6e590*/  LDL.LU R18, [R1+0x2d3c] ;  /* 0x002d3c0001127983 */ /* 0x000ee20000300800 */
[----:B------:R-:W-:Y:S02]  /*6e5a0*/  SHF.R.U32.HI R128, RZ, 0x8, R131 ;  /* 0x00000008ff807819 */ /* 0x000fe40000011683 */
[----:B----4-:R-:W-:Y:S01]  /*6e5b0*/  SHF.R.U32.HI R130, RZ, 0x8, R139 ;  /* 0x00000008ff827819 */ /* 0x010fe2000001168b */
[----:B------:R-:W4:Y:S01]  /*6e5c0*/  LDL.LU R8, [R1+0x73c] ;  /* 0x00073c0001087983 */ /* 0x000f220000300800 */
[----:B------:R-:W-:Y:S02]  /*6e5d0*/  SHF.R.U32.HI R131, RZ, 0x8, R147 ;  /* 0x00000008ff837819 */ /* 0x000fe40000011693 */
[----:B------:R-:W-:Y:S02]  /*6e5e0*/  SHF.R.U32.HI R139, RZ, 0x8, R14 ;  /* 0x00000008ff8b7819 */ /* 0x000fe4000001160e */
[----:B------:R-:W4:Y:S01]  /*6e5f0*/  LDL.LU R14, [R1+0x2d38] ;  /* 0x002d3800010e7983 */ /* 0x000f220000300800 */
[----:B------:R-:W-:-:S02]  /*6e600*/  SHF.R.U32.HI R61, RZ, 0x8, R61 ;  /* 0x00000008ff3d7819 */ /* 0x000fc4000001163d */
[----:B---3--:R-:W-:Y:S02]  /*6e610*/  SHF.R.U32.HI R147, RZ, 0x8, R18 ;  /* 0x00000008ff937819 */ /* 0x008fe40000011612 */
[----:B------:R-:W3:Y:S01]  /*6e620*/  LDL.LU R18, [R1+0x2d34] ;  /* 0x002d340001127983 */ /* 0x000ee20000300800 */
[----:B------:R-:W-:Y:S02]  /*6e630*/  SHF.R.U32.HI R62, RZ, 0x8, R62 ;  /* 0x00000008ff3e7819 */ /* 0x000fe4000001163e */
[----:B------:R-:W-:Y:S01]  /*6e640*/  LOP3.LUT R61, R61, 0xffff, RZ, 0xc0, !PT ;  /* 0x0000ffff3d3d7812 */ /* 0x000fe200078ec0ff */
[----:B------:R-:W2:Y:S01]  /*6e650*/  LDL.LU R60, [R1+0x380] ;  /* 0x00038000013c7983 */ /* 0x000ea20000300800 */
[----:B------:R-:W-:Y:S02]  /*6e660*/  LOP3.LUT R62, R62, 0xffff, RZ, 0xc0, !PT ;  /* 0x0000ffff3e3e7812 */ /* 0x000fe400078ec0ff */
[----:B------:R-:W-:Y:S02]  /*6e670*/  LOP3.LUT R119, R119, 0xffff, RZ, 0xc0, !PT ;  /* 0x0000ffff77777812 */ /* 0x000fe400078ec0ff */
[----:B------:R-:W-:-:S02]  /*6e680*/  LOP3.LUT R0, R0, 0xffff, RZ, 0xc0, !PT ;  /* 0x0000ffff00007812 */ /* 0x000fc400078ec0ff */
[----:B------:R-:W-:Y:S02]  /*6e690*/  LOP3.LUT R110, R110, 0xffff, RZ, 0xc0, !PT ;  /* 0x0000ffff6e6e7812 */ /* 0x000fe400078ec0ff */
[----:B------:R-:W-:Y:S02]  /*6e6a0*/  LOP3.LUT R3, R3, 0xffff, RZ, 0xc0, !PT ;  /* 0x0000ffff03037812 */ /* 0x000fe400078ec0ff */
[--C-:B------:R-:W-:Y:S02]  /*6e6b0*/  PRMT R112, R61, 0x3340, R1.reuse ;  /* 0x000033403d707816 */ /* 0x100fe40000000001 */
[----:B------:R-:W-:Y:S01]  /*6e6c0*/  PRMT R119, R119, 0x3340, R0 ;  /* 0x0000334077777816 */ /* 0x000fe20000000000 */
[----:B------:R-:W4:Y:S01]  /*6e6d0*/  LDL.LU R61, [R1+0x378] ;  /* 0x00037800013d7983 */ /* 0x000f220000300800 */
[----:B------:R-:W-:Y:S02]  /*6e6e0*/  PRMT R136, R62, 0x3340, R1 ;  /* 0x000033403e887816 */ /* 0x000fe40000000001 */
[----:B------:R-:W-:Y:S01]  /*6e6f0*/  SHF.R.U32.HI R0, RZ, 0x8, R171 ;  /* 0x00000008ff007819 */ /* 0x000fe200000116ab */
[----:B------:R-:W4:Y:S01]  /*6e700*/  LDL.LU R63, [R1+0x76c] ;  /* 0x00076c00013f7983 */ /* 0x000f220000300800 */
[----:B------:R-:W-:-:S02]  /*6e710*/  PRMT R110, R110, 0x3340, R3 ;  /* 0x000033406e6e7816 */ /* 0x000fc40000000003 */
[----:B------:R-:W-:Y:S01]  /*6e720*/  SHF.R.U32.HI R171, RZ, 0x8, R15 ;  /* 0x00000008ffab7819 */ /* 0x000fe2000001160f */
[----:B------:R-:W4:Y:S04]  /*6e730*/  LDL.LU R62, [R1+0x348] ;  /* 0x00034800013e7983 */ /* 0x000f280000300800 */
[----:B------:R-:W4:Y:S01]  /*6e740*/  LDL.LU R15, [R1+0x2d30] ;  /* 0x002d3000010f7983 */ /* 0x000f220000300800 */
[----:B---3--:R-:W-:-:S03]  /*6e750*/  SHF.R.U32.HI R3, RZ, 0x8, R18 ;  /* 0x00000008ff037819 */ /* 0x008fc60000011612 */
[----:B------:R-:W3:Y:S01]  /*6e760*/  LDL.LU R18, [R1+0x2d2c] ;  /* 0x002d2c0001127983 */ /* 0x000ee20000300800 */
[----:B------:R-:W-:Y:S02]  /*6e770*/  LOP3.LUT R6, R6, 0xffff, RZ, 0xc0, !PT ;  /* 0x0000ffff06067812 */ /* 0x000fe400078ec0ff */
[----:B------:R-:W-:Y:S02]  /*6e780*/  SHF.R.U32.HI R4, RZ, 0x8, R16 ;  /* 0x00000008ff047819 */ /* 0x000fe40000011610 */
[----:B------:R-:W-:Y:S01]  /*6e790*/  PRMT R88, R6, 0x3340, R1 ;  /* 0x0000334006587816 */ /* 0x000fe20000000001 */
[----:B------:R-:W4:Y:S01]  /*6e7a0*/  LDL.LU R16, [R1+0x2d28] ;  /* 0x002d280001107983 */ /* 0x000f220000300800 */
[----:B------:R-:W-:Y:S02]  /*6e7b0*/  SHF.R.U32.HI R7, RZ, 0x8, R17 ;  /* 0x00000008ff077819 */ /* 0x000fe40000011611 */
[----:B---3--:R-:W-:Y:S02]  /*6e7c0*/  SHF.R.U32.HI R6, RZ, 0x8, R18 ;  /* 0x00000008ff067819 */ /* 0x008fe40000011612 */
[----:B------:R-:W3:Y:S04]  /*6e7d0*/  LDL.LU R18, [R1+0x2d24] ;  /* 0x002d240001127983 */ /* 0x000ee80000300800 */
[----:B------:R-:W3:Y:S01]  /*6e7e0*/  LDL.LU R17, [R1+0x2d20] ;  /* 0x002d200001117983 */ /* 0x000ee20000300800 */
[----:B------:R-:W-:-:S02]  /*6e7f0*/  LOP3.LUT R117, R117, 0xffff, RZ, 0xc0, !PT ;  /* 0x0000ffff75757812 */ /* 0x000fc400078ec0ff */
[----:B------:R-:W-:Y:S02]  /*6e800*/  LOP3.LUT R2, R2, 0xffff, RZ, 0xc0, !PT ;  /* 0x0000ffff02027812 */ /* 0x000fe400078ec0ff */
[----:B--2---:R-:W-:Y:S02]  /*6e810*/  LOP3.LUT R60, R60, 0xffff, RZ, 0xc0, !PT ;  /* 0x0000ffff3c3c7812 */ /* 0x004fe400078ec0ff */
[----:B------:R-:W-:Y:S02]  /*6e820*/  PRMT R117, R117, 0x3340, R2 ;  /* 0x0000334075757816 */ /* 0x000fe40000000002 */
[----:B----4-:R-:W-:Y:S02]  /*6e830*/  LOP3.LUT R61, R61, 0xffff, RZ, 0xc0, !PT ;  /* 0x0000ffff3d3d7812 */ /* 0x010fe400078ec0ff */
[----:B------:R-:W-:Y:S02]  /*6e840*/  SHF.R.U32.HI R2, RZ, 0x8, R9 ;  /* 0x00000008ff027819 */ /* 0x000fe40000011609 */
[----:B------:R-:W-:-:S02]  /*6e850*/  SHF.R.U32.HI R5, RZ, 0x8, R8 ;  /* 0x00000008ff057819 */ /* 0x000fc40000011608 */
[----:B------:R-:W-:Y:S02]  /*6e860*/  LOP3.LUT R62, R62, 0xffff, RZ, 0xc0, !PT ;  /* 0x0000ffff3e3e7812 */ /* 0x000fe400078ec0ff */
[----:B------:R-:W-:Y:S02]  /*6e870*/  SHF.R.U32.HI R8, RZ, 0x8, R63 ;  /* 0x00000008ff087819 */ /* 0x000fe4000001163f */
[----:B---3--:R-:W-:Y:S02]  /*6e880*/  SHF.R.U32.HI R9, RZ, 0x8, R18 ;  /* 0x00000008ff097819 */ /* 0x008fe40000011612 */
[----:B------:R-:W2:Y:S01]  /*6e890*/  LDL.LU R18, [R1+0x2d1c] ;  /* 0x002d1c0001127983 */ /* 0x000ea20000300800 */
[----:B------:R-:W-:-:S03]  /*6e8a0*/  LOP3.LUT R63, R17, 0xffff, RZ, 0xc0, !PT ;  /* 0x0000ffff113f7812 */ /* 0x000fc600078ec0ff */
[----:B------:R0:W-:Y:S04]  /*6e8b0*/  STL [R1+0x38], R60 ;  /* 0x0000383c01007387 */ /* 0x0001e80000100800 */
[----:B------:R1:W-:Y:S04]  /*6e8c0*/  STL [R1+0x34], R61 ;  /* 0x0000343d01007387 */ /* 0x0003e80000100800 */
[----:B------:R-:W3:Y:S01]  /*6e8d0*/  LDL.LU R17, [R1+0x2d18] ;  /* 0x002d180001117983 */ /* 0x000ee20000300800 */
[----:B0-----:R-:W-:-:S03]  /*6e8e0*/  PRMT R60, R16, 0x4210, R60 ;  /* 0x00004210103c7816 */ /* 0x001fc6000000003c */
[----:B------:R0:W-:Y:S01]  /*6e8f0*/  STL [R1+0x30], R62 ;  /* 0x0000303e01007387 */ /* 0x0001e20000100800 */
[----:B-1----:R-:W-:-:S03]  /*6e900*/  PRMT R61, R15, 0x4210, R61 ;  /* 0x000042100f3d7816 */ /* 0x002fc6000000003d */
[----:B------:R-:W4:Y:S04]  /*6e910*/  LDL.LU R16, [R1+0x2d14] ;  /* 0x002d140001107983 */ /* 0x000f280000300800 */
[----:B------:R1:W-:Y:S01]  /*6e920*/  STL [R1+0x2c], R63 ;  /* 0x00002c3f01007387 */ /* 0x0003e20000100800 */
[----:B0-----:R-:W-:-:S03]  /*6e930*/  PRMT R62, R14, 0x4210, R62 ;  /* 0x000042100e3e7816 */ /* 0x001fc6000000003e */
[----:B------:R-:W2:Y:S04]  /*6e940*/  LDL.LU R15, [R1+0x2d10] ;  /* 0x002d1000010f7983 */ /* 0x000ea80000300800 */
[----:B------:R-:W3:Y:S01]  /*6e950*/  LDL.LU R14, [R1+0x2d0c] ;  /* 0x002d0c00010e7983 */ /* 0x000ee20000300800 */
[----:B-1----:R-:W-:-:S03]  /*6e960*/  PRMT R63, R10, 0x4210, R63 ;  /* 0x000042100a3f7816 */ /* 0x002fc6000000003f */
[----:B------:R-:W4:Y:S01]  /*6e970*/  LDL.LU R10, [R1+0x2d08] ;  /* 0x002d0800010a7983 */ /* 0x000f220000300800 */
[----:B------:R-:W-:Y:S02]  /*6e980*/  SHF.R.U32.HI R162, RZ, 0x8, R162 ;  /* 0x00000008ffa27819 */ /* 0x000fe400000116a2 */
[----:B------:R-:W-:Y:S02]  /*6e990*/  SHF.R.U32.HI R123, RZ, 0x8, R123 ;  /* 0x00000008ff7b7819 */ /* 0x000fe4000001167b */
[----:B------:R-:W-:Y:S02]  /*6e9a0*/  SHF.R.U32.HI R155, RZ, 0x8, R155 ;  /* 0x00000008ff9b7819 */ /* 0x000fe4000001169b */
[----:B------:R-:W-:Y:S02]  /*6e9b0*/  LOP3.LUT R251, R251, 0xffff, RZ, 0xc0, !PT ;  /* 0x0000fffffbfb7812 */ /* 0x000fe400078ec0ff */
[----:B------:R-:W-:Y:S02]  /*6e9c0*/  LOP3.LUT R248, R248, 0xffff, RZ, 0xc0, !PT ;  /* 0x0000fffff8f87812 */ /* 0x000fe400078ec0ff */
[----:B------:R-:W-:-:S02]  /*6e9d0*/  LOP3.LUT R247, R247, 0xffff, RZ, 0xc0, !PT ;  /* 0x0000fffff7f77812 */ /* 0x000fc400078ec0ff */
        /* <DEDUP_REMOVED lines=80> */
[--C-:B------:R-:W-:Y:S02]  /*6eee0*/  PRMT R251, R251, 0x3340, R1.reuse ;  /* 0x00003340fbfb7816 */ /* 0x100fe40000000001 */
[--C-:B------:R-:W-:Y:S02]  /*6eef0*/  PRMT R248, R248, 0x3340, R1.reuse ;  /* 0x00003340f8f87816 */ /* 0x100fe40000000001 */
[--C-:B------:R-:W-:Y:S02]  /*6ef00*/  PRMT R247, R247, 0x3340, R1.reuse ;  /* 0x00003340f7f77816 */ /* 0x100fe40000000001 */
[----:B------:R-:W-:-:S02]  /*6ef10*/  PRMT R241, R241, 0x3340, R1 ;  /* 0x00003340f1f17816 */ /* 0x000fc40000000001 */
[--C-:B------:R-:W-:Y:S02]  /*6ef20*/  PRMT R228, R228, 0x3340, R1.reuse ;  /* 0x00003340e4e47816 */ /* 0x100fe40000000001 */
[--C-:B------:R-:W-:Y:S02]  /*6ef30*/  PRMT R227, R227, 0x3340, R1.reuse ;  /* 0x00003340e3e37816 */ /* 0x100fe40000000001 */
        /* <DEDUP_REMOVED lines=78> */
[----:B------:R-:W-:Y:S01]  /*6f420*/  PRMT R9, R9, 0x3340, R1 ;  /* 0x0000334009097816 */ /* 0x000fe20000000001 */
[----:B------:R-:W-:Y:S06]  /*6f430*/  BAR.SYNC.DEFER_BLOCKING 0x0 ;  /* 0x0000000000007b1d */ /* 0x000fec0000010000 */
[----:B------:R0:W-:Y:S02]  /*6f440*/  STSM.16.M88.4 [R19], R60 ;  /* 0x0000003c13007844 */ /* 0x0001e40000000200 */
[----:B0-----:R-:W-:-:S02]  /*6f450*/  PRMT R62, R252, 0x5410, R251 ;  /* 0x00005410fc3e7816 */ /* 0x001fc400000000fb */
[----:B------:R-:W-:Y:S02]  /*6f460*/  PRMT R61, R249, 0x5410, R248 ;  /* 0x00005410f93d7816 */ /* 0x000fe400000000f8 */
[----:B------:R-:W-:Y:S01]  /*6f470*/  PRMT R60, R250, 0x5410, R247 ;  /* 0x00005410fa3c7816 */ /* 0x000fe200000000f7 */
[----:B------:R0:W-:Y:S04]  /*6f480*/  STL [R1+0x138], R62 ;  /* 0x0001383e01007387 */ /* 0x0001e80000100800 */
[----:B------:R1:W-:Y:S04]  /*6f490*/  STL [R1+0x134], R61 ;  /* 0x0001343d01007387 */ /* 0x0003e80000100800 */
[----:B------:R2:W-:Y:S01]  /*6f4a0*/  STL [R1+0x130], R60 ;  /* 0x0001303c01007387 */ /* 0x0005e20000100800 */
[----:B0-----:R-:W-:-:S02]  /*6f4b0*/  PRMT R62, R246, 0x5410, R245 ;  /* 0x00005410f63e7816 */ /* 0x001fc400000000f5 */
[----:B-1----:R-:W-:-:S03]  /*6f4c0*/  PRMT R61, R244, 0x5410, R243 ;  /* 0x00005410f43d7816 */ /* 0x002fc600000000f3 */
[----:B------:R0:W-:Y:S01]  /*6f4d0*/  STL [R1+0x12c], R62 ;  /* 0x00012c3e01007387 */ /* 0x0001e20000100800 */
[----:B--2---:R-:W-:-:S03]  /*6f4e0*/  PRMT R60, R242, 0x5410, R241 ;  /* 0x00005410f23c7816 */ /* 0x004fc600000000f1 */
[----:B------:R-:W2:Y:S04]  /*6f4f0*/  LDL.LU R251, [R1] ;  /* 0x0000000001fb7983 */ /* 0x000ea80000300800 */
[----:B------:R1:W-:Y:S04]  /*6f500*/  STL [R1+0x128], R61 ;  /* 0x0001283d01007387 */ /* 0x0003e80000100800 */
[----:B------:R-:W3:Y:S04]  /*6f510*/  LDL.LU R242, [R1+0x4] ;  /* 0x0000040001f27983 */ /* 0x000ee80000300800 */
[----:B------:R4:W-:Y:S04]  /*6f520*/  STL [R1+0x124], R60 ;  /* 0x0001243c01007387 */ /* 0x0009e80000100800 */
[----:B------:R-:W3:Y:S04]  /*6f530*/  LDL.LU R241, [R1+0x8] ;  /* 0x0000080001f17983 */ /* 0x000ee80000300800 */
[----:B------:R-:W3:Y:S04]  /*6f540*/  LDL.LU R244, [R1+0xc] ;  /* 0x00000c0001f47983 */ /* 0x000ee80000300800 */
[----:B------:R-:W3:Y:S04]  /*6f550*/  LDL.LU R250, [R1+0x10] ;  /* 0x0000100001fa7983 */ /* 0x000ee80000300800 */
[----:B------:R-:W3:Y:S04]  /*6f560*/  LDL.LU R247, [R1+0x14] ;  /* 0x0000140001f77983 */ /* 0x000ee80000300800 */
[----:B------:R-:W3:Y:S04]  /*6f570*/  LDL.LU R249, [R1+0x18] ;  /* 0x0000180001f97983 */ /* 0x000ee80000300800 */
[----:B0-----:R-:W3:Y:S04]  /*6f580*/  LDL.LU R62, [R1+0x20] ;  /* 0x00002000013e7983 */ /* 0x001ee80000300800 */
[----:B------:R-:W3:Y:S04]  /*6f590*/  LDL R63, [R1+0x24] ;  /* 0x00002400013f7983 */ /* 0x000ee80000100800 */
[----:B------:R-:W3:Y:S01]  /*6f5a0*/  LDL.LU R248, [R1+0x28] ;  /* 0x0000280001f87983 */ /* 0x000ee20000300800 */
[----:B------:R-:W-:-:S02]  /*6f5b0*/  PRMT R163, R163, 0x5410, R162 ;  /* 0x00005410a3a37816 */ /* 0x000fc400000000a2 */
[----:B------:R-:W-:Y:S01]  /*6f5c0*/  PRMT R162, R161, 0x5410, R160 ;  /* 0x00005410a1a27816 */ /* 0x000fe200000000a0 */
[----:B------:R-:W3:Y:S01]  /*6f5d0*/  LDL.LU R252, [R1+0x4c] ;  /* 0x00004c0001fc7983 */ /* 0x000ee20000300800 */
[----:B------:R-:W-:Y:S02]  /*6f5e0*/  PRMT R160, R159, 0x5410, R156 ;  /* 0x000054109fa07816 */ /* 0x000fe4000000009c */
[----:B------:R-:W-:Y:S02]  /*6f5f0*/  PRMT R148, R149, 0x5410, R148 ;  /* 0x0000541095947816 */ /* 0x000fe40000000094 */
[----:B------:R-:W-:Y:S02]  /*6f600*/  PRMT R140, R143, 0x5410, R140 ;  /* 0x000054108f8c7816 */ /* 0x000fe4000000008c */
[----:B------:R-:W-:Y:S02]  /*6f610*/  PRMT R159, R153, 0x5410, R152 ;  /* 0x00005410999f7816 */ /* 0x000fe40000000098 */
[----:B------:R-:W-:-:S02]  /*6f620*/  PRMT R146, R150, 0x5410, R146 ;  /* 0x0000541096927816 */ /* 0x000fc40000000092 */
[----:B------:R-:W-:Y:S02]  /*6f630*/  PRMT R143, R35, 0x5410, R36 ;  /* 0x00005410238f7816 */ /* 0x000fe40000000024 */
[----:B------:R-:W-:Y:S02]  /*6f640*/  PRMT R149, R34, 0x5410, R37 ;  /* 0x0000541022957816 */ /* 0x000fe40000000025 */
[----:B------:R-:W-:Y:S01]  /*6f650*/  PRMT R116, R115, 0x5410, R116 ;  /* 0x0000541073747816 */ /* 0x000fe20000000074 */
[----:B------:R-:W0:Y:S01]  /*6f660*/  LDC.64 R34, c[0x0][0x228] ;  /* 0x00008a00ff227b82 */ /* 0x000e220000000a00 */
[----:B------:R-:W-:Y:S02]  /*6f670*/  PRMT R150, R39, 0x5410, R40 ;  /* 0x0000541027967816 */ /* 0x000fe40000000028 */
[----:B------:R-:W-:Y:S02]  /*6f680*/  PRMT R152, R41, 0x5410, R42 ;  /* 0x0000541029987816 */ /* 0x000fe4000000002a */
[----:B------:R-:W-:-:S02]  /*6f690*/  PRMT R144, R145, 0x5410, R144 ;  /* 0x0000541091907816 */ /* 0x000fc40000000090 */
[----:B------:R-:W-:Y:S01]  /*6f6a0*/  PRMT R145, R32, 0x5410, R33 ;  /* 0x0000541020917816 */ /* 0x000fe20000000021 */
[----:B------:R-:W0:Y:S01]  /*6f6b0*/  LDC.64 R40, c[0x0][0x228] ;  /* 0x00008a00ff287b82 */ /* 0x000e220000000a00 */
[----:B------:R-:W-:Y:S02]  /*6f6c0*/  PRMT R188, R188, 0x5410, R187 ;  /* 0x00005410bcbc7816 */ /* 0x000fe400000000bb */
[----:B------:R-:W-:Y:S02]  /*6f6d0*/  PRMT R201, R204, 0x5410, R201 ;  /* 0x00005410ccc97816 */ /* 0x000fe400000000c9 */
[----:B------:R-:W-:Y:S02]  /*6f6e0*/  PRMT R182, R182, 0x5410, R179 ;  /* 0x00005410b6b67816 */ /* 0x000fe400000000b3 */
[----:B------:R-:W-:Y:S01]  /*6f6f0*/  PRMT R209, R212, 0x5410, R209 ;  /* 0x00005410d4d17816 */ /* 0x000fe200000000d1 */
[----:B------:R-:W0:Y:S01]  /*6f700*/  LDC R32, c[0x0][0x244] ;  /* 0x00009100ff207b82 */ /* 0x000e220000000800 */
[----:B------:R-:W-:-:S02]  /*6f710*/  PRMT R219, R220, 0x5410, R219 ;  /* 0x00005410dcdb7816 */ /* 0x000fc400000000db */
[----:B------:R-:W-:Y:S02]  /*6f720*/  PRMT R136, R137, 0x5410, R136 ;  /* 0x0000541089887816 */ /* 0x000fe40000000088 */
[----:B------:R-:W-:Y:S02]  /*6f730*/  PRMT R137, R25, 0x5410, R26 ;  /* 0x0000541019897816 */ /* 0x000fe4000000001a */
[----:B------:R-:W-:Y:S01]  /*6f740*/  PRMT R112, R138, 0x5410, R112 ;  /* 0x000054108a707816 */ /* 0x000fe20000000070 */
[----:B------:R-:W0:Y:S01]  /*6f750*/  LDC R26, c[0x0][0x244] ;  /* 0x00009100ff1a7b82 */ /* 0x000e220000000800 */
[----:B------:R-:W-:Y:S02]  /*6f760*/  PRMT R138, R27, 0x5410, R28 ;  /* 0x000054101b8a7816 */ /* 0x000fe4000000001c */
[----:B------:R-:W-:Y:S02]  /*6f770*/  PRMT R106, R106, 0x5410, R132 ;  /* 0x000054106a6a7816 */ /* 0x000fe40000000084 */
[----:B------:R-:W-:-:S02]  /*6f780*/  PRMT R132, R11, 0x5410, R12 ;  /* 0x000054100b847816 */ /* 0x000fc4000000000c */
[----:B------:R-:W-:Y:S01]  /*6f790*/  PRMT R105, R105, 0x5410, R133 ;  /* 0x0000541069697816 */ /* 0x000fe20000000085 */
[----:B------:R-:W0:Y:S01]  /*6f7a0*/  LDC R27, c[0x0][0x244] ;  /* 0x00009100ff1b7b82 */ /* 0x000e220000000800 */
        /* <DEDUP_REMOVED lines=31> */
[----:B-1----:R-:W-:-:S02]  /*6f9a0*/  PRMT R61, R54, 0x5410, R55 ;  /* 0x00005410363d7816 */ /* 0x002fc40000000037 */
[----:B------:R-:W-:Y:S02]  /*6f9b0*/  PRMT R153, R43, 0x5410, R44 ;  /* 0x000054102b997816 */ /* 0x000fe4000000002c */
[----:B------:R-:W-:Y:S02]  /*6f9c0*/  PRMT R151, R154, 0x5410, R151 ;  /* 0x000054109a977816 */ /* 0x000fe40000000097 */
[----:B------:R-:W-:Y:S02]  /*6f9d0*/  PRMT R81, R81, 0x5410, R82 ;  /* 0x0000541051517816 */ /* 0x000fe40000000052 */
[----:B----4-:R-:W-:Y:S02]  /*6f9e0*/  PRMT R60, R56, 0x5410, R57 ;  /* 0x00005410383c7816 */ /* 0x010fe40000000039 */
        /* <DEDUP_REMOVED lines=30> */
[----:B--2---:R-:W-:Y:S02]  /*6fbd0*/  PRMT R115, R251, 0x5410, R130 ;  /* 0x00005410fb737816 */ /* 0x004fe40000000082 */
[----:B---3--:R-:W-:Y:S01]  /*6fbe0*/  PRMT R147, R244, 0x5410, R147 ;  /* 0x00005410f4937816 */ /* 0x008fe20000000093 */
[----:B------:R-:W2:Y:S01]  /*6fbf0*/  LDL.LU R251, [R1+0x50] ;  /* 0x0000500001fb7983 */ /* 0x000ea20000300800 */
[----:B------:R-:W-:-:S03]  /*6fc00*/  PRMT R155, R250, 0x5410, R155 ;  /* 0x00005410fa9b7816 */ /* 0x000fc6000000009b */
[----:B------:R-:W3:Y:S01]  /*6fc10*/  LDL.LU R243, [R1+0x58] ;  /* 0x0000580001f37983 */ /* 0x000ee20000300800 */
[----:B------:R-:W-:-:S03]  /*6fc20*/  PRMT R171, R247, 0x5410, R171 ;  /* 0x00005410f7ab7816 */ /* 0x000fc600000000ab */
[----:B------:R-:W4:Y:S01]  /*6fc30*/  LDL.LU R246, [R1+0xf4] ;  /* 0x0000f40001f67983 */ /* 0x000f220000300800 */
[----:B------:R-:W-:-:S03]  /*6fc40*/  PRMT R187, R62, 0x5410, R3 ;  /* 0x000054103ebb7816 */ /* 0x000fc60000000003 */
[----:B------:R-:W4:Y:S01]  /*6fc50*/  LDL.LU R245, [R1+0x1c] ;  /* 0x00001c0001f57983 */ /* 0x000f220000300800 */
[----:B------:R-:W-:-:S03]  /*6fc60*/  PRMT R204, R63, 0x5410, R4 ;  /* 0x000054103fcc7816 */ /* 0x000fc60000000004 */
[----:B0-----:R0:W-:Y:S01]  /*6fc70*/  STL [R1+0x2030], R34 ;  /* 0x0020302201007387 */ /* 0x0011e20000100800 */
[----:B------:R-:W-:Y:S02]  /*6fc80*/  PRMT R179, R249, 0x5410, R2 ;  /* 0x00005410f9b37816 */ /* 0x000fe40000000002 */
[----:B------:R-:W-:Y:S01]  /*6fc90*/  PRMT R212, R248, 0x5410, R5 ;  /* 0x00005410f8d47816 */ /* 0x000fe20000000005 */
[----:B------:R-:W-:Y:S01]  /*6fca0*/  STL [R1+0x203c], R41 ;  /* 0x00203c2901007387 */ /* 0x000fe20000100800 */
[----:B------:R-:W-:-:S03]  /*6fcb0*/  PRMT R220, R252, 0x5410, R6 ;  /* 0x00005410fcdc7816 */ /* 0x000fc60000000006 */
[----:B------:R-:W4:Y:S01]  /*6fcc0*/  LDL.LU R33, [R1+0x2cb0] ;  /* 0x002cb00001217983 */ /* 0x000f220000300800 */
[----:B------:R-:W-:Y:S01]  /*6fcd0*/  IMAD R26, R15, R26, RZ ;  /* 0x0000001a0f1a7224 */ /* 0x000fe200078e02ff */
[----:B------:R-:W-:Y:S01]  /*6fce0*/  PRMT R91, R31, 0x5410, R129 ;  /* 0x000054101f5b7816 */ /* 0x000fe20000000081 */
[----:B------:R-:W1:Y:S01]  /*6fcf0*/  LDC.64 R20, c[0x0][0x220] ;  /* 0x00008800ff147b82 */ /* 0x000e620000000a00 */
[----:B------:R-:W4:Y:S01]  /*6fd00*/  LDL.LU R244, [R1+0x38] ;  /* 0x0000380001f47983 */ /* 0x000f220000300800 */
[----:B------:R-:W-:Y:S02]  /*6fd10*/  PRMT R134, R22, 0x5410, R23 ;  /* 0x0000541016867816 */ /* 0x000fe40000000017 */
[----:B------:R-:W-:Y:S01]  /*6fd20*/  PRMT R123, R242, 0x5410, R131 ;  /* 0x00005410f27b7816 */ /* 0x000fe20000000083 */
[----:B------:R-:W4:Y:S01]  /*6fd30*/  LDL.LU R62, [R1+0x34] ;  /* 0x00003400013e7983 */ /* 0x000f220000300800 */
[----:B------:R-:W-:Y:S01]  /*6fd40*/  IMAD R3, R32, 0x80, R26 ;  /* 0x0000008020037824 */ /* 0x000fe200078e021a */
[----:B------:R-:W-:Y:S01]  /*6fd50*/  PRMT R30, R108, 0x5410, R109 ;  /* 0x000054106c1e7816 */ /* 0x000fe2000000006d */
[----:B------:R-:W-:Y:S01]  /*6fd60*/  IMAD.MOV.U32 R31, RZ, RZ, R40 ;  /* 0x000000ffff1f7224 */ /* 0x000fe200078e0028 */
[----:B------:R-:W4:Y:S01]  /*6fd70*/  LDL.LU R63, [R1+0x30] ;  /* 0x00003000013f7983 */ /* 0x000f220000300800 */
[----:B0-----:R-:W-:Y:S01]  /*6fd80*/  IMAD.MOV.U32 R34, RZ, RZ, R35 ;  /* 0x000000ffff227224 */ /* 0x001fe200078e0023 */
[----:B------:R-:W0:Y:S01]  /*6fd90*/  LDC.64 R22, c[0x0][0x220] ;  /* 0x00008800ff167b82 */ /* 0x000e220000000a00 */
[----:B------:R-:W-:Y:S01]  /*6fda0*/  PRMT R28, R101, 0x5410, R102 ;  /* 0x00005410651c7816 */ /* 0x000fe20000000066 */
[----:B------:R-:W4:Y:S01]  /*6fdb0*/  LDL.LU R250, [R1+0x2c] ;  /* 0x00002c0001fa7983 */ /* 0x000f220000300800 */
[----:B------:R-:W-:-:S02]  /*6fdc0*/  PRMT R139, R241, 0x5410, R139 ;  /* 0x00005410f18b7816 */ /* 0x000fc4000000008b */
[----:B------:R-:W-:Y:S01]  /*6fdd0*/  PRMT R46, R83, 0x5410, R84 ;  /* 0x00005410532e7816 */ /* 0x000fe20000000054 */
[----:B------:R-:W4:Y:S01]  /*6fde0*/  LDL.LU R247, [R1+0x464] ;  /* 0x0004640001f77983 */ /* 0x000f220000300800 */
[----:B------:R-:W-:Y:S01]  /*6fdf0*/  IMAD R4, R27, 0x80, R3 ;  /* 0x000000801b047824 */ /* 0x000fe200078e0203 */
[----:B------:R-:W-:Y:S01]  /*6fe00*/  PRMT R83, R38, 0x5410, R128 ;  /* 0x0000541026537816 */ /* 0x000fe20000000080 */
[----:B------:R-:W-:Y:S01]  /*6fe10*/  BAR.SYNC.DEFER_BLOCKING 0x0 ;  /* 0x0000000000007b1d */ /* 0x000fe20000010000 */
[----:B------:R-:W-:Y:S02]  /*6fe20*/  PRMT R75, R45, 0x5410, R127 ;  /* 0x000054102d4b7816 */ /* 0x000fe4000000007f */
[----:B------:R-:W-:Y:S02]  /*6fe30*/  PRMT R158, R52, 0x5410, R53 ;  /* 0x00005410349e7816 */ /* 0x000fe40000000035 */
[----:B------:R-:W-:Y:S01]  /*6fe40*/  PRMT R44, R79, 0x5410, R80 ;  /* 0x000054104f2c7816 */ /* 0x000fe20000000050 */
[----:B------:R-:W-:Y:S01]  /*6fe50*/  VIADD R113, R10, 0x2 ;  /* 0x000000020a717836 */ /* 0x000fe20000000000 */
[----:B------:R-:W-:Y:S01]  /*6fe60*/  PRMT R154, R47, 0x5410, R48 ;  /* 0x000054102f9a7816 */ /* 0x000fe20000000030 */
[----:B------:R-:W4:Y:S01]  /*6fe70*/  LDL.LU R249, [R1+0x460] ;  /* 0x0004600001f97983 */ /* 0x000f220000300800 */
[----:B------:R-:W-:Y:S01]  /*6fe80*/  PRMT R47, R85, 0x5410, R86 ;  /* 0x00005410552f7816 */ /* 0x000fe20000000056 */
[----:B------:R-:W1:Y:S01]  /*6fe90*/  LDC R118, c[0x0][0x248] ;  /* 0x00009200ff767b82 */ /* 0x000e620000000800 */
[----:B------:R-:W-:Y:S01]  /*6fea0*/  PRMT R57, R58, 0x5410, R59 ;  /* 0x000054103a397816 */ /* 0x000fe2000000003b */
[----:B------:R-:W4:Y:S01]  /*6feb0*/  LDL.LU R248, [R1+0x394] ;  /* 0x0003940001f87983 */ /* 0x000f220000300800 */
[----:B------:R-:W-:-:S02]  /*6fec0*/  PRMT R48, R65, 0x5410, R66 ;  /* 0x0000541041307816 */ /* 0x000fc40000000042 */
[----:B------:R-:W-:Y:S01]  /*6fed0*/  PRMT R49, R67, 0x5410, R70 ;  /* 0x0000541043317816 */ /* 0x000fe20000000046 */
[----:B------:R-:W4:Y:S01]  /*6fee0*/  LDL.LU R252, [R1+0x390] ;  /* 0x0003900001fc7983 */ /* 0x000f220000300800 */
[----:B------:R-:W-:Y:S02]  /*6fef0*/  PRMT R59, R64, 0x5410, R126 ;  /* 0x00005410403b7816 */ /* 0x000fe4000000007e */
[----:B------:R-:W-:Y:S02]  /*6ff00*/  PRMT R157, R50, 0x5410, R51 ;  /* 0x00005410329d7816 */ /* 0x000fe40000000033 */
[----:B------:R-:W-:Y:S02]  /*6ff10*/  PRMT R51, R71, 0x5410, R125 ;  /* 0x0000541047337816 */ /* 0x000fe4000000007d */
[----:B------:R-:W-:Y:S02]  /*6ff20*/  PRMT R50, R68, 0x5410, R69 ;  /* 0x0000541044327816 */ /* 0x000fe40000000045 */
[----:B--2---:R-:W-:-:S02]  /*6ff30*/  PRMT R236, R251, 0x5410, R7 ;  /* 0x00005410fbec7816 */ /* 0x004fc40000000007 */
[----:B------:R-:W2:Y:S01]  /*6ff40*/  LDL.LU R251, [R1+0x110] ;  /* 0x0001100001fb7983 */ /* 0x000ea20000300800 */
[----:B---3--:R-:W-:-:S05]  /*6ff50*/  PRMT R5, R243, 0x5410, R8 ;  /* 0x00005410f3057816 */ /* 0x008fca0000000008 */
[----:B------:R3:W-:Y:S01]  /*6ff60*/  STL [R1], R5 ;  /* 0x0000000501007387 */ /* 0x0007e20000100800 */
[----:B----4-:R-:W-:-:S03]  /*6ff70*/  PRMT R2, R246, 0x5410, R9 ;  /* 0x00005410f6027816 */ /* 0x010fc60000000009 */
[----:B------:R-:W4:Y:S01]  /*6ff80*/  LDL.LU R243, [R1+0x104] ;  /* 0x0001040001f37983 */ /* 0x000f220000300800 */
[----:B---3--:R-:W-:Y:S01]  /*6ff90*/  IMAD R5, R11, 0x80, R4 ;  /* 0x000000800b057824 */ /* 0x008fe200078e0204 */
[----:B------:R-:W-:Y:S02]  /*6ffa0*/  PRMT R107, R245, 0x5410, R0 ;  /* 0x00005410f56b7816 */ /* 0x000fe40000000000 */
[----:B------:R3:W-:Y:S02]  /*6ffb0*/  STL [R1+0x108], R2 ;  /* 0x0001080201007387 */ /* 0x0007e40000100800 */
[C---:B------:R-:W-:Y:S02]  /*6ffc0*/  IADD3 R0, P3, R5.reuse, R12, RZ ;  /* 0x0000000c05007210 */ /* 0x040fe40007f7e0ff */
[----:B------:R-:W4:Y:S01]  /*6ffd0*/  LDL.LU R246, [R1+0x10c] ;  /* 0x00010c0001f67983 */ /* 0x000f220000300800 */
[----:B------:R-:W-:Y:S02]  /*6ffe0*/  IADD3 R11, P0, R26, R24, RZ ;  /* 0x000000181a0b7210 */ /* 0x000fe40007f1e0ff */
[----:B------:R-:W-:Y:S01]  /*6fff0*/  LEA.HI.X.SX32 R13, R5, R13, 0x1, P3 ;  /* 0x0000000d050d7211 */ /* 0x000fe200018f0eff */
[----:B------:R-:W4:Y:S01]  /*70000*/  LDL.LU R245, [R1+0x100] ;  /* 0x0001000001f57983 */ /* 0x000f220000300800 */
[----:B------:R-:W-:-:S02]  /*70010*/  ISETP.GE.AND P3, PT, R15, R31, PT ;  /* 0x0000001f0f00720c */ /* 0x000fc40003f66270 */
[----:B---3--:R-:W-:Y:S02]  /*70020*/  LEA.HI.X.SX32 R2, R26, R25, 0x1, P0 ;  /* 0x000000191a027211 */ /* 0x008fe400000f0eff */
[----:B------:R-:W-:Y:S02]  /*70030*/  PRMT R5, R111, 0x5210, R62 ;  /* 0x000052106f057816 */ /* 0x000fe4000000003e */
[----:B------:R-:W3:Y:S01]  /*70040*/  LDL.LU R62, [R1+0x474] ;  /* 0x00047400013e7983 */ /* 0x000ee20000300800 */
[----:B------:R-:W-:-:S03]  /*70050*/  PRMT R6, R117, 0x5210, R63 ;  /* 0x0000521075067816 */ /* 0x000fc6000000003f */
[----:B------:R-:W3:Y:S01]  /*70060*/  LDL.LU R63, [R1+0x470] ;  /* 0x00047000013f7983 */ /* 0x000ee20000300800 */
[----:B------:R-:W-:Y:S01]  /*70070*/  PRMT R7, R119, 0x5210, R250 ;  /* 0x0000521077077816 */ /* 0x000fe200000000fa */
[----:B------:R-:W3:Y:S02]  /*70080*/  LDC R117, c[0x0][0x248] ;  /* 0x00009200ff757b82 */ /* 0x000ee40000000800 */
[----:B------:R-:W3:Y:S01]  /*70090*/  LDL.LU R250, [R1+0x39c] ;  /* 0x00039c0001fa7983 */ /* 0x000ee20000300800 */
[----:B------:R-:W-:Y:S02]  /*700a0*/  ISETP.GE.AND P0, PT, R33, R34, PT ;  /* 0x000000222100720c */ /* 0x000fe40003f06270 */
[----:B------:R-:W-:Y:S02]  /*700b0*/  LOP3.LUT R31, R247, 0xffff, RZ, 0xc0, !PT ;  /* 0x0000fffff71f7812 */ /* 0x000fe400078ec0ff */
[----:B------:R-:W3:Y:S01]  /*700c0*/  LDL.LU R247, [R1+0x398] ;  /* 0x0003980001f77983 */ /* 0x000ee20000300800 */
[----:B------:R-:W-:Y:S01]  /*700d0*/  LOP3.LUT R32, R249, 0xffff, RZ, 0xc0, !PT ;  /* 0x0000fffff9207812 */ /* 0x000fe200078ec0ff */
[----:B------:R-:W3:Y:S02]  /*700e0*/  LDC R119, c[0x0][0x248] ;  /* 0x00009200ff777b82 */ /* 0x000ee40000000800 */
[----:B------:R-:W3:Y:S01]  /*700f0*/  LDL.LU R249, [R1+0x120] ;  /* 0x0001200001f97983 */ /* 0x000ee20000300800 */
[----:B------:R-:W-:-:S03]  /*70100*/  LOP3.LUT R33, R248, 0xffff, RZ, 0xc0, !PT ;  /* 0x0000fffff8217812 */ /* 0x000fc600078ec0ff */
[----:B------:R-:W3:Y:S01]  /*70110*/  LDL.LU R248, [R1+0x114] ;  /* 0x0001140001f87983 */ /* 0x000ee20000300800 */
[----:B------:R-:W-:-:S03]  /*70120*/  LOP3.LUT R34, R252, 0xffff, RZ, 0xc0, !PT ;  /* 0x0000fffffc227812 */ /* 0x000fc600078ec0ff */
[----:B------:R-:W3:Y:S01]  /*70130*/  LDL.LU R252, [R1+0x118] ;  /* 0x0001180001fc7983 */ /* 0x000ee20000300800 */
[C---:B0-----:R-:W-:Y:S02]  /*70140*/  IADD3 R9, P1, R3.reuse, R22, RZ ;  /* 0x0000001603097210 */ /* 0x041fe40007f3e0ff */
[C---:B-1----:R-:W-:Y:S02]  /*70150*/  IADD3 R8, P2, R4.reuse, R20, RZ ;  /* 0x0000001404087210 */ /* 0x042fe40007f5e0ff */
[----:B------:R-:W-:Y:S02]  /*70160*/  LEA.HI.X.SX32 R12, R3, R23, 0x1, P1 ;  /* 0x00000017030c7211 */ /* 0x000fe400008f0eff */
[----:B------:R-:W-:Y:S02]  /*70170*/  LEA.HI.X.SX32 R3, R4, R21, 0x1, P2 ;  /* 0x0000001504037211 */ /* 0x000fe400010f0eff */
[----:B------:R-:W-:Y:S01]  /*70180*/  LDS.128 R20, [R18] ;  /* 0x0000000012147984 */ /* 0x000fe20000000c00 */
[----:B------:R-:W-:Y:S01]  /*70190*/  PRMT R4, R116, 0x5210, R244 ;  /* 0x0000521074047816 */ /* 0x000fe200000000f4 */
[----:B------:R-:W-:Y:S06]  /*701a0*/  BAR.SYNC.DEFER_BLOCKING 0x0 ;  /* 0x0000000000007b1d */ /* 0x000fec0000010000 */
[----:B------:R-:W-:Y:S02]  /*701b0*/  STSM.16.M88.4 [R19], R4 ;  /* 0x0000000413007844 */ /* 0x000fe40000000200 */
[----:B------:R-:W-:Y:S01]  /*701c0*/  BAR.SYNC.DEFER_BLOCKING 0x0 ;  /* 0x0000000000007b1d */ /* 0x000fe20000010000 */
[----:B------:R-:W-:-:S02]  /*701d0*/  PRMT R29, R29, 0x5210, R32 ;  /* 0x000052101d1d7816 */ /* 0x000fc40000000020 */
[----:B------:R-:W-:-:S03]  /*701e0*/  PRMT R30, R30, 0x5210, R33 ;  /* 0x000052101e1e7816 */ /* 0x000fc60000000021 */
[----:B------:R-:W-:Y:S01]  /*701f0*/  LDS.128 R4, [R18] ;  /* 0x0000000012047984 */ /* 0x000fe20000000c00 */
[--C-:B------:R-:W-:Y:S02]  /*70200*/  PRMT R28, R28, 0x5210, R31.reuse ;  /* 0x000052101c1c7816 */ /* 0x100fe4000000001f */
[----:B--2---:R-:W-:Y:S02]  /*70210*/  PRMT R24, R251, 0x4210, R31 ;  /* 0x00004210fb187816 */ /* 0x004fe4000000001f */
[----:B------:R-:W2:Y:S04]  /*70220*/  LDL.LU R251, [R1+0x11c] ;  /* 0x00011c0001fb7983 */ /* 0x000ea80000300800 */
[----:B------:R-:W2:Y:S04]  /*70230*/  LDL.LU R240, [R1+0x47c] ;  /* 0x00047c0001f07983 */ /* 0x000ea80000300800 */
[----:B------:R-:W2:Y:S01]  /*70240*/  LDL.LU R242, [R1+0x478] ;  /* 0x0004780001f27983 */ /* 0x000ea20000300800 */
[----:B----4-:R-:W-:-:S03]  /*70250*/  PRMT R25, R243, 0x4210, R32 ;  /* 0x00004210f3197816 */ /* 0x010fc60000000020 */
[----:B------:R-:W4:Y:S01]  /*70260*/  LDL.LU R229, [R1+0x3ac] ;  /* 0x0003ac0001e57983 */ /* 0x000f220000300800 */
[--C-:B------:R-:W-:Y:S01]  /*70270*/  PRMT R31, R110, 0x5210, R34.reuse ;  /* 0x000052106e1f7816 */ /* 0x100fe20000000022 */
[----:B------:R-:W-:Y:S01]  /*70280*/  BAR.SYNC.DEFER_BLOCKING 0x0 ;  /* 0x0000000000007b1d */ /* 0x000fe20000010000 */
[----:B------:R-:W-:Y:S02]  /*70290*/  PRMT R26, R246, 0x4210, R33 ;  /* 0x00004210f61a7816 */ /* 0x000fe40000000021 */
[----:B------:R-:W-:Y:S02]  /*702a0*/  PRMT R27, R245, 0x4210, R34 ;  /* 0x00004210f51b7816 */ /* 0x000fe40000000022 */
[----:B---3--:R-:W-:Y:S02]  /*702b0*/  LOP3.LUT R32, R62, 0xffff, RZ, 0xc0, !PT ;  /* 0x0000ffff3e207812 */ /* 0x008fe400078ec0ff */
[----:B------:R-:W3:Y:S01]  /*702c0*/  LDL.LU R62, [R1+0x3a4] ;  /* 0x0003a400013e7983 */ /* 0x000ee20000300800 */
[----:B------:R-:W-:-:S03]  /*702d0*/  LOP3.LUT R33, R63, 0xffff, RZ, 0xc0, !PT ;  /* 0x0000ffff3f217812 */ /* 0x000fc600078ec0ff */
[----:B------:R-:W3:Y:S01]  /*702e0*/  LDL.LU R63, [R1+0x150] ;  /* 0x00015000013f7983 */ /* 0x000ee20000300800 */
[----:B------:R-:W-:-:S03]  /*702f0*/  LOP3.LUT R34, R250, 0xffff, RZ, 0xc0, !PT ;  /* 0x0000fffffa227812 */ /* 0x000fc600078ec0ff */
[----:B------:R-:W3:Y:S04]  /*70300*/  LDL.LU R234, [R1+0x140] ;  /* 0x0001400001ea7983 */ /* 0x000ee80000300800 */
[----:B------:R-:W3:Y:S04]  /*70310*/  LDL.LU R233, [R1+0x144] ;  /* 0x0001440001e97983 */ /* 0x000ee80000300800 */
[----:B------:R-:W3:Y:S04]  /*70320*/  LDL.LU R241, [R1+0x148] ;  /* 0x0001480001f17983 */ /* 0x000ee80000300800 */
[----:B------:R0:W-:Y:S04]  /*70330*/  STSM.16.M88.4 [R19], R24 ;  /* 0x0000001813007844 */ /* 0x0001e80000000200 */
[----:B------:R-:W3:Y:S01]  /*70340*/  LDL.LU R243, [R1+0x48c] ;  /* 0x00048c0001f37983 */ /* 0x000ee20000300800 */
[----:B0-----:R-:W-:-:S03]  /*70350*/  PRMT R26, R252, 0x4210, R34 ;  /* 0x00004210fc1a7816 */ /* 0x001fc60000000022 */
[----:B------:R-:W3:Y:S01]  /*70360*/  LDL.LU R252, [R1+0x488] ;  /* 0x0004880001fc7983 */ /* 0x000ee20000300800 */
[----:B------:R-:W-:Y:S01]  /*70370*/  LOP3.LUT R35, R247, 0xffff, RZ, 0xc0, !PT ;  /* 0x0000fffff7237812 */ /* 0x000fe200078ec0ff */
[----:B------:R-:W-:Y:S01]  /*70380*/  BAR.SYNC.DEFER_BLOCKING 0x0 ;  /* 0x0000000000007b1d */ /* 0x000fe20000010000 */
[----:B------:R-:W-:Y:S02]  /*70390*/  PRMT R24, R249, 0x4210, R32 ;  /* 0x00004210f9187816 */ /* 0x000fe40000000020 */
[----:B------:R-:W-:-:S03]  /*703a0*/  PRMT R25, R248, 0x4210, R33 ;  /* 0x00004210f8197816 */ /* 0x000fc60000000021 */
[----:B------:R-:W3:Y:S01]  /*703b0*/  LDL.LU R235, [R1+0x3b4] ;  /* 0x0003b40001eb7983 */ /* 0x000ee20000300800 */
[----:B--2---:R-:W-:-:S03]  /*703c0*/  PRMT R27, R251, 0x4210, R35 ;  /* 0x00004210fb1b7816 */ /* 0x004fc60000000023 */
[----:B------:R-:W-:Y:S01]  /*703d0*/  LDS.128 R248, [R18] ;  /* 0x0000000012f87984 */ /* 0x000fe20000000c00 */
[----:B------:R-:W-:Y:S01]  /*703e0*/  BAR.SYNC.DEFER_BLOCKING 0x0 ;  /* 0x0000000000007b1d */ /* 0x000fe20000010000 */
[----:B------:R-:W-:Y:S02]  /*703f0*/  LOP3.LUT R38, R240, 0xffff, RZ, 0xc0, !PT ;  /* 0x0000fffff0267812 */ /* 0x000fe400078ec0ff */
[----:B------:R-:W-:-:S03]  /*70400*/  LOP3.LUT R40, R242, 0xffff, RZ, 0xc0, !PT ;  /* 0x0000fffff2287812 */ /* 0x000fc600078ec0ff */
[----:B------:R-:W2:Y:S04]  /*70410*/  LDL.LU R240, [R1+0x3b0] ;  /* 0x0003b00001f07983 */ /* 0x000ea80000300800 */
[----:B------:R-:W2:Y:S01]  /*70420*/  LDL.LU R242, [R1+0x2e8] ;  /* 0x0002e80001f27983 */ /* 0x000ea20000300800 */
[----:B----4-:R-:W-:-:S03]  /*70430*/  LOP3.LUT R41, R229, 0xffff, RZ, 0xc0, !PT ;  /* 0x0000ffffe5297812 */ /* 0x010fc600078ec0ff */
[----:B------:R-:W4:Y:S04]  /*70440*/  LDL.LU R229, [R1+0x2e0] ;  /* 0x0002e00001e57983 */ /* 0x000f280000300800 */
[----:B------:R0:W-:Y:S01]  /*70450*/  STSM.16.M88.4 [R19], R28 ;  /* 0x0000001c13007844 */ /* 0x0001e20000000200 */
[----:B------:R-:W-:Y:S01]  /*70460*/  BAR.SYNC.DEFER_BLOCKING 0x0 ;  /* 0x0000000000007b1d */ /* 0x000fe20000010000 */
[----:B---3--:R-:W-:-:S05]  /*70470*/  LOP3.LUT R42, R62, 0xffff, RZ, 0xc0, !PT ;  /* 0x0000ffff3e2a7812 */ /* 0x008fca00078ec0ff */
[----:B------:R-:W3:Y:S01]  /*70480*/  LDL.LU R62, [R1+0x2d8] ;  /* 0x0002d800013e7983 */ /* 0x000ee20000300800 */
[----:B0-----:R-:W-:Y:S02]  /*70490*/  PRMT R28, R94, 0x5210, R32 ;  /* 0x000052105e1c7816 */ /* 0x001fe40000000020 */
[----:B------:R-:W-:Y:S02]  /*704a0*/  PRMT R32, R63, 0x4210, R38 ;  /* 0x000042103f207816 */ /* 0x000fe40000000026 */
[----:B------:R-:W-:Y:S01]  /*704b0*/  PRMT R29, R96, 0x5210, R33 ;  /* 0x00005210601d7816 */ /* 0x000fe20000000021 */
[----:B------:R-:W3:Y:S01]  /*704c0*/  LDL.LU R63, [R1+0x13c] ;  /* 0x00013c00013f7983 */ /* 0x000ee20000300800 */
[----:B------:R-:W-:Y:S02]  /*704d0*/  PRMT R31, R100, 0x5210, R35 ;  /* 0x00005210641f7816 */ /* 0x000fe40000000023 */
[----:B------:R-:W-:Y:S01]  /*704e0*/  PRMT R33, R234, 0x4210, R40 ;  /* 0x00004210ea217816 */ /* 0x000fe20000000028 */
[----:B------:R-:W0:Y:S01]  /*704f0*/  LDC.64 R100, c[0x0][0x228] ;  /* 0x00008a00ff647b82 */ /* 0x000e220000000a00 */
[----:B------:R-:W-:Y:S01]  /*70500*/  PRMT R30, R98, 0x5210, R34 ;  /* 0x00005210621e7816 */ /* 0x000fe20000000022 */
[----:B------:R-:W3:Y:S01]  /*70510*/  LDL.LU R234, [R1+0x494] ;  /* 0x0004940001ea7983 */ /* 0x000ee20000300800 */
[----:B------:R-:W-:-:S02]  /*70520*/  PRMT R35, R241, 0x4210, R42 ;  /* 0x00004210f1237816 */ /* 0x000fc4000000002a */
[----:B------:R-:W-:Y:S01]  /*70530*/  PRMT R34, R233, 0x4210, R41 ;  /* 0x00004210e9227816 */ /* 0x000fe20000000029 */
[----:B------:R-:W3:Y:S01]  /*70540*/  LDL.LU R241, [R1+0x490] ;  /* 0x0004900001f17983 */ /* 0x000ee20000300800 */
[----:B------:R-:W-:-:S03]  /*70550*/  LOP3.LUT R45, R243, 0xffff, RZ, 0xc0, !PT ;  /* 0x0000fffff32d7812 */ /* 0x000fc600078ec0ff */
[----:B------:R-:W3:Y:S04]  /*70560*/  LDL.LU R233, [R1+0x3c4] ;  /* 0x0003c40001e97983 */ /* 0x000ee80000300800 */
[----:B------:R-:W3:Y:S04]  /*70570*/  LDL.LU R243, [R1+0x3c0] ;  /* 0x0003c00001f37983 */ /* 0x000ee80000300800 */
[----:B------:R-:W-:Y:S01]  /*70580*/  LDS.128 R244, [R18] ;  /* 0x0000000012f47984 */ /* 0x000fe20000000c00 */
[----:B------:R-:W-:-:S03]  /*70590*/  LOP3.LUT R52, R252, 0xffff, RZ, 0xc0, !PT ;  /* 0x0000fffffc347812 */ /* 0x000fc600078ec0ff */
[----:B------:R-:W3:Y:S01]  /*705a0*/  LDL.LU R252, [R1+0x340] ;  /* 0x0003400001fc7983 */ /* 0x000ee20000300800 */
[----:B------:R-:W-:Y:S06]  /*705b0*/  BAR.SYNC.DEFER_BLOCKING 0x0 ;  /* 0x0000000000007b1d */ /* 0x000fec0000010000 */
[----:B------:R-:W-:Y:S02]  /*705c0*/  STSM.16.M88.4 [R19], R24 ;  /* 0x0000001813007844 */ /* 0x000fe40000000200 */
[----:B------:R-:W-:Y:S06]  /*705d0*/  BAR.SYNC.DEFER_BLOCKING 0x0 ;  /* 0x0000000000007b1d */ /* 0x000fec0000010000 */
[----:B------:R-:W-:Y:S02]  /*705e0*/  LDS.128 R24, [R18] ;  /* 0x0000000012187984 */ /* 0x000fe40000000c00 */
[----:B------:R-:W-:Y:S06]  /*705f0*/  BAR.SYNC.DEFER_BLOCKING 0x0 ;  /* 0x0000000000007b1d */ /* 0x000fec0000010000 */
[----:B------:R-:W-:Y:S02]  /*70600*/  STSM.16.M88.4 [R19], R28 ;  /* 0x0000001c13007844 */ /* 0x000fe40000000200 */
[----:B------:R-:W-:Y:S06]  /*70610*/  BAR.SYNC.DEFER_BLOCKING 0x0 ;  /* 0x0000000000007b1d */ /* 0x000fec0000010000 */
[----:B------:R-:W-:Y:S02]  /*70620*/  LDS.128 R28, [R18] ;  /* 0x00000000121c7984 */ /* 0x000fe40000000c00 */
[----:B------:R-:W-:Y:S06]  /*70630*/  BAR.SYNC.DEFER_BLOCKING 0x0 ;  /* 0x0000000000007b1d */ /* 0x000fec0000010000 */
[----:B------:R-:W-:Y:S02]  /*70640*/  STSM.16.M88.4 [R19], R32 ;  /* 0x0000002013007844 */ /* 0x000fe40000000200 */
[----:B------:R-:W-:Y:S01]  /*70650*/  BAR.SYNC.DEFER_BLOCKING 0x0 ;  /* 0x0000000000007b1d */ /* 0x000fe20000010000 */
[----:B------:R-:W-:-:S02]  /*70660*/  PRMT R36, R36, 0x5210, R38 ;  /* 0x0000521024247816 */ /* 0x000fc40000000026 */
[----:B------:R-:W-:-:S03]  /*70670*/  PRMT R37, R37, 0x5210, R40 ;  /* 0x0000521025257816 */ /* 0x000fc60000000028 */
[----:B------:R-:W-:Y:S01]  /*70680*/  LDS.128 R32, [R18] ;  /* 0x0000000012207984 */ /* 0x000fe20000000c00 */
[----:B------:R-:W-:Y:S02]  /*70690*/  PRMT R38, R90, 0x5210, R41 ;  /* 0x000052105a267816 */ /* 0x000fe40000000029 */
[----:B------:R-:W-:Y:S01]  /*706a0*/  PRMT R39, R39, 0x5210, R42 ;  /* 0x0000521027277816 */ /* 0x000fe2000000002a */
[----:B------:R-:W-:Y:S06]  /*706b0*/  BAR.SYNC.DEFER_BLOCKING 0x0 ;  /* 0x0000000000007b1d */ /* 0x000fec0000010000 */
[----:B------:R-:W-:Y:S02]  /*706c0*/  STSM.16.M88.4 [R19], R36 ;  /* 0x0000002413007844 */ /* 0x000fe40000000200 */
[----:B------:R-:W-:Y:S01]  /*706d0*/  BAR.SYNC.DEFER_BLOCKING 0x0 ;  /* 0x0000000000007b1d */ /* 0x000fe20000010000 */
[----:B------:R-:W-:-:S05]  /*706e0*/  LOP3.LUT R53, R235, 0xffff, RZ, 0xc0, !PT ;  /* 0x0000ffffeb357812 */ /* 0x000fca00078ec0ff */
[----:B------:R-:W3:Y:S04]  /*706f0*/  LDL.LU R235, [R1+0x33c] ;  /* 0x00033c0001eb7983 */ /* 0x000ee80000300800 */
[----:B------:R-:W-:Y:S01]  /*70700*/  LDS.128 R36, [R18] ;  /* 0x0000000012247984 */ /* 0x000fe20000000c00 */
[--C-:B------:R-:W-:Y:S02]  /*70710*/  PRMT R44, R44, 0x5210, R45.reuse ;  /* 0x000052102c2c7816 */ /* 0x100fe4000000002d */
[----:B--2---:R-:W-:Y:S02]  /*70720*/  LOP3.LUT R54, R240, 0xffff, RZ, 0xc0, !PT ;  /* 0x0000fffff0367812 */ /* 0x004fe400078ec0ff */
[----:B------:R-:W2:Y:S01]  /*70730*/  LDL.LU R240, [R1+0x338] ;  /* 0x0003380001f07983 */ /* 0x000ea20000300800 */
[----:B------:R-:W-:-:S03]  /*70740*/  PRMT R40, R242, 0x4210, R45 ;  /* 0x00004210f2287816 */ /* 0x000fc6000000002d */
[----:B------:R-:W2:Y:S01]  /*70750*/  LDL.LU R242, [R1+0x14c] ;  /* 0x00014c0001f27983 */ /* 0x000ea20000300800 */
[--C-:B------:R-:W-:Y:S02]  /*70760*/  PRMT R45, R81, 0x5210, R52.reuse ;  /* 0x00005210512d7816 */ /* 0x100fe40000000034 */
[----:B----4-:R-:W-:Y:S02]  /*70770*/  PRMT R41, R229, 0x4210, R52 ;  /* 0x00004210e5297816 */ /* 0x010fe40000000034 */
[--C-:B------:R-:W-:Y:S02]  /*70780*/  PRMT R46, R46, 0x5210, R53.reuse ;  /* 0x000052102e2e7816 */ /* 0x100fe40000000035 */
[----:B------:R-:W-:Y:S01]  /*70790*/  PRMT R47, R47, 0x5210, R54 ;  /* 0x000052102f2f7816 */ /* 0x000fe20000000036 */
[----:B------:R-:W-:Y:S01]  /*707a0*/  BAR.SYNC.DEFER_BLOCKING 0x0 ;  /* 0x0000000000007b1d */ /* 0x000fe20000010000 */
[----:B---3--:R-:W-:-:S05]  /*707b0*/  PRMT R42, R62, 0x4210, R53 ;  /* 0x000042103e2a7816 */ /* 0x008fca0000000035 */
[----:B------:R-:W3:Y:S01]  /*707c0*/  LDL.LU R62, [R1+0x4a4] ;  /* 0x0004a400013e7983 */ /* 0x000ee20000300800 */
[----:B------:R-:W-:-:S03]  /*707d0*/  PRMT R43, R63, 0x4210, R54 ;  /* 0x000042103f2b7816 */ /* 0x000fc60000000036 */
[----:B------:R-:W4:Y:S01]  /*707e0*/  LDL.LU R63, [R1+0x4a0] ;  /* 0x0004a000013f7983 */ /* 0x000f220000300800 */
[----:B------:R-:W-:-:S03]  /*707f0*/  LOP3.LUT R52, R234, 0xffff, RZ, 0xc0, !PT ;  /* 0x0000ffffea347812 */ /* 0x000fc600078ec0ff */
[----:B------:R-:W4:Y:S01]  /*70800*/  LDL.LU R229, [R1+0x3d4] ;  /* 0x0003d40001e57983 */ /* 0x000f220000300800 */
[----:B------:R-:W-:-:S03]  /*70810*/  LOP3.LUT R53, R241, 0xffff, RZ, 0xc0, !PT ;  /* 0x0000fffff1357812 */ /* 0x000fc600078ec0ff */
[----:B------:R-:W4:Y:S01]  /*70820*/  LDL.LU R234, [R1+0x3d0] ;  /* 0x0003d00001ea7983 */ /* 0x000f220000300800 */
[----:B------:R-:W-:-:S03]  /*70830*/  LOP3.LUT R54, R233, 0xffff, RZ, 0xc0, !PT ;  /* 0x0000ffffe9367812 */ /* 0x000fc600078ec0ff */
[----:B------:R-:W4:Y:S01]  /*70840*/  LDL.LU R241, [R1+0x358] ;  /* 0x0003580001f17983 */ /* 0x000f220000300800 */
[----:B------:R-:W-:-:S03]  /*70850*/  LOP3.LUT R55, R243, 0xffff, RZ, 0xc0, !PT ;  /* 0x0000fffff3377812 */ /* 0x000fc600078ec0ff */
[----:B------:R1:W-:Y:S04]  /*70860*/  STSM.16.M88.4 [R19], R40 ;  /* 0x0000002813007844 */ /* 0x0003e80000000200 */
[----:B------:R-:W4:Y:S04]  /*70870*/  LDL.LU R233, [R1+0x354] ;  /* 0x0003540001e97983 */ /* 0x000f280000300800 */
[----:B------:R-:W4:Y:S01]  /*70880*/  LDL.LU R243, [R1+0x350] ;  /* 0x0003500001f37983 */ /* 0x000f220000300800 */
[----:B------:R-:W-:Y:S01]  /*70890*/  BAR.SYNC.DEFER_BLOCKING 0x0 ;  /* 0x0000000000007b1d */ /* 0x000fe20000010000 */
[----:B-1----:R-:W-:-:S05]  /*708a0*/  PRMT R40, R252, 0x4210, R52 ;  /* 0x00004210fc287816 */ /* 0x002fca0000000034 */
[----:B------:R-:W4:Y:S04]  /*708b0*/  LDL.LU R252, [R1+0x34c] ;  /* 0x00034c0001fc7983 */ /* 0x000f280000300800 */
[----:B------:R-:W1:Y:S01]  /*708c0*/  LDS.128 R64, [R18] ;  /* 0x0000000012407984 */ /* 0x000e620000000c00 */
[----:B------:R-:W-:Y:S06]  /*708d0*/  BAR.SYNC.DEFER_BLOCKING 0x0 ;  /* 0x0000000000007b1d */ /* 0x000fec0000010000 */
[----:B------:R-:W-:Y:S02]  /*708e0*/  STSM.16.M88.4 [R19], R44 ;  /* 0x0000002c13007844 */ /* 0x000fe40000000200 */
[----:B------:R-:W-:Y:S06]  /*708f0*/  BAR.SYNC.DEFER_BLOCKING 0x0 ;  /* 0x0000000000007b1d */ /* 0x000fec0000010000 */
[----:B------:R-:W0:Y:S04]  /*70900*/  LDS.128 R44, [R18] ;  /* 0x00000000122c7984 */ /* 0x000e280000000c00 */
[----:B-1----:R-:W-:Y:S04]  /*70910*/  STL.64 [R1+0x70], R64 ;  /* 0x0000704001007387 */ /* 0x002fe80000100a00 */
[----:B------:R-:W-:Y:S01]  /*70920*/  STL.64 [R1+0x78], R66 ;  /* 0x0000784201007387 */ /* 0x000fe20000100a00 */
[----:B------:R-:W-:Y:S01]  /*70930*/  BAR.SYNC.DEFER_BLOCKING 0x0 ;  /* 0x0000000000007b1d */ /* 0x000fe20000010000 */
[----:B------:R-:W-:-:S05]  /*70940*/  PRMT R41, R235, 0x4210, R53 ;  /* 0x00004210eb297816 */ /* 0x000fca0000000035 */
[----:B------:R-:W4:Y:S01]  /*70950*/  LDL.LU R235, [R1+0x4b0] ;  /* 0x0004b00001eb7983 */ /* 0x000f220000300800 */
[----:B--2---:R-:W-:-:S03]  /*70960*/  PRMT R42, R240, 0x4210, R54 ;  /* 0x00004210f02a7816 */ /* 0x004fc60000000036 */
[----:B------:R-:W2:Y:S01]  /*70970*/  LDL.LU R240, [R1+0x4ac] ;  /* 0x0004ac0001f07983 */ /* 0x000ea20000300800 */
[----:B------:R-:W-:-:S03]  /*70980*/  PRMT R43, R242, 0x4210, R55 ;  /* 0x00004210f22b7816 */ /* 0x000fc60000000037 */
[----:B0-----:R-:W-:Y:S04]  /*70990*/  STL.64 [R1+0x60], R44 ;  /* 0x0000602c01007387 */ /* 0x001fe80000100a00 */
[----:B------:R0:W-:Y:S04]  /*709a0*/  STSM.16.M88.4 [R19], R40 ;  /* 0x0000002813007844 */ /* 0x0001e80000000200 */
[----:B------:R1:W-:Y:S01]  /*709b0*/  STL.64 [R1+0x68], R46 ;  /* 0x0000682e01007387 */ /* 0x0003e20000100a00 */
[----:B------:R-:W-:Y:S01]  /*709c0*/  BAR.SYNC.DEFER_BLOCKING 0x0 ;  /* 0x0000000000007b1d */ /* 0x000fe20000010000 */
[----:B0-----:R-:W-:-:S02]  /*709d0*/  PRMT R40, R74, 0x5210, R52 ;  /* 0x000052104a287816 */ /* 0x001fc40000000034 */
[----:B------:R-:W-:Y:S02]  /*709e0*/  PRMT R41, R72, 0x5210, R53 ;  /* 0x0000521048297816 */ /* 0x000fe40000000035 */
[----:B---3--:R-:W-:Y:S02]  /*709f0*/  LOP3.LUT R52, R62, 0xffff, RZ, 0xc0, !PT ;  /* 0x0000ffff3e347812 */ /* 0x008fe400078ec0ff */
[----:B------:R-:W-:Y:S01]  /*70a00*/  PRMT R42, R76, 0x5210, R54 ;  /* 0x000052104c2a7816 */ /* 0x000fe20000000036 */
[----:B------:R-:W3:Y:S01]  /*70a10*/  LDL.LU R62, [R1+0x3dc] ;  /* 0x0003dc00013e7983 */ /* 0x000ee20000300800 */
[----:B------:R-:W-:Y:S02]  /*70a20*/  PRMT R43, R78, 0x5210, R55 ;  /* 0x000052104e2b7816 */ /* 0x000fe40000000037 */
[----:B----4-:R-:W-:Y:S02]  /*70a30*/  LOP3.LUT R53, R63, 0xffff, RZ, 0xc0, !PT ;  /* 0x0000ffff3f357812 */ /* 0x010fe400078ec0ff */
[----:B------:R-:W4:Y:S01]  /*70a40*/  LDL.LU R63, [R1+0x3d8] ;  /* 0x0003d800013f7983 */ /* 0x000f220000300800 */
[----:B------:R-:W-:-:S03]  /*70a50*/  LOP3.LUT R54, R229, 0xffff, RZ, 0xc0, !PT ;  /* 0x0000ffffe5367812 */ /* 0x000fc600078ec0ff */
[----:B------:R-:W3:Y:S01]  /*70a60*/  LDL.LU R242, [R1+0x36c] ;  /* 0x00036c0001f27983 */ /* 0x000ee20000300800 */
[----:B------:R-:W-:-:S03]  /*70a70*/  LOP3.LUT R55, R234, 0xffff, RZ, 0xc0, !PT ;  /* 0x0000ffffea377812 */ /* 0x000fc600078ec0ff */
[----:B------:R-:W3:Y:S01]  /*70a80*/  LDL.LU R226, [R1+0x368] ;  /* 0x0003680001e27983 */ /* 0x000ee20000300800 */
[----:B------:R-:W-:-:S03]  /*70a90*/  PRMT R44, R241, 0x4210, R52 ;  /* 0x00004210f12c7816 */ /* 0x000fc60000000034 */
[----:B------:R-:W3:Y:S04]  /*70aa0*/  LDL.LU R227, [R1+0x364] ;  /* 0x0003640001e37983 */ /* 0x000ee80000300800 */
[----:B------:R-:W3:Y:S04]  /*70ab0*/  LDL.LU R241, [R1+0x360] ;  /* 0x0003600001f17983 */ /* 0x000ee80000300800 */
[----:B------:R-:W0:Y:S01]  /*70ac0*/  LDS.128 R64, [R18] ;  /* 0x0000000012407984 */ /* 0x000e220000000c00 */
[----:B-1----:R-:W-:Y:S01]  /*70ad0*/  PRMT R46, R243, 0x4210, R54 ;  /* 0x00004210f32e7816 */ /* 0x002fe20000000036 */
[----:B------:R-:W-:Y:S06]  /*70ae0*/  BAR.SYNC.DEFER_BLOCKING 0x0 ;  /* 0x0000000000007b1d */ /* 0x000fec0000010000 */
[----:B------:R-:W3:Y:S01]  /*70af0*/  LDL.LU R243, [R1+0x4b8] ;  /* 0x0004b80001f37983 */ /* 0x000ee20000300800 */
[----:B------:R-:W-:-:S03]  /*70b00*/  PRMT R47, R252, 0x4210, R55 ;  /* 0x00004210fc2f7816 */ /* 0x000fc60000000037 */
[----:B------:R-:W3:Y:S01]  /*70b10*/  LDL.LU R252, [R1+0x4b4] ;  /* 0x0004b40001fc7983 */ /* 0x000ee20000300800 */
[----:B------:R-:W-:Y:S02]  /*70b20*/  PRMT R45, R233, 0x4210, R53 ;  /* 0x00004210e92d7816 */ /* 0x000fe40000000035 */
[----:B------:R-:W-:Y:S02]  /*70b30*/  PRMT R48, R48, 0x5210, R52 ;  /* 0x0000521030307816 */ /* 0x000fe40000000034 */
[----:B------:R-:W-:Y:S01]  /*70b40*/  PRMT R51, R51, 0x5210, R55 ;  /* 0x0000521033337816 */ /* 0x000fe20000000037 */
[----:B0-----:R0:W-:Y:S04]  /*70b50*/  STL.64 [R1+0x80], R64 ;  /* 0x0000804001007387 */ /* 0x0011e80000100a00 */
[----:B------:R1:W-:Y:S04]  /*70b60*/  STL.64 [R1+0x88], R66 ;  /* 0x0000884201007387 */ /* 0x0003e80000100a00 */
[----:B------:R-:W1:Y:S04]  /*70b70*/  LDL.LU R229, [R1+0x3f0] ;  /* 0x0003f00001e57983 */ /* 0x000e680000300800 */
[----:B------:R-:W3:Y:S04]  /*70b80*/  LDL.LU R234, [R1+0x3ec] ;  /* 0x0003ec0001ea7983 */ /* 0x000ee80000300800 */
[----:B------:R-:W3:Y:S01]  /*70b90*/  LDL.LU R233, [R1+0x38c] ;  /* 0x00038c0001e97983 */ /* 0x000ee20000300800 */
[----:B------:R-:W-:-:S03]  /*70ba0*/  LOP3.LUT R56, R235, 0xffff, RZ, 0xc0, !PT ;  /* 0x0000ffffeb387812 */ /* 0x000fc600078ec0ff */
[----:B------:R-:W3:Y:S01]  /*70bb0*/  LDL.LU R235, [R1+0x388] ;  /* 0x0003880001eb7983 */ /* 0x000ee20000300800 */
[----:B--2---:R-:W-:-:S03]  /*70bc0*/  LOP3.LUT R58, R240, 0xffff, RZ, 0xc0, !PT ;  /* 0x0000fffff03a7812 */ /* 0x004fc600078ec0ff */
[----:B------:R-:W2:Y:S01]  /*70bd0*/  LDL.LU R240, [R1+0x37c] ;  /* 0x00037c0001f07983 */ /* 0x000ea20000300800 */
[----:B----4-:R-:W-:Y:S02]  /*70be0*/  LOP3.LUT R63, R63, 0xffff, RZ, 0xc0, !PT ;  /* 0x0000ffff3f3f7812 */ /* 0x010fe400078ec0ff */
[----:B---3--:R-:W-:Y:S02]  /*70bf0*/  PRMT R52, R242, 0x4210, R56 ;  /* 0x00004210f2347816 */ /* 0x008fe40000000038 */
[----:B------:R-:W3:Y:S04]  /*70c00*/  LDL.LU R242, [R1+0x154] ;  /* 0x0001540001f27983 */ /* 0x000ee80000300800 */
[----:B------:R-:W4:Y:S04]  /*70c10*/  LDL.LU R222, [R1+0x4c8] ;  /* 0x0004c80001de7983 */ /* 0x000f280000300800 */
[----:B------:R-:W4:Y:S01]  /*70c20*/  LDL.LU R224, [R1+0x4c0] ;  /* 0x0004c00001e07983 */ /* 0x000f220000300800 */
[----:B------:R-:W-:-:S03]  /*70c30*/  PRMT R55, R241, 0x4210, R63 ;  /* 0x00004210f1377816 */ /* 0x000fc6000000003f */
[----:B------:R-:W4:Y:S01]  /*70c40*/  LDL.LU R241, [R1+0x3fc] ;  /* 0x0003fc0001f17983 */ /* 0x000f220000300800 */
[----:B0-----:R-:W-:-:S03]  /*70c50*/  LOP3.LUT R64, R243, 0xffff, RZ, 0xc0, !PT ;  /* 0x0000fffff3407812 */ /* 0x001fc600078ec0ff */
[----:B------:R-:W4:Y:S01]  /*70c60*/  LDL.LU R243, [R1+0x3f8] ;  /* 0x0003f80001f37983 */ /* 0x000f220000300800 */
[----:B------:R-:W-:-:S03]  /*70c70*/  LOP3.LUT R65, R252, 0xffff, RZ, 0xc0, !PT ;  /* 0x0000fffffc417812 */ /* 0x000fc600078ec0ff */
[----:B------:R-:W4:Y:S01]  /*70c80*/  LDL.LU R252, [R1+0x3bc] ;  /* 0x0003bc0001fc7983 */ /* 0x000f220000300800 */
[----:B------:R-:W-:Y:S02]  /*70c90*/  LOP3.LUT R62, R62, 0xffff, RZ, 0xc0, !PT ;  /* 0x0000ffff3e3e7812 */ /* 0x000fe400078ec0ff */
[----:B------:R-:W-:Y:S02]  /*70ca0*/  PRMT R49, R49, 0x5210, R53 ;  /* 0x0000521031317816 */ /* 0x000fe40000000035 */
[----:B------:R-:W-:Y:S02]  /*70cb0*/  PRMT R50, R50, 0x5210, R54 ;  /* 0x0000521032327816 */ /* 0x000fe40000000036 */
[----:B------:R-:W-:Y:S02]  /*70cc0*/  PRMT R53, R226, 0x4210, R58 ;  /* 0x00004210e2357816 */ /* 0x000fe4000000003a */
[----:B------:R-:W-:Y:S01]  /*70cd0*/  PRMT R54, R227, 0x4210, R62 ;  /* 0x00004210e3367816 */ /* 0x000fe2000000003e */
[----:B------:R-:W4:Y:S01]  /*70ce0*/  LDL.LU R226, [R1+0x3a8] ;  /* 0x0003a80001e27983 */ /* 0x000f220000300800 */
[----:B------:R-:W-:-:S02]  /*70cf0*/  PRMT R57, R57, 0x5210, R58 ;  /* 0x0000521039397816 */ /* 0x000fc4000000003a */
[----:B------:R-:W-:Y:S01]  /*70d00*/  PRMT R58, R60, 0x5210, R62 ;  /* 0x000052103c3a7816 */ /* 0x000fe2000000003e */
[----:B------:R-:W4:Y:S01]  /*70d10*/  LDL.LU R227, [R1+0x3a0] ;  /* 0x0003a00001e37983 */ /* 0x000f220000300800 */
[----:B------:R-:W-:Y:S02]  /*70d20*/  PRMT R56, R61, 0x5210, R56 ;  /* 0x000052103d387816 */ /* 0x000fe40000000038 */
[----:B------:R-:W-:Y:S02]  /*70d30*/  PRMT R59, R59, 0x5210, R63 ;  /* 0x000052103b3b7816 */ /* 0x000fe4000000003f */
[----:B-1----:R-:W-:Y:S02]  /*70d40*/  LOP3.LUT R66, R229, 0xffff, RZ, 0xc0, !PT ;  /* 0x0000ffffe5427812 */ /* 0x002fe400078ec0ff */
[----:B------:R-:W4:Y:S01]  /*70d50*/  LDL.LU R229, [R1+0x158] ;  /* 0x0001580001e57983 */ /* 0x000f220000300800 */
[----:B------:R-:W-:-:S03]  /*70d60*/  LOP3.LUT R67, R234, 0xffff, RZ, 0xc0, !PT ;  /* 0x0000ffffea437812 */ /* 0x000fc600078ec0ff */
[----:B------:R-:W4:Y:S01]  /*70d70*/  LDL.LU R234, [R1+0x4d0] ;  /* 0x0004d00001ea7983 */ /* 0x000f220000300800 */
[----:B------:R-:W-:-:S03]  /*70d80*/  PRMT R60, R233, 0x4210, R64 ;  /* 0x00004210e93c7816 */ /* 0x000fc60000000040 */
[----:B------:R-:W4:Y:S01]  /*70d90*/  LDL.LU R233, [R1+0x4cc] ;  /* 0x0004cc0001e97983 */ /* 0x000f220000300800 */
[----:B------:R-:W-:-:S03]  /*70da0*/  PRMT R61, R235, 0x4210, R65 ;  /* 0x00004210eb3d7816 */ /* 0x000fc60000000041 */
[----:B------:R-:W4:Y:S01]  /*70db0*/  LDL.LU R235, [R1+0x454] ;  /* 0x0004540001eb7983 */ /* 0x000f220000300800 */
[----:B--2---:R-:W-:-:S03]  /*70dc0*/  PRMT R62, R240, 0x4210, R66 ;  /* 0x00004210f03e7816 */ /* 0x004fc60000000042 */
[----:B------:R-:W2:Y:S01]  /*70dd0*/  LDL.LU R240, [R1+0x450] ;  /* 0x0004500001f07983 */ /* 0x000ea20000300800 */
[----:B---3--:R-:W-:-:S03]  /*70de0*/  PRMT R63, R242, 0x4210, R67 ;  /* 0x00004210f23f7816 */ /* 0x008fc60000000043 */
[----:B------:R-:W3:Y:S01]  /*70df0*/  LDL.LU R242, [R1+0x400] ;  /* 0x0004000001f27983 */ /* 0x000ee20000300800 */
[----:B----4-:R-:W-:Y:S02]  /*70e00*/  LOP3.LUT R72, R222, 0xffff, RZ, 0xc0, !PT ;  /* 0x0000ffffde487812 */ /* 0x010fe400078ec0ff */
[----:B------:R-:W-:Y:S02]  /*70e10*/  LOP3.LUT R74, R241, 0xffff, RZ, 0xc0, !PT ;  /* 0x0000fffff14a7812 */ /* 0x000fe400078ec0ff */
[----:B------:R-:W4:Y:S01]  /*70e20*/  LDL.LU R241, [R1+0x3e8] ;  /* 0x0003e80001f17983 */ /* 0x000f220000300800 */
[----:B------:R-:W-:-:S03]  /*70e30*/  LOP3.LUT R76, R243, 0xffff, RZ, 0xc0, !PT ;  /* 0x0000fffff34c7812 */ /* 0x000fc600078ec0ff */
[----:B------:R-:W4:Y:S01]  /*70e40*/  LDL.LU R243, [R1+0x3e4] ;  /* 0x0003e40001f37983 */ /* 0x000f220000300800 */
[----:B------:R-:W-:-:S03]  /*70e50*/  PRMT R68, R252, 0x4210, R72 ;  /* 0x00004210fc447816 */ /* 0x000fc60000000048 */
[----:B------:R-:W4:Y:S04]  /*70e60*/  LDL.LU R252, [R1+0x3e0] ;  /* 0x0003e00001fc7983 */ /* 0x000f280000300800 */
[----:B------:R-:W-:Y:S01]  /*70e70*/  STSM.16.M88.4 [R19], R40 ;  /* 0x0000002813007844 */ /* 0x000fe20000000200 */
[----:B------:R-:W-:Y:S01]  /*70e80*/  BAR.SYNC.DEFER_BLOCKING 0x0 ;  /* 0x0000000000007b1d */ /* 0x000fe20000010000 */
[----:B------:R-:W-:-:S05]  /*70e90*/  LOP3.LUT R73, R224, 0xffff, RZ, 0xc0, !PT ;  /* 0x0000ffffe0497812 */ /* 0x000fca00078ec0ff */
[----:B------:R-:W4:Y:S04]  /*70ea0*/  LDL.LU R214, [R1+0x4e0] ;  /* 0x0004e00001d67983 */ /* 0x000f280000300800 */
[----:B------:R-:W0:Y:S01]  /*70eb0*/  LDS.128 R40, [R18] ;  /* 0x0000000012287984 */ /* 0x000e220000000c00 */
[----:B------:R-:W-:Y:S01]  /*70ec0*/  BAR.SYNC.DEFER_BLOCKING 0x0 ;  /* 0x0000000000007b1d */ /* 0x000fe20000010000 */
[----:B------:R-:W-:Y:S02]  /*70ed0*/  PRMT R69, R226, 0x4210, R73 ;  /* 0x00004210e2457816 */ /* 0x000fe40000000049 */
[----:B------:R-:W-:-:S03]  /*70ee0*/  PRMT R70, R227, 0x4210, R74 ;  /* 0x00004210e3467816 */ /* 0x000fc6000000004a */
[----:B------:R-:W4:Y:S04]  /*70ef0*/  LDL.LU R218, [R1+0x4dc] ;  /* 0x0004dc0001da7983 */ /* 0x000f280000300800 */
[----:B------:R-:W4:Y:S01]  /*70f00*/  LDL.LU R217, [R1+0x45c] ;  /* 0x00045c0001d97983 */ /* 0x000f220000300800 */
[----:B------:R-:W-:-:S03]  /*70f10*/  PRMT R71, R229, 0x4210, R76 ;  /* 0x00004210e5477816 */ /* 0x000fc6000000004c */
[----:B------:R-:W4:Y:S01]  /*70f20*/  LDL.LU R222, [R1+0x458] ;  /* 0x0004580001de7983 */ /* 0x000f220000300800 */
[----:B------:R-:W-:-:S03]  /*70f30*/  LOP3.LUT R80, R234, 0xffff, RZ, 0xc0, !PT ;  /* 0x0000ffffea507812 */ /* 0x000fc600078ec0ff */
[----:B------:R-:W4:Y:S04]  /*70f40*/  LDL.LU R224, [R1+0x414] ;  /* 0x0004140001e07983 */ /* 0x000f280000300800 */
[----:B------:R-:W-:Y:S01]  /*70f50*/  STSM.16.M88.4 [R19], R44 ;  /* 0x0000002c13007844 */ /* 0x000fe20000000200 */
[----:B------:R-:W-:Y:S01]  /*70f60*/  BAR.SYNC.DEFER_BLOCKING 0x0 ;  /* 0x0000000000007b1d */ /* 0x000fe20000010000 */
[----:B------:R-:W-:Y:S02]  /*70f70*/  LOP3.LUT R81, R233, 0xffff, RZ, 0xc0, !PT ;  /* 0x0000ffffe9517812 */ /* 0x000fe400078ec0ff */
[----:B------:R-:W-:-:S03]  /*70f80*/  PRMT R75, R75, 0x5210, R76 ;  /* 0x000052104b4b7816 */ /* 0x000fc6000000004c */
[----:B------:R-:W4:Y:S04]  /*70f90*/  LDL.LU R226, [R1+0x40c] ;  /* 0x00040c0001e27983 */ /* 0x000f280000300800 */
[----:B------:R-:W4:Y:S04]  /*70fa0*/  LDL.LU R227, [R1+0x408] ;  /* 0x0004080001e37983 */ /* 0x000f280000300800 */
[----:B------:R-:W4:Y:S04]  /*70fb0*/  LDL.LU R229, [R1+0x404] ;  /* 0x0004040001e57983 */ /* 0x000f280000300800 */
[----:B------:R-:W4:Y:S04]  /*70fc0*/  LDL.LU R234, [R1+0x4f4] ;  /* 0x0004f40001ea7983 */ /* 0x000f280000300800 */
[----:B------:R-:W1:Y:S01]  /*70fd0*/  LDS.128 R44, [R18] ;  /* 0x00000000122c7984 */ /* 0x000e620000000c00 */
[----:B------:R-:W-:Y:S06]  /*70fe0*/  BAR.SYNC.DEFER_BLOCKING 0x0 ;  /* 0x0000000000007b1d */ /* 0x000fec0000010000 */
[----:B------:R-:W4:Y:S04]  /*70ff0*/  LDL.LU R233, [R1+0x4ec] ;  /* 0x0004ec0001e97983 */ /* 0x000f280000300800 */
[----:B------:R-:W-:Y:S01]  /*71000*/  STSM.16.M88.4 [R19], R48 ;  /* 0x0000003013007844 */ /* 0x000fe20000000200 */
[----:B------:R-:W-:Y:S06]  /*71010*/  BAR.SYNC.DEFER_BLOCKING 0x0 ;  /* 0x0000000000007b1d */ /* 0x000fec0000010000 */
[----:B------:R-:W1:Y:S02]  /*71020*/  LDS.128 R48, [R18] ;  /* 0x0000000012307984 */ /* 0x000e640000000c00 */
[----:B------:R-:W-:Y:S06]  /*71030*/  BAR.SYNC.DEFER_BLOCKING 0x0 ;  /* 0x0000000000007b1d */ /* 0x000fec0000010000 */
[----:B------:R-:W-:Y:S02]  /*71040*/  STSM.16.M88.4 [R19], R52 ;  /* 0x0000003413007844 */ /* 0x000fe40000000200 */
[----:B------:R-:W-:Y:S01]  /*71050*/  BAR.SYNC.DEFER_BLOCKING 0x0 ;  /* 0x0000000000007b1d */ /* 0x000fe20000010000 */
[----:B------:R-:W-:-:S05]  /*71060*/  LOP3.LUT R82, R235, 0xffff, RZ, 0xc0, !PT ;  /* 0x0000ffffeb527812 */ /* 0x000fca00078ec0ff */
[----:B------:R-:W4:Y:S04]  /*71070*/  LDL.LU R235, [R1+0x46c] ;  /* 0x00046c0001eb7983 */ /* 0x000f280000300800 */
[----:B------:R-:W1:Y:S01]  /*71080*/  LDS.128 R52, [R18] ;  /* 0x0000000012347984 */ /* 0x000e620000000c00 */
[----:B------:R-:W-:Y:S01]  /*71090*/  BAR.SYNC.DEFER_BLOCKING 0x0 ;  /* 0x0000000000007b1d */ /* 0x000fe20000010000 */
[----:B--2---:R-:W-:-:S05]  /*710a0*/  LOP3.LUT R84, R240, 0xffff, RZ, 0xc0, !PT ;  /* 0x0000fffff0547812 */ /* 0x004fca00078ec0ff */
[----:B------:R-:W2:Y:S01]  /*710b0*/  LDL.LU R240, [R1+0x468] ;  /* 0x0004680001f07983 */ /* 0x000ea20000300800 */
[----:B---3--:R-:W-:-:S03]  /*710c0*/  PRMT R76, R242, 0x4210, R80 ;  /* 0x00004210f24c7816 */ /* 0x008fc60000000050 */
[----:B------:R-:W3:Y:S01]  /*710d0*/  LDL.LU R242, [R1+0x4a8] ;  /* 0x0004a80001f27983 */ /* 0x000ee20000300800 */
[----:B----4-:R-:W-:-:S03]  /*710e0*/  PRMT R77, R241, 0x4210, R81 ;  /* 0x00004210f14d7816 */ /* 0x010fc60000000051 */
[----:B------:R-:W4:Y:S01]  /*710f0*/  LDL.LU R241, [R1+0x49c] ;  /* 0x00049c0001f17983 */ /* 0x000f220000300800 */
[----:B------:R-:W-:-:S03]  /*71100*/  PRMT R78, R243, 0x4210, R82 ;  /* 0x00004210f34e7816 */ /* 0x000fc60000000052 */
[----:B------:R-:W4:Y:S01]  /*71110*/  LDL.LU R243, [R1+0x498] ;  /* 0x0004980001f37983 */ /* 0x000f220000300800 */
[----:B------:R-:W-:-:S03]  /*71120*/  PRMT R79, R252, 0x4210, R84 ;  /* 0x00004210fc4f7816 */ /* 0x000fc60000000054 */
[----:B------:R-:W4:Y:S04]  /*71130*/  LDL.LU R252, [R1+0x304] ;  /* 0x0003040001fc7983 */ /* 0x000f280000300800 */
[----:B------:R-:W-:Y:S01]  /*71140*/  STSM.16.M88.4 [R19], R56 ;  /* 0x0000003813007844 */ /* 0x000fe20000000200 */
[----:B------:R-:W-:Y:S06]  /*71150*/  BAR.SYNC.DEFER_BLOCKING 0x0 ;  /* 0x0000000000007b1d */ /* 0x000fec0000010000 */
[----:B------:R-:W1:Y:S02]  /*71160*/  LDS.128 R56, [R18] ;  /* 0x0000000012387984 */ /* 0x000e640000000c00 */
[----:B------:R-:W-:Y:S06]  /*71170*/  BAR.SYNC.DEFER_BLOCKING 0x0 ;  /* 0x0000000000007b1d */ /* 0x000fec0000010000 */
[----:B------:R-:W-:Y:S02]  /*71180*/  STSM.16.M88.4 [R19], R60 ;  /* 0x0000003c13007844 */ /* 0x000fe40000000200 */
[----:B------:R-:W-:Y:S01]  /*71190*/  BAR.SYNC.DEFER_BLOCKING 0x0 ;  /* 0x0000000000007b1d */ /* 0x000fe20000010000 */
[----:B------:R-:W-:-:S02]  /*711a0*/  PRMT R64, R154, 0x5210, R64 ;  /* 0x000052109a407816 */ /* 0x000fc40000000040 */
[----:B------:R-:W-:-:S03]  /*711b0*/  PRMT R65, R156, 0x5210, R65 ;  /* 0x000052109c417816 */ /* 0x000fc60000000041 */
[----:B------:R-:W1:Y:S01]  /*711c0*/  LDS.128 R60, [R18] ;  /* 0x00000000123c7984 */ /* 0x000e620000000c00 */
[----:B------:R-:W-:Y:S02]  /*711d0*/  PRMT R66, R158, 0x5210, R66 ;  /* 0x000052109e427816 */ /* 0x000fe40000000042 */
[----:B------:R-:W-:Y:S01]  /*711e0*/  PRMT R67, R157, 0x5210, R67 ;  /* 0x000052109d437816 */ /* 0x000fe20000000043 */
[----:B------:R-:W-:Y:S06]  /*711f0*/  BAR.SYNC.DEFER_BLOCKING 0x0 ;  /* 0x0000000000007b1d */ /* 0x000fec0000010000 */
[----:B------:R-:W-:Y:S02]  /*71200*/  STSM.16.M88.4 [R19], R64 ;  /* 0x0000004013007844 */ /* 0x000fe40000000200 */
        /* <DEDUP_REMOVED lines=8> */
[----:B------:R-:W-:Y:S01]  /*71290*/  PRMT R74, R152, 0x5210, R74 ;  /* 0x00005210984a7816 */ /* 0x000fe2000000004a */
[----:B------:R-:W-:Y:S06]  /*712a0*/  BAR.SYNC.DEFER_BLOCKING 0x0 ;  /* 0x0000000000007b1d */ /* 0x000fec0000010000 */
[----:B------:R-:W-:Y:S02]  /*712b0*/  STSM.16.M88.4 [R19], R72 ;  /* 0x0000004813007844 */ /* 0x000fe40000000200 */
[----:B------:R-:W-:Y:S01]  /*712c0*/  BAR.SYNC.DEFER_BLOCKING 0x0 ;  /* 0x0000000000007b1d */ /* 0x000fe20000010000 */
[----:B------:R-:W-:-:S02]  /*712d0*/  LOP3.LUT R92, R222, 0xffff, RZ, 0xc0, !PT ;  /* 0x0000ffffde5c7812 */ /* 0x000fc400078ec0ff */
[----:B------:R-:W-:Y:S02]  /*712e0*/  LOP3.LUT R96, R234, 0xffff, RZ, 0xc0, !PT ;  /* 0x0000ffffea607812 */ /* 0x000fe400078ec0ff */
[----:B------:R-:W-:Y:S02]  /*712f0*/  LOP3.LUT R97, R233, 0xffff, RZ, 0xc0, !PT ;  /* 0x0000ffffe9617812 */ /* 0x000fe400078ec0ff */
[----:B------:R-:W-:Y:S01]  /*71300*/  LOP3.LUT R98, R235, 0xffff, RZ, 0xc0, !PT ;  /* 0x0000ffffeb627812 */ /* 0x000fe200078ec0ff */
[----:B------:R-:W4:Y:S04]  /*71310*/  LDL.LU R234, [R1+0x510] ;  /* 0x0005100001ea7983 */ /* 0x000f280000300800 */
[----:B------:R-:W1:Y:S01]  /*71320*/  LDS.128 R72, [R18] ;  /* 0x0000000012487984 */ /* 0x000e620000000c00 */
[----:B------:R-:W-:Y:S01]  /*71330*/  BAR.SYNC.DEFER_BLOCKING 0x0 ;  /* 0x0000000000007b1d */ /* 0x000fe20000010000 */
[----:B------:R-:W-:-:S02]  /*71340*/  PRMT R87, R229, 0x4210, R92 ;  /* 0x00004210e5577816 */ /* 0x000fc4000000005c */
[----:B------:R-:W-:Y:S02]  /*71350*/  PRMT R91, R91, 0x5210, R92 ;  /* 0x000052105b5b7816 */ /* 0x000fe4000000005c */
[----:B--2---:R-:W-:Y:S01]  /*71360*/  LOP3.LUT R99, R240, 0xffff, RZ, 0xc0, !PT ;  /* 0x0000fffff0637812 */ /* 0x004fe200078ec0ff */
[----:B------:R-:W2:Y:S01]  /*71370*/  LDL.LU R233, [R1+0x50c] ;  /* 0x00050c0001e97983 */ /* 0x000ea20000300800 */
[----:B---3--:R-:W-:-:S03]  /*71380*/  PRMT R92, R242, 0x4210, R96 ;  /* 0x00004210f25c7816 */ /* 0x008fc60000000060 */
[----:B------:R-:W3:Y:S04]  /*71390*/  LDL.LU R235, [R1+0x484] ;  /* 0x0004840001eb7983 */ /* 0x000ee80000300800 */
[----:B------:R-:W3:Y:S01]  /*713a0*/  LDL.LU R240, [R1+0x480] ;  /* 0x0004800001f07983 */ /* 0x000ee20000300800 */
[----:B----4-:R-:W-:-:S03]  /*713b0*/  PRMT R93, R241, 0x4210, R97 ;  /* 0x00004210f15d7816 */ /* 0x010fc60000000061 */
[----:B------:R-:W4:Y:S04]  /*713c0*/  LDL.LU R242, [R1+0x4fc] ;  /* 0x0004fc0001f27983 */ /* 0x000f280000300800 */
[----:B------:R-:W4:Y:S04]  /*713d0*/  LDL.LU R241, [R1+0x4f8] ;  /* 0x0004f80001f17983 */ /* 0x000f280000300800 */
[----:B------:R-:W-:Y:S01]  /*713e0*/  STSM.16.M88.4 [R19], R76 ;  /* 0x0000004c13007844 */ /* 0x000fe20000000200 */
[----:B------:R-:W-:Y:S01]  /*713f0*/  BAR.SYNC.DEFER_BLOCKING 0x0 ;  /* 0x0000000000007b1d */ /* 0x000fe20000010000 */
[----:B------:R-:W-:-:S02]  /*71400*/  PRMT R94, R243, 0x4210, R98 ;  /* 0x00004210f35e7816 */ /* 0x000fc40000000062 */
[----:B------:R-:W-:-:S03]  /*71410*/  PRMT R95, R252, 0x4210, R99 ;  /* 0x00004210fc5f7816 */ /* 0x000fc60000000063 */
[----:B------:R-:W4:Y:S04]  /*71420*/  LDL.LU R243, [R1+0x4f0] ;  /* 0x0004f00001f37983 */ /* 0x000f280000300800 */
[----:B------:R-:W4:Y:S04]  /*71430*/  LDL.LU R252, [R1+0x31c] ;  /* 0x00031c0001fc7983 */ /* 0x000f280000300800 */
[----:B------:R-:W1:Y:S01]  /*71440*/  LDS.128 R76, [R18] ;  /* 0x00000000124c7984 */ /* 0x000e620000000c00 */
[----:B------:R-:W-:Y:S02]  /*71450*/  PRMT R80, R145, 0x5210, R80 ;  /* 0x0000521091507816 */ /* 0x000fe40000000050 */
[----:B------:R-:W-:-:S02]  /*71460*/  PRMT R81, R149, 0x5210, R81 ;  /* 0x0000521095517816 */ /* 0x000fc40000000051 */
[----:B------:R-:W-:Y:S02]  /*71470*/  PRMT R82, R143, 0x5210, R82 ;  /* 0x000052108f527816 */ /* 0x000fe40000000052 */
[----:B------:R-:W-:Y:S01]  /*71480*/  PRMT R83, R83, 0x5210, R84 ;  /* 0x0000521053537816 */ /* 0x000fe20000000054 */
[----:B------:R-:W-:Y:S06]  /*71490*/  BAR.SYNC.DEFER_BLOCKING 0x0 ;  /* 0x0000000000007b1d */ /* 0x000fec0000010000 */
[----:B------:R-:W-:Y:S02]  /*714a0*/  STSM.16.M88.4 [R19], R80 ;  /* 0x0000005013007844 */ /* 0x000fe40000000200 */
[----:B------:R-:W-:Y:S01]  /*714b0*/  BAR.SYNC.DEFER_BLOCKING 0x0 ;  /* 0x0000000000007b1d */ /* 0x000fe20000010000 */
[----:B------:R-:W-:-:S02]  /*714c0*/  LOP3.LUT R88, R214, 0xffff, RZ, 0xc0, !PT ;  /* 0x0000ffffd6587812 */ /* 0x000fc400078ec0ff */
[----:B------:R-:W-:Y:S02]  /*714d0*/  LOP3.LUT R89, R218, 0xffff, RZ, 0xc0, !PT ;  /* 0x0000ffffda597812 */ /* 0x000fe400078ec0ff */
[----:B------:R-:W-:Y:S01]  /*714e0*/  LOP3.LUT R90, R217, 0xffff, RZ, 0xc0, !PT ;  /* 0x0000ffffd95a7812 */ /* 0x000fe200078ec0ff */
[----:B------:R-:W1:Y:S01]  /*714f0*/  LDS.128 R80, [R18] ;  /* 0x0000000012507984 */ /* 0x000e620000000c00 */
[----:B------:R-:W-:Y:S02]  /*71500*/  PRMT R84, R224, 0x4210, R88 ;  /* 0x00004210e0547816 */ /* 0x000fe40000000058 */
[----:B------:R-:W-:Y:S02]  /*71510*/  PRMT R85, R226, 0x4210, R89 ;  /* 0x00004210e2557816 */ /* 0x000fe40000000059 */
[----:B------:R-:W-:Y:S01]  /*71520*/  PRMT R86, R227, 0x4210, R90 ;  /* 0x00004210e3567816 */ /* 0x000fe2000000005a */
        /* <DEDUP_REMOVED lines=9> */
[----:B------:R-:W-:Y:S06]  /*715c0*/  BAR.SYNC.DEFER_BLOCKING 0x0 ;  /* 0x0000000000007b1d */ /* 0x000fec0000010000 */
[----:B------:R-:W1:Y:S02]  /*715d0*/  LDS.128 R88, [R18] ;  /* 0x0000000012587984 */ /* 0x000e640000000c00 */
[----:B------:R-:W-:Y:S06]  /*715e0*/  BAR.SYNC.DEFER_BLOCKING 0x0 ;  /* 0x0000000000007b1d */ /* 0x000fec0000010000 */
[----:B------:R0:W-:Y:S02]  /*715f0*/  STSM.16.M88.4 [R19], R92 ;  /* 0x0000005c13007844 */ /* 0x0001e40000000200 */
[----:B0-----:R-:W0:Y:S01]  /*71600*/  LDC.64 R92, c[0x0][0x228] ;  /* 0x00008a00ff5c7b82 */ /* 0x001e220000000a00 */
[----:B------:R-:W-:-:S02]  /*71610*/  PRMT R96, R132, 0x5210, R96 ;  /* 0x0000521084607816 */ /* 0x000fc40000000060 */
[----:B------:R-:W-:Y:S01]  /*71620*/  PRMT R97, R133, 0x5210, R97 ;  /* 0x0000521085617816 */ /* 0x000fe20000000061 */
[----:B0-----:R-:W-:Y:S01]  /*71630*/  STL [R1+0x28], R92 ;  /* 0x0000285c01007387 */ /* 0x001fe20000100800 */
[----:B------:R-:W-:-:S03]  /*71640*/  IMAD.MOV.U32 R120, RZ, RZ, R93 ;  /* 0x000000ffff787224 */ /* 0x000fc600078e005d */
[----:B------:R-:W-:Y:S01]  /*71650*/  BAR.SYNC.DEFER_BLOCKING 0x0 ;  /* 0x0000000000007b1d */ /* 0x000fe20000010000 */
[----:B------:R-:W-:Y:S02]  /*71660*/  PRMT R98, R135, 0x5210, R98 ;  /* 0x0000521087627816 */ /* 0x000fe40000000062 */
[----:B------:R-:W-:-:S03]  /*71670*/  PRMT R99, R134, 0x5210, R99 ;  /* 0x0000521086637816 */ /* 0x000fc60000000063 */
[----:B------:R-:W0:Y:S02]  /*71680*/  LDS.128 R92, [R18] ;  /* 0x00000000125c7984 */ /* 0x000e240000000c00 */
[----:B------:R-:W-:Y:S06]  /*71690*/  BAR.SYNC.DEFER_BLOCKING 0x0 ;  /* 0x0000000000007b1d */ /* 0x000fec0000010000 */
[----:B------:R-:W-:Y:S02]  /*716a0*/  STSM.16.M88.4 [R19], R96 ;  /* 0x0000006013007844 */ /* 0x000fe40000000200 */
[----:B------:R-:W-:Y:S01]  /*716b0*/  BAR.SYNC.DEFER_BLOCKING 0x0 ;  /* 0x0000000000007b1d */ /* 0x000fe20000010000 */
[----:B------:R-:W-:-:S02]  /*716c0*/  LOP3.LUT R111, R234, 0xffff, RZ, 0xc0, !PT ;  /* 0x0000ffffea6f7812 */ /* 0x000fc400078ec0ff */
[----:B--2---:R-:W-:Y:S02]  /*716d0*/  LOP3.LUT R110, R233, 0xffff, RZ, 0xc0, !PT ;  /* 0x0000ffffe96e7812 */ /* 0x004fe400078ec0ff */
[----:B---3--:R-:W-:Y:S02]  /*716e0*/  LOP3.LUT R109, R235, 0xffff, RZ, 0xc0, !PT ;  /* 0x0000ffffeb6d7812 */ /* 0x008fe400078ec0ff */
[----:B------:R-:W-:Y:S01]  /*716f0*/  LOP3.LUT R108, R240, 0xffff, RZ, 0xc0, !PT ;  /* 0x0000fffff06c7812 */ /* 0x000fe200078ec0ff */
[----:B------:R-:W2:Y:S01]  /*71700*/  LDS.128 R96, [R18] ;  /* 0x0000000012607984 */ /* 0x000ea20000000c00 */
[----:B------:R-:W-:Y:S01]  /*71710*/  IMAD.MOV.U32 R121, RZ, RZ, R101 ;  /* 0x000000ffff797224 */ /* 0x000fe200078e0065 */
[----:B----4-:R-:W-:Y:S01]  /*71720*/  PRMT R101, R241, 0x4210, R110 ;  /* 0x00004210f1657816 */ /* 0x010fe2000000006e */
[----:B------:R-:W-:Y:S01]  /*71730*/  IMAD.MOV.U32 R229, RZ, RZ, R100 ;  /* 0x000000ffffe57224 */ /* 0x000fe200078e0064 */
[----:B------:R-:W-:Y:S02]  /*71740*/  PRMT R100, R242, 0x4210, R111 ;  /* 0x00004210f2647816 */ /* 0x000fe4000000006f */
[----:B------:R-:W-:-:S02]  /*71750*/  PRMT R102, R243, 0x4210, R109 ;  /* 0x00004210f3667816 */ /* 0x000fc4000000006d */
[----:B------:R-:W-:Y:S01]  /*71760*/  PRMT R103, R252, 0x4210, R108 ;  /* 0x00004210fc677816 */ /* 0x000fe2000000006c */
[----:B------:R-:W-:Y:S01]  /*71770*/  BAR.SYNC.DEFER_BLOCKING 0x0 ;  /* 0x0000000000007b1d */ /* 0x000fe20000010000 */
[----:B------:R-:W-:Y:S01]  /*71780*/  ISETP.GE.AND P2, PT, R113, R121, PT ;  /* 0x000000797100720c */ /* 0x000fe20003f46270 */
[C---:B------:R-:W-:Y:S02]  /*71790*/  VIADD R116, R10.reuse, 0x1 ;  /* 0x000000010a747836 */ /* 0x040fe40000000000 */
[----:B------:R-:W-:-:S04]  /*717a0*/  IMAD R117, R10, R117, RZ ;  /* 0x000000750a757224 */ /* 0x000fc800078e02ff */
[----:B------:R-:W3:Y:S01]  /*717b0*/  LDC R252, c[0x0][0x248] ;  /* 0x00009200fffc7b82 */ /* 0x000ee20000000800 */
[----:B------:R4:W-:Y:S07]  /*717c0*/  STSM.16.M88.4 [R19], R100 ;  /* 0x0000006413007844 */ /* 0x0009ee0000000200 */
[----:B----4-:R-:W4:Y:S01]  /*717d0*/  LDC.64 R102, c[0x0][0x228] ;  /* 0x00008a00ff667b82 */ /* 0x010f220000000a00 */
[----:B------:R-:W-:Y:S02]  /*717e0*/  ISETP.GE.AND P5, PT, R116, R120, PT ;  /* 0x000000787400720c */ /* 0x000fe40003fa6270 */
[----:B------:R-:W-:-:S02]  /*717f0*/  IADD3 R130, P4, R117, R11, RZ ;  /* 0x0000000b75827210 */ /* 0x000fc40007f9e0ff */
[----:B------:R-:W-:-:S03]  /*71800*/  IADD3 R126, P1, R117, R9, RZ ;  /* 0x00000009757e7210 */ /* 0x000fc60007f3e0ff */
[----:B------:R-:W1:Y:S01]  /*71810*/  LDC R100, c[0x0][0x248] ;  /* 0x00009200ff647b82 */ /* 0x000e620000000800 */
[----:B----4-:R4:W-:Y:S01]  /*71820*/  STL [R1+0x2018], R102 ;  /* 0x0020186601007387 */ /* 0x0109e20000100800 */
[----:B------:R-:W-:-:S06]  /*71830*/  IMAD.MOV.U32 R124, RZ, RZ, R103 ;  /* 0x000000ffff7c7224 */ /* 0x000fcc00078e0067 */
[----:B------:R-:W0:Y:S08]  /*71840*/  LDC R120, c[0x0][0x248] ;  /* 0x00009200ff787b82 */ /* 0x000e300000000800 */
[----:B----4-:R-:W4:Y:S02]  /*71850*/  LDC.64 R102, c[0x0][0x228] ;  /* 0x00008a00ff667b82 */ /* 0x010f240000000a00 */
[----:B----4-:R4:W-:Y:S01]  /*71860*/  STL [R1+0x2024], R103 ;  /* 0x0020246701007387 */ /* 0x0109e20000100800 */
[----:B------:R-:W-:-:S05]  /*71870*/  IMAD.MOV.U32 R122, RZ, RZ, R102 ;  /* 0x000000ffff7a7224 */ /* 0x000fca00078e0066 */
[----:B----4-:R-:W4:Y:S02]  /*71880*/  LDC.64 R102, c[0x0][0x228] ;  /* 0x00008a00ff667b82 */ /* 0x010f240000000a00 */
[----:B----4-:R4:W-:Y:S01]  /*71890*/  STL [R1+0x202c], R103 ;  /* 0x00202c6701007387 */ /* 0x0109e20000100800 */
[----:B------:R-:W-:-:S05]  /*718a0*/  IMAD.MOV.U32 R121, RZ, RZ, R102 ;  /* 0x000000ffff797224 */ /* 0x000fca00078e0066 */
[----:B----4-:R-:W4:Y:S01]  /*718b0*/  LDC.64 R102, c[0x0][0x228] ;  /* 0x00008a00ff667b82 */ /* 0x010f220000000a00 */
[----:B------:R-:W-:-:S05]  /*718c0*/  IMAD.IADD R116, R117, 0x1, R118 ;  /* 0x0000000175747824 */ /* 0x000fca00078e0276 */
[----:B------:R-:W-:Y:S02]  /*718d0*/  SHF.R.S32.HI R101, RZ, 0x1f, R116 ;  /* 0x0000001fff657819 */ /* 0x000fe40000011474 */
[C---:B------:R-:W-:Y:S01]  /*718e0*/  IADD3 R128, P6, R116.reuse, R11, RZ ;  /* 0x0000000b74807210 */ /* 0x040fe20007fde0ff */
[----:B------:R-:W-:Y:S01]  /*718f0*/  IMAD.IADD R113, R116, 0x1, R119 ;  /* 0x0000000174717824 */ /* 0x000fe200078e0277 */
[----:B----4-:R4:W-:Y:S02]  /*71900*/  STL [R1+0x20], R102 ;  /* 0x0000206601007387 */ /* 0x0109e40000100800 */
[----:B----4-:R-:W-:-:S05]  /*71910*/  SHF.R.S32.HI R102, RZ, 0x1f, R117 ;  /* 0x0000001fff667819 */ /* 0x010fca0000011475 */
[C---:B------:R-:W-:Y:S01]  /*71920*/  IMAD.X R131, R102.reuse, 0x1, R2, P4 ;  /* 0x0000000166837824 */ /* 0x040fe200020e0602 */
[----:B------:R-:W-:Y:S01]  /*71930*/  IADD3 R118, P4, R117, R8, RZ ;  /* 0x0000000875767210 */ /* 0x000fe20007f9e0ff */
[C---:B------:R-:W-:Y:S02]  /*71940*/  IMAD.X R127, R102.reuse, 0x1, R12, P1 ;  /* 0x00000001667f7824 */ /* 0x040fe400008e060c */
[----:B------:R-:W-:Y:S01]  /*71950*/  IMAD.X R129, R101, 0x1, R2, P6 ;  /* 0x0000000165817824 */ /* 0x000fe200030e0602 */
[----:B------:R-:W-:Y:S01]  /*71960*/  STL.64 [R1+0x100], R130 ;  /* 0x0001008201007387 */ /* 0x000fe20000100a00 */
[----:B------:R-:W-:-:S03]  /*71970*/  IMAD.X R119, R102, 0x1, R3, P4 ;  /* 0x0000000166777824 */ /* 0x000fc600020e0603 */
[----:B------:R4:W-:Y:S01]  /*71980*/  STL.64 [R1+0xf8], R126 ;  /* 0x0000f87e01007387 */ /* 0x0009e20000100a00 */
[----:B------:R-:W-:Y:S01]  /*71990*/  IMAD.MOV.U32 R125, RZ, RZ, R103 ;  /* 0x000000ffff7d7224 */ /* 0x000fe200078e0067 */
[----:B------:R-:W-:Y:S02]  /*719a0*/  SHF.R.S32.HI R103, RZ, 0x1f, R113 ;  /* 0x0000001fff677819 */ /* 0x000fe40000011471 */
[----:B------:R2:W-:Y:S01]  /*719b0*/  STL.64 [R1+0xe0], R128 ;  /* 0x0000e08001007387 */ /* 0x0005e20000100a00 */
[----:B----4-:R-:W-:-:S03]  /*719c0*/  IADD3 R126, P6, R116, R9, RZ ;  /* 0x00000009747e7210 */ /* 0x010fc60007fde0ff */
[----:B------:R4:W-:Y:S02]  /*719d0*/  STL.64 [R1+0xf0], R118 ;  /* 0x0000f07601007387 */ /* 0x0009e40000100a00 */
[----:B------:R-:W-:Y:S01]  /*719e0*/  IMAD.X R127, R101, 0x1, R12, P6 ;  /* 0x00000001657f7824 */ /* 0x000fe200030e060c */
[C---:B--2---:R-:W-:Y:S02]  /*719f0*/  IADD3 R128, P4, R113.reuse, R9, RZ ;  /* 0x0000000971807210 */ /* 0x044fe40007f9e0ff */
[----:B----4-:R-:W-:Y:S02]  /*71a00*/  IADD3 R118, P1, R113, R11, RZ ;  /* 0x0000000b71767210 */ /* 0x010fe40007f3e0ff */
[----:B------:R2:W-:Y:S03]  /*71a10*/  STL.64 [R1+0xd8], R126 ;  /* 0x0000d87e01007387 */ /* 0x0005e60000100a00 */
[----:B------:R-:W-:-:S02]  /*71a20*/  IMAD.X R119, R103, 0x1, R2, P1 ;  /* 0x0000000167777824 */ /* 0x000fc400008e0602 */
[----:B------:R-:W-:Y:S01]  /*71a30*/  IMAD.X R129, R103, 0x1, R12, P4 ;  /* 0x0000000167817824 */ /* 0x000fe200020e060c */
[C---:B--2---:R-:W-:Y:S02]  /*71a40*/  IADD3 R126, P6, R116.reuse, R8, RZ ;  /* 0x00000008747e7210 */ /* 0x044fe40007fde0ff */
[----:B------:R2:W-:Y:S03]  /*71a50*/  STL.64 [R1+0xc0], R118 ;  /* 0x0000c07601007387 */ /* 0x0005e60000100a00 */
[----:B------:R-:W-:Y:S01]  /*71a60*/  IMAD.X R127, R101, 0x1, R3, P6 ;  /* 0x00000001657f7824 */ /* 0x000fe200030e0603 */
[-C--:B------:R-:W-:Y:S01]  /*71a70*/  IADD3 R116, P6, R116, R0.reuse, RZ ;  /* 0x0000000074747210 */ /* 0x080fe20007fde0ff */
[----:B------:R-:W-:Y:S01]  /*71a80*/  STL.64 [R1+0xb8], R128 ;  /* 0x0000b88001007387 */ /* 0x000fe20000100a00 */
[----:B--2---:R-:W-:-:S03]  /*71a90*/  IADD3 R118, P1, R117, R0, RZ ;  /* 0x0000000075767210 */ /* 0x004fc60007f3e0ff */
[----:B------:R2:W-:Y:S01]  /*71aa0*/  STL.64 [R1+0xd0], R126 ;  /* 0x0000d07e01007387 */ /* 0x0005e20000100a00 */
[----:B-1----:R-:W-:Y:S02]  /*71ab0*/  IMAD.IADD R100, R113, 0x1, R100 ;  /* 0x0000000171647824 */ /* 0x002fe400078e0264 */
[--C-:B------:R-:W-:Y:S02]  /*71ac0*/  IMAD.X R117, R101, 0x1, R13.reuse, P6 ;  /* 0x0000000165757824 */ /* 0x100fe400030e060d */
[----:B------:R-:W-:Y:S01]  /*71ad0*/  IMAD.X R119, R102, 0x1, R13, P1 ;  /* 0x0000000166777824 */ /* 0x000fe200008e060d */
[----:B------:R-:W-:Y:S02]  /*71ae0*/  SHF.R.S32.HI R102, RZ, 0x1f, R100 ;  /* 0x0000001fff667819 */ /* 0x000fe40000011464 */
[----:B--2---:R-:W-:Y:S02]  /*71af0*/  IADD3 R126, P4, R113, R8, RZ ;  /* 0x00000008717e7210 */ /* 0x004fe40007f9e0ff */
[----:B------:R1:W-:Y:S03]  /*71b00*/  STL.64 [R1+0xe8], R118 ;  /* 0x0000e87601007387 */ /* 0x0003e60000100a00 */
[----:B------:R-:W-:Y:S01]  /*71b10*/  IMAD.X R127, R103, 0x1, R3, P4 ;  /* 0x00000001677f7824 */ /* 0x000fe200020e0603 */
[----:B------:R2:W-:Y:S01]  /*71b20*/  STL.64 [R1+0xc8], R116 ;  /* 0x0000c87401007387 */ /* 0x0005e20000100a00 */
[----:B-1----:R-:W-:-:S03]  /*71b30*/  IADD3 R118, P6, R100, R11, RZ ;  /* 0x0000000b64767210 */ /* 0x002fc60007fde0ff */
[----:B------:R1:W-:Y:S01]  /*71b40*/  STL.64 [R1+0xb0], R126 ;  /* 0x0000b07e01007387 */ /* 0x0003e20000100a00 */
[----:B--2---:R-:W-:Y:S01]  /*71b50*/  IADD3 R116, P1, R100, R9, RZ ;  /* 0x0000000964747210 */ /* 0x004fe20007f3e0ff */
[----:B------:R-:W-:-:S04]  /*71b60*/  IMAD.X R119, R102, 0x1, R2, P6 ;  /* 0x0000000166777824 */ /* 0x000fc800030e0602 */
[----:B------:R-:W-:Y:S01]  /*71b70*/  IMAD.X R117, R102, 0x1, R12, P1 ;  /* 0x0000000166757824 */ /* 0x000fe200008e060c */
[----:B-1----:R-:W-:Y:S01]  /*71b80*/  IADD3 R126, P4, R100, R8, RZ ;  /* 0x00000008647e7210 */ /* 0x002fe20007f9e0ff */
[----:B------:R1:W-:Y:S04]  /*71b90*/  STL.64 [R1+0xa0], R118 ;  /* 0x0000a07601007387 */ /* 0x0003e80000100a00 */
[----:B------:R-:W-:Y:S01]  /*71ba0*/  IMAD.X R127, R102, 0x1, R3, P4 ;  /* 0x00000001667f7824 */ /* 0x000fe200020e0603 */
[----:B------:R2:W-:Y:S04]  /*71bb0*/  STL.64 [R1+0x98], R116 ;  /* 0x0000987401007387 */ /* 0x0005e80000100a00 */
[----:B------:R-:W4:Y:S04]  /*71bc0*/  LDL.LU R227, [R1+0x53c] ;  /* 0x00053c0001e37983 */ /* 0x000f280000300800 */
[----:B------:R-:W4:Y:S04]  /*71bd0*/  LDL.LU R234, [R1+0x538] ;  /* 0x0005380001ea7983 */ /* 0x000f280000300800 */
[----:B------:R-:W4:Y:S04]  /*71be0*/  LDL.LU R233, [R1+0x4c4] ;  /* 0x0004c40001e97983 */ /* 0x000f280000300800 */
[----:B------:R-:W-:Y:S04]  /*71bf0*/  STL.64 [R1+0x90], R126 ;  /* 0x0000907e01007387 */ /* 0x000fe80000100a00 */
[----:B------:R-:W4:Y:S04]  /*71c00*/  LDL.LU R235, [R1+0x4bc] ;  /* 0x0004bc0001eb7983 */ /* 0x000f280000300800 */
[----:B------:R-:W4:Y:S04]  /*71c10*/  LDL.LU R240, [R1+0x58c] ;  /* 0x00058c0001f07983 */ /* 0x000f280000300800 */
[----:B------:R-:W4:Y:S04]  /*71c20*/  LDL.LU R242, [R1+0x588] ;  /* 0x0005880001f27983 */ /* 0x000f280000300800 */
[----:B------:R-:W4:Y:S04]  /*71c30*/  LDL.LU R241, [R1+0x57c] ;  /* 0x00057c0001f17983 */ /* 0x000f280000300800 */
[----:B------:R-:W4:Y:S01]  /*71c40*/  LDL.LU R243, [R1+0x55c] ;  /* 0x00055c0001f37983 */ /* 0x000f220000300800 */
[-C--:B-1----:R-:W-:Y:S01]  /*71c50*/  IADD3 R118, P6, R113, R0.reuse, RZ ;  /* 0x0000000071767210 */ /* 0x082fe20007fde0ff */
[C---:B0-----:R-:W-:Y:S01]  /*71c60*/  IMAD.IADD R101, R100.reuse, 0x1, R120 ;  /* 0x0000000164657824 */ /* 0x041fe200078e0278 */
[----:B--2---:R-:W-:-:S03]  /*71c70*/  IADD3 R116, P1, R100, R0, RZ ;  /* 0x0000000064747210 */ /* 0x004fc60007f3e0ff */
[----:B------:R-:W-:Y:S01]  /*71c80*/  IMAD.X R119, R103, 0x1, R13, P6 ;  /* 0x0000000167777824 */ /* 0x000fe200030e060d */
[----:B------:R-:W-:Y:S01]  /*71c90*/  SHF.R.S32.HI R100, RZ, 0x1f, R101 ;  /* 0x0000001fff647819 */ /* 0x000fe20000011465 */
[----:B------:R-:W-:-:S03]  /*71ca0*/  IMAD.X R117, R102, 0x1, R13, P1 ;  /* 0x0000000166757824 */ /* 0x000fc600008e060d */
[----:B------:R0:W-:Y:S04]  /*71cb0*/  STL.64 [R1+0xa8], R118 ;  /* 0x0000a87601007387 */ /* 0x0001e80000100a00 */
[----:B------:R1:W-:Y:S01]  /*71cc0*/  STL.64 [R1+0x58], R116 ;  /* 0x0000587401007387 */ /* 0x0003e20000100a00 */
[C---:B0-----:R-:W-:Y:S02]  /*71cd0*/  IADD3 R118, P4, R101.reuse, R11, RZ ;  /* 0x0000000b65767210 */ /* 0x041fe40007f9e0ff */
[----:B-1----:R-:W-:-:S03]  /*71ce0*/  IADD3 R116, P1, R101, R9, RZ ;  /* 0x0000000965747210 */ /* 0x002fc60007f3e0ff */
[C---:B------:R-:W-:Y:S01]  /*71cf0*/  IMAD.X R119, R100.reuse, 0x1, R2, P4 ;  /* 0x0000000164777824 */ /* 0x040fe200020e0602 */
[C---:B------:R-:W-:Y:S01]  /*71d00*/  IADD3 R102, P4, R101.reuse, R8, RZ ;  /* 0x0000000865667210 */ /* 0x040fe20007f9e0ff */
[C---:B---3--:R-:W-:Y:S02]  /*71d10*/  IMAD.IADD R252, R101.reuse, 0x1, R252 ;  /* 0x0000000165fc7824 */ /* 0x048fe400078e02fc */
[C---:B------:R-:W-:Y:S02]  /*71d20*/  IMAD.X R117, R100.reuse, 0x1, R12, P1 ;  /* 0x0000000164757824 */ /* 0x040fe400008e060c */
[----:B------:R-:W-:Y:S01]  /*71d30*/  IMAD.X R103, R100, 0x1, R3, P4 ;  /* 0x0000000164677824 */ /* 0x000fe200020e0603 */
[----:B------:R-:W-:Y:S04]  /*71d40*/  STL.64 [R1+0x50], R118 ;  /* 0x0000507601007387 */ /* 0x000fe80000100a00 */
[----:B------:R0:W-:Y:S04]  /*71d50*/  STL.64 [R1+0x48], R116 ;  /* 0x0000487401007387 */ /* 0x0001e80000100a00 */
[----:B------:R1:W-:Y:S01]  /*71d60*/  STL.64 [R1+0x40], R102 ;  /* 0x0000406601007387 */ /* 0x0003e20000100a00 */
[----:B0-----:R-:W-:-:S02]  /*71d70*/  IADD3 R116, P1, R101, R0, RZ ;  /* 0x0000000065747210 */ /* 0x001fc40007f3e0ff */
[----:B------:R-:W-:Y:S02]  /*71d80*/  SHF.R.S32.HI R101, RZ, 0x1f, R252 ;  /* 0x0000001fff657819 */ /* 0x000fe400000114fc */
[----:B-1----:R-:W-:Y:S01]  /*71d90*/  IADD3 R102, P4, R252, R11, RZ ;  /* 0x0000000bfc667210 */ /* 0x002fe20007f9e0ff */
[----:B------:R-:W-:-:S04]  /*71da0*/  IMAD.X R117, R100, 0x1, R13, P1 ;  /* 0x0000000164757824 */ /* 0x000fc800008e060d */
[----:B------:R-:W-:Y:S01]  /*71db0*/  IMAD.X R103, R101, 0x1, R2, P4 ;  /* 0x0000000165677824 */ /* 0x000fe200020e0602 */
[----:B------:R0:W-:Y:S04]  /*71dc0*/  STL.64 [R1+0x38], R116 ;  /* 0x0000387401007387 */ /* 0x0001e80000100a00 */
[----:B------:R-:W-:Y:S01]  /*71dd0*/  STL.64 [R1+0x30], R102 ;  /* 0x0000306601007387 */ /* 0x000fe20000100a00 */
[----:B------:R-:W-:Y:S02]  /*71de0*/  ISETP.GE.AND P6, PT, R10, R125, PT ;  /* 0x0000007d0a00720c */ /* 0x000fe40003fc6270 */
[----:B------:R-:W-:Y:S02]  /*71df0*/  PRMT R104, R104, 0x5210, R111 ;  /* 0x0000521068687816 */ /* 0x000fe4000000006f */
[----:B------:R-:W-:-:S02]  /*71e00*/  PRMT R105, R105, 0x5210, R110 ;  /* 0x0000521069697816 */ /* 0x000fc4000000006e */
[----:B------:R-:W-:Y:S02]  /*71e10*/  PRMT R106, R106, 0x5210, R109 ;  /* 0x000052106a6a7816 */ /* 0x000fe4000000006d */
[----:B------:R-:W-:Y:S01]  /*71e20*/  PRMT R107, R107, 0x5210, R108 ;  /* 0x000052106b6b7816 */ /* 0x000fe2000000006c */
[----:B------:R-:W-:Y:S01]  /*71e30*/  BAR.SYNC.DEFER_BLOCKING 0x0 ;  /* 0x0000000000007b1d */ /* 0x000fe20000010000 */
[----:B------:R-:W-:Y:S02]  /*71e40*/  ISETP.LT.AND P3, PT, R10, R124, !P3 ;  /* 0x0000007c0a00720c */ /* 0x000fe40005f61270 */
[----:B------:R-:W-:Y:S02]  /*71e50*/  ISETP.LT.AND P1, PT, R14, R122, !P6 ;  /* 0x0000007a0e00720c */ /* 0x000fe40007721270 */
[----:B------:R-:W-:Y:S02]  /*71e60*/  ISETP.LT.AND P4, PT, R16, R121, !P6 ;  /* 0x000000791000720c */ /* 0x000fe40007781270 */
[----:B----4-:R-:W-:-:S02]  /*71e70*/  LOP3.LUT R118, R227, 0xffff, RZ, 0xc0, !PT ;  /* 0x0000ffffe3767812 */ /* 0x010fc400078ec0ff */
[----:B------:R-:W-:Y:S02]  /*71e80*/  LOP3.LUT R113, R234, 0xffff, RZ, 0xc0, !PT ;  /* 0x0000ffffea717812 */ /* 0x000fe400078ec0ff */
[----:B0-----:R-:W-:Y:S02]  /*71e90*/  LOP3.LUT R117, R233, 0xffff, RZ, 0xc0, !PT ;  /* 0x0000ffffe9757812 */ /* 0x001fe400078ec0ff */
[----:B------:R-:W-:Y:S02]  /*71ea0*/  LOP3.LUT R116, R235, 0xffff, RZ, 0xc0, !PT ;  /* 0x0000ffffeb747812 */ /* 0x000fe400078ec0ff */
[----:B------:R-:W-:Y:S02]  /*71eb0*/  PRMT R108, R240, 0x4210, R118 ;  /* 0x00004210f06c7816 */ /* 0x000fe40000000076 */
[----:B------:R-:W-:Y:S02]  /*71ec0*/  PRMT R109, R242, 0x4210, R113 ;  /* 0x00004210f26d7816 */ /* 0x000fe40000000071 */
[----:B------:R-:W-:-:S02]  /*71ed0*/  PRMT R110, R241, 0x4210, R117 ;  /* 0x00004210f16e7816 */ /* 0x000fc40000000075 */
[----:B------:R-:W-:Y:S01]  /*71ee0*/  PRMT R111, R243, 0x4210, R116 ;  /* 0x00004210f36f7816 */ /* 0x000fe20000000074 */
[----:B------:R-:W2:Y:S04]  /*71ef0*/  LDL.LU R241, [R1+0x550] ;  /* 0x0005500001f17983 */ /* 0x000ea80000300800 */
[----:B------:R-:W3:Y:S04]  /*71f00*/  LDL.LU R243, [R1+0x54c] ;  /* 0x00054c0001f37983 */ /* 0x000ee80000300800 */
[----:B------:R-:W0:Y:S01]  /*71f10*/  LDS.128 R100, [R18] ;  /* 0x0000000012647984 */ /* 0x000e220000000c00 */
[----:B------:R-:W-:Y:S06]  /*71f20*/  BAR.SYNC.DEFER_BLOCKING 0x0 ;  /* 0x0000000000007b1d */ /* 0x000fec0000010000 */
[----:B------:R-:W4:Y:S04]  /*71f30*/  LDL.LU R235, [R1+0x4d8] ;  /* 0x0004d80001eb7983 */ /* 0x000f280000300800 */
[----:B------:R-:W4:Y:S04]  /*71f40*/  LDL.LU R240, [R1+0x4d4] ;  /* 0x0004d40001f07983 */ /* 0x000f280000300800 */
[----:B------:R-:W4:Y:S04]  /*71f50*/  LDL.LU R242, [R1+0x5d8] ;  /* 0x0005d80001f27983 */ /* 0x000f280000300800 */
[----:B------:R-:W4:Y:S04]  /*71f60*/  LDL.LU R233, [R1+0x5c8] ;  /* 0x0005c80001e97983 */ /* 0x000f280000300800 */
[----:B------:R-:W-:Y:S01]  /*71f70*/  STSM.16.M88.4 [R19], R104 ;  /* 0x0000006813007844 */ /* 0x000fe20000000200 */
[----:B------:R-:W-:Y:S06]  /*71f80*/  BAR.SYNC.DEFER_BLOCKING 0x0 ;  /* 0x0000000000007b1d */ /* 0x000fec0000010000 */
[----:B------:R-:W4:Y:S04]  /*71f90*/  LDL.LU R234, [R1+0x5c4] ;  /* 0x0005c40001ea7983 */ /* 0x000f280000300800 */
[----:B------:R-:W4:Y:S01]  /*71fa0*/  LDL.LU R226, [R1+0x5b0] ;  /* 0x0005b00001e27983 */ /* 0x000f220000300800 */
[----:B------:R-:W-:-:S02]  /*71fb0*/  PRMT R112, R112, 0x5210, R118 ;  /* 0x0000521070707816 */ /* 0x000fc40000000076 */
[----:B------:R-:W-:Y:S01]  /*71fc0*/  PRMT R113, R136, 0x5210, R113 ;  /* 0x0000521088717816 */ /* 0x000fe20000000071 */
[----:B------:R-:W-:Y:S01]  /*71fd0*/  STL [R1+0x3108], R249 ;  /* 0x003108f901007387 */ /* 0x000fe20000100800 */
[----:B------:R-:W-:Y:S02]  /*71fe0*/  PRMT R114, R114, 0x5210, R117 ;  /* 0x0000521072727816 */ /* 0x000fe40000000075 */
[----:B------:R-:W-:Y:S01]  /*71ff0*/  PRMT R115, R115, 0x5210, R116 ;  /* 0x0000521073737816 */ /* 0x000fe20000000074 */
[----:B------:R-:W-:Y:S04]  /*72000*/  STL.64 [R1+0x3100], R244 ;  /* 0x003100f401007387 */ /* 0x000fe80000100a00 */
[----:B------:R-:W-:Y:S04]  /*72010*/  STL.64 [R1+0x30e0], R250 ;  /* 0x0030e0fa01007387 */ /* 0x000fe80000100a00 */
[----:B------:R-:W-:Y:S04]  /*72020*/  STL.64 [R1+0x30d8], R246 ;  /* 0x0030d8f601007387 */ /* 0x000fe80000100a00 */
[----:B------:R-:W-:Y:S04]  /*72030*/  STL.64 [R1+0x30c8], R24 ;  /* 0x0030c81801007387 */ /* 0x000fe80000100a00 */
[----:B------:R-:W1:Y:S04]  /*72040*/  LDS.128 R104, [R18] ;  /* 0x0000000012687984 */ /* 0x000e680000000c00 */
[----:B------:R-:W-:Y:S04]  /*72050*/  STL.64 [R1+0x30c0], R28 ;  /* 0x0030c01c01007387 */ /* 0x000fe80000100a00 */
[----:B------:R-:W-:Y:S04]  /*72060*/  STL.64 [R1+0x30a8], R26 ;  /* 0x0030a81a01007387 */ /* 0x000fe80000100a00 */
[----:B------:R-:W-:Y:S04]  /*72070*/  STL.64 [R1+0x30a0], R30 ;  /* 0x0030a01e01007387 */ /* 0x000fe80000100a00 */
[----:B------:R0:W-:Y:S04]  /*72080*/  STL.64 [R1+0x3090], R32 ;  /* 0x0030902001007387 */ /* 0x0001e80000100a00 */
[----:B------:R0:W-:Y:S04]  /*72090*/  STL.64 [R1+0x3088], R36 ;  /* 0x0030882401007387 */ /* 0x0001e80000100a00 */
[----:B------:R-:W-:Y:S04]  /*720a0*/  STL.64 [R1+0x3080], R34 ;  /* 0x0030802201007387 */ /* 0x000fe80000100a00 */
[----:B------:R-:W-:Y:S01]  /*720b0*/  STL.64 [R1+0x3078], R38 ;  /* 0x0030782601007387 */ /* 0x000fe20000100a00 */
[----:B0-----:R-:W0:Y:S03]  /*720c0*/  LDC.64 R32, c[0x0][0x228] ;  /* 0x00008a00ff207b82 */ /* 0x001e260000000a00 */
[----:B------:R-:W-:Y:S04]  /*720d0*/  STL.64 [R1+0x3070], R40 ;  /* 0x0030702801007387 */ /* 0x000fe80000100a00 */
[----:B------:R-:W-:Y:S01]  /*720e0*/  STL.64 [R1+0x3068], R42 ;  /* 0x0030682a01007387 */ /* 0x000fe20000100a00 */
[----:B------:R-:W1:Y:S03]  /*720f0*/  LDC.64 R36, c[0x0][0x228] ;  /* 0x00008a00ff247b82 */ /* 0x000e660000000a00 */
[----:B------:R0:W-:Y:S04]  /*72100*/  STL.64 [R1+0x3060], R44 ;  /* 0x0030602c01007387 */ /* 0x0001e80000100a00 */
[----:B------:R-:W-:Y:S04]  /*72110*/  STL.64 [R1+0x3058], R48 ;  /* 0x0030583001007387 */ /* 0x000fe80000100a00 */
[----:B------:R-:W-:Y:S04]  /*72120*/  STL.64 [R1+0x3050], R46 ;  /* 0x0030502e01007387 */ /* 0x000fe80000100a00 */
[----:B------:R-:W-:Y:S01]  /*72130*/  STL.64 [R1+0x3048], R50 ;  /* 0x0030483201007387 */ /* 0x000fe20000100a00 */
[----:B------:R-:W-:Y:S01]  /*72140*/  BAR.SYNC.DEFER_BLOCKING 0x0 ;  /* 0x0000000000007b1d */ /* 0x000fe20000010000 */
[----:B--2---:R-:W-:-:S05]  /*72150*/  LOP3.LUT R120, R241, 0xffff, RZ, 0xc0, !PT ;  /* 0x0000fffff1787812 */ /* 0x004fca00078ec0ff */
[----:B------:R-:W-:Y:S01]  /*72160*/  STL.64 [R1+0x3040], R52 ;  /* 0x0030403401007387 */ /* 0x000fe20000100a00 */
[----:B---3--:R-:W-:-:S03]  /*72170*/  LOP3.LUT R121, R243, 0xffff, RZ, 0xc0, !PT ;  /* 0x0000fffff3797812 */ /* 0x008fc600078ec0ff */
[----:B------:R-:W-:Y:S01]  /*72180*/  STL.64 [R1+0x3038], R56 ;  /* 0x0030383801007387 */ /* 0x000fe20000100a00 */
[----:B----4-:R-:W-:-:S03]  /*72190*/  LOP3.LUT R122, R235, 0xffff, RZ, 0xc0, !PT ;  /* 0x0000ffffeb7a7812 */ /* 0x010fc600078ec0ff */
[----:B------:R-:W-:Y:S01]  /*721a0*/  STL.64 [R1+0x3030], R54 ;  /* 0x0030303601007387 */ /* 0x000fe20000100a00 */
[----:B------:R-:W-:-:S03]  /*721b0*/  LOP3.LUT R124, R240, 0xffff, RZ, 0xc0, !PT ;  /* 0x0000fffff07c7812 */ /* 0x000fc600078ec0ff */
[----:B------:R-:W-:Y:S01]  /*721c0*/  STL.64 [R1+0x3028], R58 ;  /* 0x0030283a01007387 */ /* 0x000fe20000100a00 */
[----:B0-----:R-:W-:Y:S01]  /*721d0*/  IMAD.MOV.U32 R28, RZ, RZ, R32 ;  /* 0x000000ffff1c7224 */ /* 0x001fe200078e0020 */
[----:B------:R-:W0:Y:S02]  /*721e0*/  LDC.64 R44, c[0x0][0x228] ;  /* 0x00008a00ff2c7b82 */ /* 0x000e240000000a00 */
        /* <DEDUP_REMOVED lines=22> */
[----:B-1----:R-:W-:Y:S04]  /*72350*/  STL.64 [R1+0x2f78], R104 ;  /* 0x002f786801007387 */ /* 0x002fe80000100a00 */
[----:B------:R-:W-:Y:S04]  /*72360*/  STL.64 [R1+0x2f68], R106 ;  /* 0x002f686a01007387 */ /* 0x000fe80000100a00 */
[----:B------:R-:W2:Y:S04]  /*72370*/  LDL.LU R241, [R1+0x564] ;  /* 0x0005640001f17983 */ /* 0x000ea80000300800 */
[----:B------:R-:W3:Y:S04]  /*72380*/  LDL.LU R243, [R1+0x560] ;  /* 0x0005600001f37983 */ /* 0x000ee80000300800 */
[----:B------:R-:W-:Y:S01]  /*72390*/  STSM.16.M88.4 [R19], R108 ;  /* 0x0000006c13007844 */ /* 0x000fe20000000200 */
[----:B------:R-:W-:Y:S01]  /*723a0*/  BAR.SYNC.DEFER_BLOCKING 0x0 ;  /* 0x0000000000007b1d */ /* 0x000fe20000010000 */
[----:B------:R-:W-:-:S02]  /*723b0*/  PRMT R116, R242, 0x4210, R120 ;  /* 0x00004210f2747816 */ /* 0x000fc40000000078 */
[----:B------:R-:W-:-:S03]  /*723c0*/  PRMT R117, R233, 0x4210, R121 ;  /* 0x00004210e9757816 */ /* 0x000fc60000000079 */
[----:B------:R-:W4:Y:S04]  /*723d0*/  LDL.LU R235, [R1+0x4e8] ;  /* 0x0004e80001eb7983 */ /* 0x000f280000300800 */
[----:B------:R-:W4:Y:S04]  /*723e0*/  LDL.LU R227, [R1+0x4e4] ;  /* 0x0004e40001e37983 */ /* 0x000f280000300800 */
[----:B------:R-:W4:Y:S01]  /*723f0*/  LDL.LU R240, [R1+0x604] ;  /* 0x0006040001f07983 */ /* 0x000f220000300800 */
[----:B------:R-:W-:-:S03]  /*72400*/  PRMT R118, R234, 0x4210, R122 ;  /* 0x00004210ea767816 */ /* 0x000fc6000000007a */
[----:B------:R-:W4:Y:S04]  /*72410*/  LDL.LU R242, [R1+0x600] ;  /* 0x0006000001f27983 */ /* 0x000f280000300800 */
[----:B------:R-:W1:Y:S01]  /*72420*/  LDS.128 R108, [R18] ;  /* 0x00000000126c7984 */ /* 0x000e620000000c00 */
[----:B------:R-:W-:Y:S06]  /*72430*/  BAR.SYNC.DEFER_BLOCKING 0x0 ;  /* 0x0000000000007b1d */ /* 0x000fec0000010000 */
[----:B------:R-:W4:Y:S04]  /*72440*/  LDL.LU R233, [R1+0x5f8] ;  /* 0x0005f80001e97983 */ /* 0x000f280000300800 */
[----:B------:R-:W4:Y:S04]  /*72450*/  LDL.LU R234, [R1+0x374] ;  /* 0x0003740001ea7983 */ /* 0x000f280000300800 */
[----:B------:R-:W-:Y:S01]  /*72460*/  STSM.16.M88.4 [R19], R112 ;  /* 0x0000007013007844 */ /* 0x000fe20000000200 */
[----:B------:R-:W-:Y:S06]  /*72470*/  BAR.SYNC.DEFER_BLOCKING 0x0 ;  /* 0x0000000000007b1d */ /* 0x000fec0000010000 */
[----:B------:R-:W0:Y:S04]  /*72480*/  LDS.128 R112, [R18] ;  /* 0x0000000012707984 */ /* 0x000e280000000c00 */
[----:B-1----:R-:W-:Y:S04]  /*72490*/  STL.64 [R1+0x2f60], R108 ;  /* 0x002f606c01007387 */ /* 0x002fe80000100a00 */
[----:B------:R-:W-:Y:S04]  /*724a0*/  STL.64 [R1+0x2f50], R110 ;  /* 0x002f506e01007387 */ /* 0x000fe80000100a00 */
[----:B0-----:R-:W-:Y:S04]  /*724b0*/  STL.64 [R1+0x2f58], R112 ;  /* 0x002f587001007387 */ /* 0x001fe80000100a00 */
[----:B------:R-:W-:Y:S01]  /*724c0*/  STL.64 [R1+0x2f48], R114 ;  /* 0x002f487201007387 */ /* 0x000fe20000100a00 */
[----:B--2---:R-:W-:-:S03]  /*724d0*/  LOP3.LUT R128, R241, 0xffff, RZ, 0xc0, !PT ;  /* 0x0000fffff1807812 */ /* 0x004fc600078ec0ff */
[----:B------:R-:W2:Y:S01]  /*724e0*/  LDL.LU R241, [R1+0x578] ;  /* 0x0005780001f17983 */ /* 0x000ea20000300800 */
[----:B---3--:R-:W-:-:S03]  /*724f0*/  LOP3.LUT R129, R243, 0xffff, RZ, 0xc0, !PT ;  /* 0x0000fffff3817812 */ /* 0x008fc600078ec0ff */
[----:B------:R-:W3:Y:S01]  /*72500*/  LDL.LU R243, [R1+0x574] ;  /* 0x0005740001f37983 */ /* 0x000ee20000300800 */
[----:B------:R-:W-:Y:S01]  /*72510*/  PRMT R119, R226, 0x4210, R124 ;  /* 0x00004210e2777816 */ /* 0x000fe2000000007c */
[----:B------:R-:W-:Y:S06]  /*72520*/  BAR.SYNC.DEFER_BLOCKING 0x0 ;  /* 0x0000000000007b1d */ /* 0x000fec0000010000 */
[----:B------:R-:W-:Y:S02]  /*72530*/  STSM.16.M88.4 [R19], R116 ;  /* 0x0000007413007844 */ /* 0x000fe40000000200 */
[----:B------:R-:W-:Y:S01]  /*72540*/  BAR.SYNC.DEFER_BLOCKING 0x0 ;  /* 0x0000000000007b1d */ /* 0x000fe20000010000 */
[----:B------:R-:W-:-:S02]  /*72550*/  PRMT R120, R144, 0x5210, R120 ;  /* 0x0000521090787816 */ /* 0x000fc40000000078 */
[----:B------:R-:W-:-:S03]  /*72560*/  PRMT R121, R140, 0x5210, R121 ;  /* 0x000052108c797816 */ /* 0x000fc60000000079 */
[----:B------:R-:W0:Y:S01]  /*72570*/  LDS.128 R116, [R18] ;  /* 0x0000000012747984 */ /* 0x000e220000000c00 */
[----:B------:R-:W-:Y:S02]  /*72580*/  PRMT R122, R141, 0x5210, R122 ;  /* 0x000052108d7a7816 */ /* 0x000fe4000000007a */
[----:B------:R-:W-:Y:S01]  /*72590*/  PRMT R123, R123, 0x5210, R124 ;  /* 0x000052107b7b7816 */ /* 0x000fe2000000007c */
[----:B------:R-:W-:Y:S06]  /*725a0*/  BAR.SYNC.DEFER_BLOCKING 0x0 ;  /* 0x0000000000007b1d */ /* 0x000fec0000010000 */
[----:B------:R-:W-:Y:S02]  /*725b0*/  STSM.16.M88.4 [R19], R120 ;  /* 0x0000007813007844 */ /* 0x000fe40000000200 */
[----:B------:R-:W-:Y:S06]  /*725c0*/  BAR.SYNC.DEFER_BLOCKING 0x0 ;  /* 0x0000000000007b1d */ /* 0x000fec0000010000 */
[----:B------:R-:W1:Y:S01]  /*725d0*/  LDS.128 R120, [R18] ;  /* 0x0000000012787984 */ /* 0x000e620000000c00 */
[----:B----4-:R-:W-:-:S02]  /*725e0*/  LOP3.LUT R130, R235, 0xffff, RZ, 0xc0, !PT ;  /* 0x0000ffffeb827812 */ /* 0x010fc400078ec0ff */
[----:B------:R-:W-:Y:S01]  /*725f0*/  PRMT R124, R240, 0x4210, R128 ;  /* 0x00004210f07c7816 */ /* 0x000fe20000000080 */
[----:B------:R-:W4:Y:S01]  /*72600*/  LDL.LU R235, [R1+0x508] ;  /* 0x0005080001eb7983 */ /* 0x000f220000300800 */
[----:B------:R-:W-:-:S03]  /*72610*/  PRMT R125, R242, 0x4210, R129 ;  /* 0x00004210f27d7816 */ /* 0x000fc60000000081 */
[----:B------:R-:W4:Y:S01]  /*72620*/  LDL.LU R240, [R1+0x504] ;  /* 0x0005040001f07983 */ /* 0x000f220000300800 */
[----:B------:R-:W-:-:S03]  /*72630*/  PRMT R126, R233, 0x4210, R130 ;  /* 0x00004210e97e7816 */ /* 0x000fc60000000082 */
[----:B------:R-:W4:Y:S04]  /*72640*/  LDL.LU R242, [R1+0x614] ;  /* 0x0006140001f27983 */ /* 0x000f280000300800 */
[----:B------:R-:W4:Y:S04]  /*72650*/  LDL.LU R233, [R1+0x610] ;  /* 0x0006100001e97983 */ /* 0x000f280000300800 */
[----:B------:R-:W4:Y:S04]  /*72660*/  LDL.LU R224, [R1+0x60c] ;  /* 0x00060c0001e07983 */ /* 0x000f280000300800 */
[----:B------:R-:W4:Y:S04]  /*72670*/  LDL.LU R226, [R1+0x384] ;  /* 0x0003840001e27983 */ /* 0x000f280000300800 */
[----:B0-----:R-:W-:Y:S04]  /*72680*/  STL.64 [R1+0x2f40], R116 ;  /* 0x002f407401007387 */ /* 0x001fe80000100a00 */
[----:B------:R-:W-:Y:S04]  /*72690*/  STL.64 [R1+0x2f30], R118 ;  /* 0x002f307601007387 */ /* 0x000fe80000100a00 */
[----:B-1----:R-:W-:Y:S04]  /*726a0*/  STL.64 [R1+0x2f38], R120 ;  /* 0x002f387801007387 */ /* 0x002fe80000100a00 */
[----:B------:R-:W-:Y:S01]  /*726b0*/  STL.64 [R1+0x2f28], R122 ;  /* 0x002f287a01007387 */ /* 0x000fe20000100a00 */
[----:B--2---:R-:W-:-:S03]  /*726c0*/  LOP3.LUT R136, R241, 0xffff, RZ, 0xc0, !PT ;  /* 0x0000fffff1887812 */ /* 0x004fc600078ec0ff */
[----:B------:R-:W2:Y:S01]  /*726d0*/  LDL.LU R241, [R1+0x594] ;  /* 0x0005940001f17983 */ /* 0x000ea20000300800 */
[----:B---3--:R-:W-:-:S03]  /*726e0*/  LOP3.LUT R137, R243, 0xffff, RZ, 0xc0, !PT ;  /* 0x0000fffff3897812 */ /* 0x008fc600078ec0ff */
[----:B------:R-:W3:Y:S01]  /*726f0*/  LDL.LU R243, [R1+0x590] ;  /* 0x0005900001f37983 */ /* 0x000ee20000300800 */
[----:B------:R-:W-:Y:S02]  /*72700*/  LOP3.LUT R131, R227, 0xffff, RZ, 0xc0, !PT ;  /* 0x0000ffffe3837812 */ /* 0x000fe400078ec0ff */
[----:B------:R-:W-:Y:S01]  /*72710*/  PRMT R128, R151, 0x5210, R128 ;  /* 0x0000521097807816 */ /* 0x000fe20000000080 */
        /* <DEDUP_REMOVED lines=8> */
[----:B------:R-:W-:Y:S01]  /*727a0*/  PRMT R131, R148, 0x5210, R131 ;  /* 0x0000521094837816 */ /* 0x000fe20000000083 */
[----:B------:R-:W-:Y:S06]  /*727b0*/  BAR.SYNC.DEFER_BLOCKING 0x0 ;  /* 0x0000000000007b1d */ /* 0x000fec0000010000 */
[----:B------:R-:W-:Y:S02]  /*727c0*/  STSM.16.M88.4 [R19], R128 ;  /* 0x0000008013007844 */ /* 0x000fe40000000200 */
[----:B------:R-:W-:Y:S06]  /*727d0*/  BAR.SYNC.DEFER_BLOCKING 0x0 ;  /* 0x0000000000007b1d */ /* 0x000fec0000010000 */
[----:B------:R-:W1:Y:S01]  /*727e0*/  LDS.128 R128, [R18] ;  /* 0x0000000012807984 */ /* 0x000e620000000c00 */
[----:B----4-:R-:W-:-:S02]  /*727f0*/  LOP3.LUT R138, R235, 0xffff, RZ, 0xc0, !PT ;  /* 0x0000ffffeb8a7812 */ /* 0x010fc400078ec0ff */
[----:B------:R-:W-:Y:S01]  /*72800*/  LOP3.LUT R140, R240, 0xffff, RZ, 0xc0, !PT ;  /* 0x0000fffff08c7812 */ /* 0x000fe200078ec0ff */
[----:B------:R-:W4:Y:S01]  /*72810*/  LDL.LU R235, [R1+0x518] ;  /* 0x0005180001eb7983 */ /* 0x000f220000300800 */
[----:B------:R-:W-:-:S03]  /*72820*/  PRMT R132, R242, 0x4210, R136 ;  /* 0x00004210f2847816 */ /* 0x000fc60000000088 */
[----:B------:R-:W4:Y:S01]  /*72830*/  LDL.LU R240, [R1+0x628] ;  /* 0x0006280001f07983 */ /* 0x000f220000300800 */
[----:B------:R-:W-:-:S03]  /*72840*/  PRMT R133, R233, 0x4210, R137 ;  /* 0x00004210e9857816 */ /* 0x000fc60000000089 */
        /* <DEDUP_REMOVED lines=11> */
[----:B------:R-:W-:Y:S02]  /*72900*/  PRMT R134, R224, 0x4210, R138 ;  /* 0x00004210e0867816 */ /* 0x000fe4000000008a */
        /* <DEDUP_REMOVED lines=13> */
[----:B----4-:R-:W-:-:S03]  /*729e0*/  LOP3.LUT R148, R235, 0xffff, RZ, 0xc0, !PT ;  /* 0x0000ffffeb947812 */ /* 0x010fc600078ec0ff */
[----:B------:R-:W4:Y:S01]  /*729f0*/  LDL.LU R235, [R1+0x524] ;  /* 0x0005240001eb7983 */ /* 0x000f220000300800 */
[----:B------:R-:W-:-:S03]  /*72a00*/  PRMT R140, R240, 0x4210, R144 ;  /* 0x00004210f08c7816 */ /* 0x000fc60000000090 */
[----:B------:R-:W4:Y:S01]  /*72a10*/  LDL.LU R240, [R1+0x520] ;  /* 0x0005200001f07983 */ /* 0x000f220000300800 */
[----:B------:R-:W-:-:S03]  /*72a20*/  PRMT R141, R242, 0x4210, R145 ;  /* 0x00004210f28d7816 */ /* 0x000fc60000000091 */
[----:B------:R-:W4:Y:S04]  /*72a30*/  LDL.LU R242, [R1+0x70c] ;  /* 0x00070c0001f27983 */ /* 0x000f280000300800 */
[----:B------:R-:W4:Y:S01]  /*72a40*/  LDL.LU R224, [R1+0x704] ;  /* 0x0007040001e07983 */ /* 0x000f220000300800 */
[----:B------:R-:W-:-:S03]  /*72a50*/  PRMT R143, R233, 0x4210, R148 ;  /* 0x00004210e98f7816 */ /* 0x000fc60000000094 */
[----:B------:R-:W4:Y:S04]  /*72a60*/  LDL.LU R233, [R1+0x630] ;  /* 0x0006300001e97983 */ /* 0x000f280000300800 */
[----:B------:R-:W4:Y:S04]  /*72a70*/  LDL.LU R226, [R1+0x62c] ;  /* 0x00062c0001e27983 */ /* 0x000f280000300800 */
[----:B0-----:R-:W-:Y:S04]  /*72a80*/  STL.64 [R1+0x2f00], R132 ;  /* 0x002f008401007387 */ /* 0x001fe80000100a00 */
[----:B------:R-:W-:Y:S04]  /*72a90*/  STL.64 [R1+0x2ef0], R134 ;  /* 0x002ef08601007387 */ /* 0x000fe80000100a00 */
[----:B-1----:R-:W-:Y:S01]  /*72aa0*/  STL.64 [R1+0x2ef8], R136 ;  /* 0x002ef88801007387 */ /* 0x002fe20000100a00 */
[----:B------:R-:W-:-:S03]  /*72ab0*/  LOP3.LUT R146, R227, 0xffff, RZ, 0xc0, !PT ;  /* 0x0000ffffe3927812 */ /* 0x000fc600078ec0ff */
[----:B------:R-:W-:Y:S01]  /*72ac0*/  STL.64 [R1+0x2ee8], R138 ;  /* 0x002ee88a01007387 */ /* 0x000fe20000100a00 */
[----:B--2---:R-:W-:-:S03]  /*72ad0*/  LOP3.LUT R152, R241, 0xffff, RZ, 0xc0, !PT ;  /* 0x0000fffff1987812 */ /* 0x004fc600078ec0ff */
[----:B------:R-:W2:Y:S01]  /*72ae0*/  LDL.LU R241, [R1+0x5b8] ;  /* 0x0005b80001f17983 */ /* 0x000ea20000300800 */
[----:B---3--:R-:W-:-:S03]  /*72af0*/  LOP3.LUT R153, R243, 0xffff, RZ, 0xc0, !PT ;  /* 0x0000fffff3997812 */ /* 0x008fc600078ec0ff */
[----:B------:R-:W3:Y:S04]  /*72b00*/  LDL.LU R227, [R1+0x5b4] ;  /* 0x0005b40001e37983 */ /* 0x000ee80000300800 */
        /* <DEDUP_REMOVED lines=16> */
[----:B------:R-:W-:-:S03]  /*72c10*/  LOP3.LUT R156, R240, 0xffff, RZ, 0xc0, !PT ;  /* 0x0000fffff09c7812 */ /* 0x000fc600078ec0ff */
[----:B------:R-:W4:Y:S01]  /*72c20*/  LDL.LU R240, [R1+0x718] ;  /* 0x0007180001f07983 */ /* 0x000f220000300800 */
[----:B------:R-:W-:-:S03]  /*72c30*/  PRMT R148, R242, 0x4210, R152 ;  /* 0x00004210f2947816 */ /* 0x000fc60000000098 */
[----:B------:R-:W4:Y:S04]  /*72c40*/  LDL.LU R234, [R1+0x714] ;  /* 0x0007140001ea7983 */ /* 0x000f280000300800 */
[----:B------:R-:W4:Y:S01]  /*72c50*/  LDL.LU R242, [R1+0x710] ;  /* 0x0007100001f27983 */ /* 0x000f220000300800 */
[----:B------:R-:W-:-:S03]  /*72c60*/  PRMT R150, R233, 0x4210, R154 ;  /* 0x00004210e9967816 */ /* 0x000fc6000000009a */
        /* <DEDUP_REMOVED lines=23> */
[----:B------:R-:W-:-:S02]  /*72de0*/  LOP3.LUT R161, R227, 0xffff, RZ, 0xc0, !PT ;  /* 0x0000ffffe3a17812 */ /* 0x000fc400078ec0ff */
[----:B----4-:R-:W-:Y:S02]  /*72df0*/  LOP3.LUT R163, R235, 0xffff, RZ, 0xc0, !PT ;  /* 0x0000ffffeba37812 */ /* 0x010fe400078ec0ff */
[----:B------:R-:W4:Y:S01]  /*72e00*/  LDL.LU R235, [R1+0x534] ;  /* 0x0005340001eb7983 */ /* 0x000f220000300800 */
[----:B------:R-:W-:-:S03]  /*72e10*/  PRMT R156, R240, 0x4210, R160 ;  /* 0x00004210f09c7816 */ /* 0x000fc600000000a0 */
        /* <DEDUP_REMOVED lines=10> */
[----:B------:R-:W-:Y:S04]  /*72ec0*/  STL.64 [R1+0x2ea8], R154 ;  /* 0x002ea89a01007387 */ /* 0x000fe80000100a00 */
[----:B------:R-:W4:Y:S01]  /*72ed0*/  LDL.LU R227, [R1+0x5e4] ;  /* 0x0005e40001e37983 */ /* 0x000f220000300800 */
[----:B--2---:R-:W-:-:S03]  /*72ee0*/  LOP3.LUT R168, R241, 0xffff, RZ, 0xc0, !PT ;  /* 0x0000fffff1a87812 */ /* 0x004fc600078ec0ff */
[----:B------:R-:W2:Y:S01]  /*72ef0*/  LDL.LU R241, [R1+0x5e0] ;  /* 0x0005e00001f17983 */ /* 0x000ea20000300800 */
[----:B---3--:R-:W-:-:S03]  /*72f00*/  LOP3.LUT R169, R243, 0xffff, RZ, 0xc0, !PT ;  /* 0x0000fffff3a97812 */ /* 0x008fc600078ec0ff */
[----:B------:R-:W3:Y:S01]  /*72f10*/  LDL.LU R243, [R1+0x544] ;  /* 0x0005440001f37983 */ /* 0x000ee20000300800 */
[----:B------:R-:W-:Y:S01]  /*72f20*/  PRMT R159, R233, 0x4210, R163 ;  /* 0x00004210e99f7816 */ /* 0x000fe200000000a3 */
[----:B------:R-:W-:Y:S06]  /*72f30*/  BAR.SYNC.DEFER_BLOCKING 0x0 ;  /* 0x0000000000007b1d */ /* 0x000fec0000010000 */
[----:B------:R-:W3:Y:S04]  /*72f40*/  LDL.LU R233, [R1+0x540] ;  /* 0x0005400001e97983 */ /* 0x000ee80000300800 */
[----:B------:R-:W-:Y:S01]  /*72f50*/  STSM.16.M88.4 [R19], R156 ;  /* 0x0000009c13007844 */ /* 0x000fe20000000200 */
        /* <DEDUP_REMOVED lines=31> */
[----:B------:R-:W-:-:S05]  /*73150*/  LOP3.LUT R180, R233, 0xffff, RZ, 0xc0, !PT ;  /* 0x0000ffffe9b47812 */ /* 0x000fca00078ec0ff */
[----:B------:R-:W3:Y:S04]  /*73160*/  LDL.LU R233, [R1+0x558] ;  /* 0x0005580001e97983 */ /* 0x000ee80000300800 */
[----:B------:R-:W0:Y:S01]  /*73170*/  LDS.128 R164, [R18] ;  /* 0x0000000012a47984 */ /* 0x000e220000000c00 */
[----:B------:R-:W-:Y:S02]  /*73180*/  PRMT R168, R188, 0x5210, R168 ;  /* 0x00005210bca87816 */ /* 0x000fe400000000a8 */
[----:B------:R-:W-:Y:S02]  /*73190*/  PRMT R169, R183, 0x5210, R169 ;  /* 0x00005210b7a97816 */ /* 0x000fe400000000a9 */
[----:B------:R-:W-:Y:S02]  /*731a0*/  PRMT R170, R184, 0x5210, R170 ;  /* 0x00005210b8aa7816 */ /* 0x000fe400000000aa */
[----:B------:R-:W-:Y:S01]  /*731b0*/  PRMT R171, R171, 0x5210, R172 ;  /* 0x00005210abab7816 */ /* 0x000fe200000000ac */
[----:B------:R-:W-:Y:S06]  /*731c0*/  BAR.SYNC.DEFER_BLOCKING 0x0 ;  /* 0x0000000000007b1d */ /* 0x000fec0000010000 */
[----:B------:R-:W-:Y:S02]  /*731d0*/  STSM.16.M88.4 [R19], R168 ;  /* 0x000000a813007844 */ /* 0x000fe40000000200 */
[----:B------:R-:W-:Y:S06]  /*731e0*/  BAR.SYNC.DEFER_BLOCKING 0x0 ;  /* 0x0000000000007b1d */ /* 0x000fec0000010000 */
[----:B------:R-:W1:Y:S01]  /*731f0*/  LDS.128 R168, [R18] ;  /* 0x0000000012a87984 */ /* 0x000e620000000c00 */
[----:B------:R-:W-:-:S02]  /*73200*/  LOP3.LUT R176, R227, 0xffff, RZ, 0xc0, !PT ;  /* 0x0000ffffe3b07812 */ /* 0x000fc400078ec0ff */
[----:B----4-:R-:W-:Y:S02]  /*73210*/  PRMT R173, R240, 0x4210, R177 ;  /* 0x00004210f0ad7816 */ /* 0x010fe400000000b1 */
[----:B------:R-:W-:Y:S02]  /*73220*/  PRMT R172, R235, 0x4210, R176 ;  /* 0x00004210ebac7816 */ /* 0x000fe400000000b0 */
[----:B------:R-:W4:Y:S04]  /*73230*/  LDL.LU R235, [R1+0x554] ;  /* 0x0005540001eb7983 */ /* 0x000f280000300800 */
[----:B------:R-:W4:Y:S01]  /*73240*/  LDL.LU R240, [R1+0x74c] ;  /* 0x00074c0001f07983 */ /* 0x000f220000300800 */
[----:B------:R-:W-:-:S03]  /*73250*/  PRMT R175, R242, 0x4210, R180 ;  /* 0x00004210f2af7816 */ /* 0x000fc600000000b4 */
[----:B------:R-:W4:Y:S04]  /*73260*/  LDL.LU R226, [R1+0x748] ;  /* 0x0007480001e27983 */ /* 0x000f280000300800 */
[----:B------:R-:W4:Y:S04]  /*73270*/  LDL.LU R227, [R1+0x744] ;  /* 0x0007440001e37983 */ /* 0x000f280000300800 */
[----:B------:R-:W4:Y:S04]  /*73280*/  LDL.LU R242, [R1+0x740] ;  /* 0x0007400001f27983 */ /* 0x000f280000300800 */
[----:B0-----:R-:W-:Y:S04]  /*73290*/  STL.64 [R1+0x2e78], R164 ;  /* 0x002e78a401007387 */ /* 0x001fe80000100a00 */
[----:B------:R-:W-:Y:S04]  /*732a0*/  STL [R1+0x2e5c], R166 ;  /* 0x002e5ca601007387 */ /* 0x000fe80000100800 */
[----:B------:R-:W-:Y:S04]  /*732b0*/  STL [R1+0x2e44], R167 ;  /* 0x002e44a701007387 */ /* 0x000fe80000100800 */
[----:B-1----:R-:W-:Y:S04]  /*732c0*/  STL.64 [R1+0x2e70], R168 ;  /* 0x002e70a801007387 */ /* 0x002fe80000100a00 */
[----:B------:R-:W-:Y:S01]  /*732d0*/  STL [R1+0x2e40], R171 ;  /* 0x002e40ab01007387 */ /* 0x000fe20000100800 */
        /* <DEDUP_REMOVED lines=23> */
[----:B------:R-:W4:Y:S04]  /*73450*/  LDL.LU R240, [R1+0x758] ;  /* 0x0007580001f07983 */ /* 0x000f280000300800 */
[----:B------:R-:W4:Y:S01]  /*73460*/  LDL.LU R224, [R1+0x754] ;  /* 0x0007540001e07983 */ /* 0x000f220000300800 */
[----:B------:R-:W-:-:S03]  /*73470*/  PRMT R183, R242, 0x4210, R188 ;  /* 0x00004210f2b77816 */ /* 0x000fc600000000bc */
[----:B------:R-:W4:Y:S04]  /*73480*/  LDL.LU R242, [R1+0x410] ;  /* 0x0004100001f27983 */ /* 0x000f280000300800 */
[----:B0-----:R-:W-:Y:S04]  /*73490*/  STL [R1+0x2e20], R173 ;  /* 0x002e20ad01007387 */ /* 0x001fe80000100800 */
[----:B------:R-:W-:Y:S04]  /*734a0*/  STL [R1+0x2e10], R175 ;  /* 0x002e10af01007387 */ /* 0x000fe80000100800 */
[----:B-1----:R-:W-:Y:S04]  /*734b0*/  STL.64 [R1+0x2e28], R176 ;  /* 0x002e28b001007387 */ /* 0x002fe80000100a00 */
[----:B------:R-:W-:Y:S01]  /*734c0*/  STL.64 [R1+0x2e08], R178 ;  /* 0x002e08b201007387 */ /* 0x000fe20000100a00 */
[----:B--2---:R-:W-:-:S03]  /*734d0*/  LOP3.LUT R192, R241, 0xffff, RZ, 0xc0, !PT ;  /* 0x0000fffff1c07812 */ /* 0x004fc600078ec0ff */
[----:B------:R-:W2:Y:S01]  /*734e0*/  LDL.LU R241, [R1+0x6d0] ;  /* 0x0006d00001f17983 */ /* 0x000ea20000300800 */
[----:B---3--:R-:W-:-:S03]  /*734f0*/  LOP3.LUT R193, R243, 0xffff, RZ, 0xc0, !PT ;  /* 0x0000fffff3c17812 */ /* 0x008fc600078ec0ff */
[----:B------:R-:W3:Y:S01]  /*73500*/  LDL.LU R243, [R1+0x6cc] ;  /* 0x0006cc0001f37983 */ /* 0x000ee20000300800 */
[--C-:B------:R-:W-:Y:S02]  /*73510*/  PRMT R181, R226, 0x4210, R185.reuse ;  /* 0x00004210e2b57816 */ /* 0x100fe400000000b9 */
[----:B------:R-:W-:Y:S01]  /*73520*/  PRMT R182, R227, 0x4210, R186 ;  /* 0x00004210e3b67816 */ /* 0x000fe200000000ba */
[----:B------:R-:W-:Y:S06]  /*73530*/  BAR.SYNC.DEFER_BLOCKING 0x0 ;  /* 0x0000000000007b1d */ /* 0x000fec0000010000 */
[----:B------:R-:W-:Y:S02]  /*73540*/  STSM.16.M88.4 [R19], R180 ;  /* 0x000000b413007844 */ /* 0x000fe40000000200 */
[----:B------:R-:W-:Y:S01]  /*73550*/  BAR.SYNC.DEFER_BLOCKING 0x0 ;  /* 0x0000000000007b1d */ /* 0x000fe20000010000 */
[----:B------:R-:W-:-:S02]  /*73560*/  PRMT R185, R195, 0x5210, R185 ;  /* 0x00005210c3b97816 */ /* 0x000fc400000000b9 */
[----:B------:R-:W-:Y:S02]  /*73570*/  LOP3.LUT R194, R234, 0xffff, RZ, 0xc0, !PT ;  /* 0x0000ffffeac27812 */ /* 0x000fe400078ec0ff */
[----:B------:R-:W-:Y:S01]  /*73580*/  LOP3.LUT R195, R233, 0xffff, RZ, 0xc0, !PT ;  /* 0x0000ffffe9c37812 */ /* 0x000fe200078ec0ff */
[----:B------:R-:W3:Y:S04]  /*73590*/  LDL.LU R234, [R1+0x584] ;  /* 0x0005840001ea7983 */ /* 0x000ee80000300800 */
[----:B------:R-:W3:Y:S01]  /*735a0*/  LDL.LU R233, [R1+0x580] ;  /* 0x0005800001e97983 */ /* 0x000ee20000300800 */
[----:B------:R-:W-:Y:S02]  /*735b0*/  PRMT R184, R199, 0x5210, R184 ;  /* 0x00005210c7b87816 */ /* 0x000fe400000000b8 */
[----:B------:R-:W-:Y:S01]  /*735c0*/  PRMT R186, R196, 0x5210, R186 ;  /* 0x00005210c4ba7816 */ /* 0x000fe200000000ba */
[----:B------:R-:W3:Y:S01]  /*735d0*/  LDL.LU R226, [R1+0x768] ;  /* 0x0007680001e27983 */ /* 0x000ee20000300800 */
[----:B------:R-:W-:-:S03]  /*735e0*/  PRMT R187, R187, 0x5210, R188 ;  /* 0x00005210bbbb7816 */ /* 0x000fc600000000bc */
[----:B------:R-:W3:Y:S04]  /*735f0*/  LDL.LU R227, [R1+0x764] ;  /* 0x0007640001e37983 */ /* 0x000ee80000300800 */
[----:B------:R-:W0:Y:S01]  /*73600*/  LDS.128 R180, [R18] ;  /* 0x0000000012b47984 */ /* 0x000e220000000c00 */
[----:B------:R-:W-:Y:S06]  /*73610*/  BAR.SYNC.DEFER_BLOCKING 0x0 ;  /* 0x0000000000007b1d */ /* 0x000fec0000010000 */
[----:B------:R-:W-:Y:S02]  /*73620*/  STSM.16.M88.4 [R19], R184 ;  /* 0x000000b813007844 */ /* 0x000fe40000000200 */
[----:B------:R-:W-:Y:S06]  /*73630*/  BAR.SYNC.DEFER_BLOCKING 0x0 ;  /* 0x0000000000007b1d */ /* 0x000fec0000010000 */
[----:B------:R-:W1:Y:S01]  /*73640*/  LDS.128 R184, [R18] ;  /* 0x0000000012b87984 */ /* 0x000e620000000c00 */
[----:B----4-:R-:W-:-:S03]  /*73650*/  PRMT R188, R235, 0x4210, R192 ;  /* 0x00004210ebbc7816 */ /* 0x010fc600000000c0 */
[----:B------:R-:W4:Y:S01]  /*73660*/  LDL.LU R235, [R1+0x760] ;  /* 0x0007600001eb7983 */ /* 0x000f220000300800 */
[----:B------:R-:W-:-:S03]  /*73670*/  PRMT R189, R240, 0x4210, R193 ;  /* 0x00004210f0bd7816 */ /* 0x000fc600000000c1 */
[----:B------:R-:W4:Y:S04]  /*73680*/  LDL.LU R240, [R1+0x418] ;  /* 0x0004180001f07983 */ /* 0x000f280000300800 */
[----:B0-----:R-:W-:Y:S04]  /*73690*/  STL.64 [R1+0x2e00], R180 ;  /* 0x002e00b401007387 */ /* 0x001fe80000100a00 */
[----:B------:R-:W-:Y:S01]  /*736a0*/  STL.64 [R1+0x2df0], R182 ;  /* 0x002df0b601007387 */ /* 0x000fe20000100a00 */
[--C-:B------:R-:W-:Y:S02]  /*736b0*/  PRMT R190, R224, 0x4210, R194.reuse ;  /* 0x00004210e0be7816 */ /* 0x100fe400000000c2 */
[----:B------:R-:W-:Y:S01]  /*736c0*/  PRMT R191, R242, 0x4210, R195 ;  /* 0x00004210f2bf7816 */ /* 0x000fe200000000c3 */
[----:B------:R-:W-:Y:S01]  /*736d0*/  BAR.SYNC.DEFER_BLOCKING 0x0 ;  /* 0x0000000000007b1d */ /* 0x000fe20000010000 */
[----:B------:R-:W-:-:S05]  /*736e0*/  PRMT R194, R201, 0x5210, R194 ;  /* 0x00005210c9c27816 */ /* 0x000fca00000000c2 */
[----:B-1----:R-:W-:Y:S04]  /*736f0*/  STL.64 [R1+0x2df8], R184 ;  /* 0x002df8b801007387 */ /* 0x002fe80000100a00 */
[----:B------:R-:W-:Y:S01]  /*73700*/  STL.64 [R1+0x2de8], R186 ;  /* 0x002de8ba01007387 */ /* 0x000fe20000100a00 */
[----:B--2---:R-:W-:-:S03]  /*73710*/  LOP3.LUT R200, R241, 0xffff, RZ, 0xc0, !PT ;  /* 0x0000fffff1c87812 */ /* 0x004fc600078ec0ff */
[----:B------:R-:W2:Y:S04]  /*73720*/  LDL.LU R241, [R1+0x6d8] ;  /* 0x0006d80001f17983 */ /* 0x000ea80000300800 */
[----:B------:R-:W2:Y:S01]  /*73730*/  LDL.LU R242, [R1+0x6d4] ;  /* 0x0006d40001f27983 */ /* 0x000ea20000300800 */
[----:B---3--:R-:W-:-:S03]  /*73740*/  LOP3.LUT R201, R243, 0xffff, RZ, 0xc0, !PT ;  /* 0x0000fffff3c97812 */ /* 0x008fc600078ec0ff */
[----:B------:R-:W3:Y:S04]  /*73750*/  LDL.LU R243, [R1+0x59c] ;  /* 0x00059c0001f37983 */ /* 0x000ee80000300800 */
[----:B------:R-:W-:Y:S01]  /*73760*/  STSM.16.M88.4 [R19], R188 ;  /* 0x000000bc13007844 */ /* 0x000fe20000000200 */
[----:B------:R-:W-:Y:S01]  /*73770*/  BAR.SYNC.DEFER_BLOCKING 0x0 ;  /* 0x0000000000007b1d */ /* 0x000fe20000010000 */
[----:B------:R-:W-:Y:S02]  /*73780*/  PRMT R195, R202, 0x5210, R195 ;  /* 0x00005210cac37816 */ /* 0x000fe400000000c3 */
[----:B------:R-:W-:-:S03]  /*73790*/  PRMT R192, R205, 0x5210, R192 ;  /* 0x00005210cdc07816 */ /* 0x000fc600000000c0 */
[----:B------:R-:W0:Y:S01]  /*737a0*/  LDS.128 R188, [R18] ;  /* 0x0000000012bc7984 */ /* 0x000e220000000c00 */
[----:B------:R-:W-:-:S03]  /*737b0*/  LOP3.LUT R202, R234, 0xffff, RZ, 0xc0, !PT ;  /* 0x0000ffffeaca7812 */ /* 0x000fc600078ec0ff */
[----:B------:R-:W3:Y:S01]  /*737c0*/  LDL.LU R234, [R1+0x598] ;  /* 0x0005980001ea7983 */ /* 0x000ee20000300800 */
[----:B------:R-:W-:-:S03]  /*737d0*/  LOP3.LUT R203, R233, 0xffff, RZ, 0xc0, !PT ;  /* 0x0000ffffe9cb7812 */ /* 0x000fc600078ec0ff */
[----:B------:R-:W3:Y:S01]  /*737e0*/  LDL.LU R233, [R1+0x780] ;  /* 0x0007800001e97983 */ /* 0x000ee20000300800 */
[----:B------:R-:W-:Y:S01]  /*737f0*/  PRMT R193, R206, 0x5210, R193 ;  /* 0x00005210cec17816 */ /* 0x000fe200000000c1 */
[----:B------:R-:W-:Y:S06]  /*73800*/  BAR.SYNC.DEFER_BLOCKING 0x0 ;  /* 0x0000000000007b1d */ /* 0x000fec0000010000 */
[----:B------:R-:W3:Y:S04]  /*73810*/  LDL.LU R224, [R1+0x778] ;  /* 0x0007780001e07983 */ /* 0x000ee80000300800 */
[----:B------:R-:W-:Y:S01]  /*73820*/  STSM.16.M88.4 [R19], R192 ;  /* 0x000000c013007844 */ /* 0x000fe20000000200 */
[----:B------:R-:W-:Y:S06]  /*73830*/  BAR.SYNC.DEFER_BLOCKING 0x0 ;  /* 0x0000000000007b1d */ /* 0x000fec0000010000 */
[----:B------:R-:W1:Y:S01]  /*73840*/  LDS.128 R192, [R18] ;  /* 0x0000000012c07984 */ /* 0x000e620000000c00 */
[----:B------:R-:W-:-:S02]  /*73850*/  PRMT R197, R227, 0x4210, R201 ;  /* 0x00004210e3c57816 */ /* 0x000fc400000000c9 */
[----:B------:R-:W-:Y:S02]  /*73860*/  PRMT R201, R209, 0x5210, R201 ;  /* 0x00005210d1c97816 */ /* 0x000fe400000000c9 */
[----:B----4-:R-:W-:Y:S02]  /*73870*/  PRMT R198, R235, 0x4210, R202 ;  /* 0x00004210ebc67816 */ /* 0x010fe400000000ca */
[----:B------:R-:W4:Y:S01]  /*73880*/  LDL.LU R235, [R1+0x774] ;  /* 0x0007740001eb7983 */ /* 0x000f220000300800 */
[----:B------:R-:W-:-:S03]  /*73890*/  PRMT R199, R240, 0x4210, R203 ;  /* 0x00004210f0c77816 */ /* 0x000fc600000000cb */
[----:B------:R-:W4:Y:S04]  /*738a0*/  LDL.LU R240, [R1+0x770] ;  /* 0x0007700001f07983 */ /* 0x000f280000300800 */
[----:B0-----:R-:W-:Y:S04]  /*738b0*/  STL.64 [R1+0x2de0], R188 ;  /* 0x002de0bc01007387 */ /* 0x001fe80000100a00 */
[----:B------:R-:W-:Y:S01]  /*738c0*/  STL.64 [R1+0x2dd0], R190 ;  /* 0x002dd0be01007387 */ /* 0x000fe20000100a00 */
[----:B------:R-:W-:-:S03]  /*738d0*/  PRMT R202, R210, 0x5210, R202 ;  /* 0x00005210d2ca7816 */ /* 0x000fc600000000ca */
[----:B-1----:R-:W-:Y:S04]  /*738e0*/  STL.64 [R1+0x2dd8], R192 ;  /* 0x002dd8c001007387 */ /* 0x002fe80000100a00 */
[----:B------:R-:W-:Y:S01]  /*738f0*/  STL.64 [R1+0x2dc8], R194 ;  /* 0x002dc8c201007387 */ /* 0x000fe20000100a00 */
[----:B--2---:R-:W-:-:S03]  /*73900*/  LOP3.LUT R208, R241, 0xffff, RZ, 0xc0, !PT ;  /* 0x0000fffff1d07812 */ /* 0x004fc600078ec0ff */
[----:B------:R-:W2:Y:S01]  /*73910*/  LDL.LU R241, [R1+0x6e0] ;  /* 0x0006e00001f17983 */ /* 0x000ea20000300800 */
[----:B------:R-:W-:-:S03]  /*73920*/  LOP3.LUT R209, R242, 0xffff, RZ, 0xc0, !PT ;  /* 0x0000fffff2d17812 */ /* 0x000fc600078ec0ff */
[----:B------:R-:W2:Y:S01]  /*73930*/  LDL.LU R242, [R1+0x6dc] ;  /* 0x0006dc0001f27983 */ /* 0x000ea20000300800 */
[----:B---3--:R-:W-:-:S03]  /*73940*/  LOP3.LUT R210, R243, 0xffff, RZ, 0xc0, !PT ;  /* 0x0000fffff3d27812 */ /* 0x008fc600078ec0ff */
[----:B------:R-:W3:Y:S01]  /*73950*/  LDL.LU R243, [R1+0x5ac] ;  /* 0x0005ac0001f37983 */ /* 0x000ee20000300800 */
[----:B------:R-:W-:Y:S01]  /*73960*/  PRMT R196, R226, 0x4210, R200 ;  /* 0x00004210e2c47816 */ /* 0x000fe200000000c8 */
[----:B------:R-:W-:Y:S01]  /*73970*/  BAR.SYNC.DEFER_BLOCKING 0x0 ;  /* 0x0000000000007b1d */ /* 0x000fe20000010000 */
[----:B------:R-:W-:-:S05]  /*73980*/  PRMT R203, R204, 0x5210, R203 ;  /* 0x00005210cccb7816 */ /* 0x000fca00000000cb */
[----:B------:R-:W3:Y:S04]  /*73990*/  LDL.LU R226, [R1+0x5a8] ;  /* 0x0005a80001e27983 */ /* 0x000ee80000300800 */
[----:B------:R-:W3:Y:S04]  /*739a0*/  LDL.LU R227, [R1+0x790] ;  /* 0x0007900001e37983 */ /* 0x000ee80000300800 */
[----:B------:R-:W-:Y:S01]  /*739b0*/  STSM.16.M88.4 [R19], R196 ;  /* 0x000000c413007844 */ /* 0x000fe20000000200 */
[----:B------:R-:W-:Y:S01]  /*739c0*/  BAR.SYNC.DEFER_BLOCKING 0x0 ;  /* 0x0000000000007b1d */ /* 0x000fe20000010000 */
[----:B------:R-:W-:-:S05]  /*739d0*/  LOP3.LUT R211, R234, 0xffff, RZ, 0xc0, !PT ;  /* 0x0000ffffead37812 */ /* 0x000fca00078ec0ff */
[----:B------:R-:W3:Y:S01]  /*739e0*/  LDL.LU R234, [R1+0x78c] ;  /* 0x00078c0001ea7983 */ /* 0x000ee20000300800 */
[----:B------:R-:W-:-:S03]  /*739f0*/  PRMT R204, R233, 0x4210, R208 ;  /* 0x00004210e9cc7816 */ /* 0x000fc600000000d0 */
[----:B------:R-:W3:Y:S04]  /*73a00*/  LDL.LU R233, [R1+0x788] ;  /* 0x0007880001e97983 */ /* 0x000ee80000300800 */
[----:B------:R-:W0:Y:S01]  /*73a10*/  LDS.128 R196, [R18] ;  /* 0x0000000012c47984 */ /* 0x000e220000000c00 */
[----:B------:R-:W-:Y:S01]  /*73a20*/  PRMT R200, R213, 0x5210, R200 ;  /* 0x00005210d5c87816 */ /* 0x000fe200000000c8 */
[----:B------:R-:W-:Y:S06]  /*73a30*/  BAR.SYNC.DEFER_BLOCKING 0x0 ;  /* 0x0000000000007b1d */ /* 0x000fec0000010000 */
[----:B------:R-:W-:Y:S02]  /*73a40*/  STSM.16.M88.4 [R19], R200 ;  /* 0x000000c813007844 */ /* 0x000fe40000000200 */
[----:B------:R-:W-:Y:S06]  /*73a50*/  BAR.SYNC.DEFER_BLOCKING 0x0 ;  /* 0x0000000000007b1d */ /* 0x000fec0000010000 */
[----:B------:R-:W1:Y:S01]  /*73a60*/  LDS.128 R200, [R18] ;  /* 0x0000000012c87984 */ /* 0x000e620000000c00 */
[----:B----4-:R-:W-:-:S03]  /*73a70*/  PRMT R206, R235, 0x4210, R210 ;  /* 0x00004210ebce7816 */ /* 0x010fc600000000d2 */
[----:B------:R-:W4:Y:S01]  /*73a80*/  LDL.LU R235, [R1+0x784] ;  /* 0x0007840001eb7983 */ /* 0x000f220000300800 */
[----:B------:R-:W-:-:S03]  /*73a90*/  PRMT R210, R216, 0x5210, R210 ;  /* 0x00005210d8d27816 */ /* 0x000fc600000000d2 */
[----:B0-----:R-:W-:Y:S01]  /*73aa0*/  STL.64 [R1+0x2dc0], R196 ;  /* 0x002dc0c401007387 */ /* 0x001fe20000100a00 */
[----:B------:R-:W-:-:S03]  /*73ab0*/  PRMT R207, R240, 0x4210, R211 ;  /* 0x00004210f0cf7816 */ /* 0x000fc600000000d3 */
[----:B------:R-:W-:Y:S04]  /*73ac0*/  STL.64 [R1+0x2db0], R198 ;  /* 0x002db0c601007387 */ /* 0x000fe80000100a00 */
[----:B-1----:R-:W-:Y:S04]  /*73ad0*/  STL.64 [R1+0x2db8], R200 ;  /* 0x002db8c801007387 */ /* 0x002fe80000100a00 */
[----:B------:R-:W-:Y:S04]  /*73ae0*/  STL.64 [R1+0x2da8], R202 ;  /* 0x002da8ca01007387 */ /* 0x000fe80000100a00 */
[----:B------:R-:W4:Y:S01]  /*73af0*/  LDL.LU R240, [R1+0x6e8] ;  /* 0x0006e80001f07983 */ /* 0x000f220000300800 */
[----:B--2---:R-:W-:-:S03]  /*73b00*/  LOP3.LUT R216, R241, 0xffff, RZ, 0xc0, !PT ;  /* 0x0000fffff1d87812 */ /* 0x004fc600078ec0ff */
[----:B------:R-:W2:Y:S01]  /*73b10*/  LDL.LU R241, [R1+0x6e4] ;  /* 0x0006e40001f17983 */ /* 0x000ea20000300800 */
[----:B------:R-:W-:-:S03]  /*73b20*/  LOP3.LUT R217, R242, 0xffff, RZ, 0xc0, !PT ;  /* 0x0000fffff2d97812 */ /* 0x000fc600078ec0ff */
[----:B------:R-:W2:Y:S01]  /*73b30*/  LDL.LU R242, [R1+0x5c0] ;  /* 0x0005c00001f27983 */ /* 0x000ea20000300800 */
[----:B---3--:R-:W-:-:S03]  /*73b40*/  LOP3.LUT R218, R243, 0xffff, RZ, 0xc0, !PT ;  /* 0x0000fffff3da7812 */ /* 0x008fc600078ec0ff */
[----:B------:R-:W3:Y:S04]  /*73b50*/  LDL.LU R243, [R1+0x5bc] ;  /* 0x0005bc0001f37983 */ /* 0x000ee80000300800 */
[----:B------:R-:W3:Y:S01]  /*73b60*/  LDL.LU R245, [R1+0x79c] ;  /* 0x00079c0001f57983 */ /* 0x000ee20000300800 */
[----:B------:R-:W-:Y:S01]  /*73b70*/  PRMT R205, R224, 0x4210, R209 ;  /* 0x00004210e0cd7816 */ /* 0x000fe200000000d1 */
[----:B------:R-:W-:Y:S06]  /*73b80*/  BAR.SYNC.DEFER_BLOCKING 0x0 ;  /* 0x0000000000007b1d */ /* 0x000fec0000010000 */
[----:B------:R-:W3:Y:S04]  /*73b90*/  LDL.LU R249, [R1+0x798] ;  /* 0x0007980001f97983 */ /* 0x000ee80000300800 */
[----:B------:R-:W3:Y:S04]  /*73ba0*/  LDL.LU R222, [R1+0x794] ;  /* 0x0007940001de7983 */ /* 0x000ee80000300800 */
[----:B------:R-:W-:Y:S01]  /*73bb0*/  STSM.16.M88.4 [R19], R204 ;  /* 0x000000cc13007844 */ /* 0x000fe20000000200 */
[----:B------:R-:W-:Y:S01]  /*73bc0*/  BAR.SYNC.DEFER_BLOCKING 0x0 ;  /* 0x0000000000007b1d */ /* 0x000fe20000010000 */
[----:B------:R-:W-:-:S05]  /*73bd0*/  PRMT R214, R233, 0x4210, R218 ;  /* 0x00004210e9d67816 */ /* 0x000fca00000000da */
[----:B------:R-:W3:Y:S04]  /*73be0*/  LDL.LU R233, [R1+0x420] ;  /* 0x0004200001e97983 */ /* 0x000ee80000300800 */
[----:B------:R-:W0:Y:S01]  /*73bf0*/  LDS.128 R204, [R18] ;  /* 0x0000000012cc7984 */ /* 0x000e220000000c00 */
[----:B------:R-:W-:Y:S02]  /*73c00*/  PRMT R208, R219, 0x5210, R208 ;  /* 0x00005210dbd07816 */ /* 0x000fe400000000d0 */
[----:B------:R-:W-:Y:S02]  /*73c10*/  PRMT R209, R215, 0x5210, R209 ;  /* 0x00005210d7d17816 */ /* 0x000fe400000000d1 */
[----:B------:R-:W-:Y:S01]  /*73c20*/  PRMT R211, R212, 0x5210, R211 ;  /* 0x00005210d4d37816 */ /* 0x000fe200000000d3 */
[----:B------:R-:W-:Y:S06]  /*73c30*/  BAR.SYNC.DEFER_BLOCKING 0x0 ;  /* 0x0000000000007b1d */ /* 0x000fec0000010000 */
[----:B------:R-:W-:Y:S02]  /*73c40*/  STSM.16.M88.4 [R19], R208 ;  /* 0x000000d013007844 */ /* 0x000fe40000000200 */
[----:B------:R-:W-:Y:S06]  /*73c50*/  BAR.SYNC.DEFER_BLOCKING 0x0 ;  /* 0x0000000000007b1d */ /* 0x000fec0000010000 */
[----:B------:R-:W1:Y:S01]  /*73c60*/  LDS.128 R208, [R18] ;  /* 0x0000000012d07984 */ /* 0x000e620000000c00 */
[----:B------:R-:W-:-:S03]  /*73c70*/  LOP3.LUT R219, R226, 0xffff, RZ, 0xc0, !PT ;  /* 0x0000ffffe2db7812 */ /* 0x000fc600078ec0ff */
[----:B0-----:R-:W-:Y:S01]  /*73c80*/  STL.64 [R1+0x2da0], R204 ;  /* 0x002da0cc01007387 */ /* 0x001fe20000100a00 */
[----:B------:R-:W-:-:S03]  /*73c90*/  PRMT R212, R227, 0x4210, R216 ;  /* 0x00004210e3d47816 */ /* 0x000fc600000000d8 */
[----:B------:R-:W-:Y:S01]  /*73ca0*/  STL.64 [R1+0x2d90], R206 ;  /* 0x002d90ce01007387 */ /* 0x000fe20000100a00 */
[----:B------:R-:W-:Y:S02]  /*73cb0*/  PRMT R216, R225, 0x5210, R216 ;  /* 0x00005210e1d87816 */ /* 0x000fe400000000d8 */
[----:B------:R-:W-:Y:S02]  /*73cc0*/  PRMT R213, R234, 0x4210, R217 ;  /* 0x00004210ead57816 */ /* 0x000fe400000000d9 */
[----:B----4-:R-:W-:Y:S01]  /*73cd0*/  PRMT R215, R235, 0x4210, R219 ;  /* 0x00004210ebd77816 */ /* 0x010fe200000000db */
[----:B------:R-:W-:Y:S06]  /*73ce0*/  BAR.SYNC.DEFER_BLOCKING 0x0 ;  /* 0x0000000000007b1d */ /* 0x000fec0000010000 */
[----:B-1----:R-:W-:Y:S01]  /*73cf0*/  STL.64 [R1+0x2d98], R208 ;  /* 0x002d98d001007387 */ /* 0x002fe20000100a00 */
[----:B------:R-:W-:-:S03]  /*73d00*/  LOP3.LUT R224, R240, 0xffff, RZ, 0xc0, !PT ;  /* 0x0000fffff0e07812 */ /* 0x000fc600078ec0ff */
[----:B------:R-:W-:Y:S04]  /*73d10*/  STL.64 [R1+0x2d88], R210 ;  /* 0x002d88d201007387 */ /* 0x000fe80000100a00 */
[----:B------:R-:W4:Y:S01]  /*73d20*/  LDL.LU R240, [R1+0x6f0] ;  /* 0x0006f00001f07983 */ /* 0x000f220000300800 */
[----:B------:R-:W-:Y:S02]  /*73d30*/  PRMT R219, R220, 0x5210, R219 ;  /* 0x00005210dcdb7816 */ /* 0x000fe400000000db */
[----:B--2---:R-:W-:Y:S02]  /*73d40*/  LOP3.LUT R225, R241, 0xffff, RZ, 0xc0, !PT ;  /* 0x0000fffff1e17812 */ /* 0x004fe400078ec0ff */
[----:B------:R-:W2:Y:S01]  /*73d50*/  LDL.LU R241, [R1+0x6ec] ;  /* 0x0006ec0001f17983 */ /* 0x000ea20000300800 */
[----:B------:R-:W-:-:S03]  /*73d60*/  LOP3.LUT R226, R242, 0xffff, RZ, 0xc0, !PT ;  /* 0x0000fffff2e27812 */ /* 0x000fc600078ec0ff */
[----:B------:R-:W2:Y:S01]  /*73d70*/  LDL.LU R234, [R1+0x5dc] ;  /* 0x0005dc0001ea7983 */ /* 0x000ea20000300800 */
[----:B---3--:R-:W-:-:S03]  /*73d80*/  LOP3.LUT R227, R243, 0xffff, RZ, 0xc0, !PT ;  /* 0x0000fffff3e37812 */ /* 0x008fc600078ec0ff */
[----:B------:R-:W3:Y:S04]  /*73d90*/  LDL.LU R235, [R1+0x5d4] ;  /* 0x0005d40001eb7983 */ /* 0x000ee80000300800 */
[----:B------:R-:W3:Y:S04]  /*73da0*/  LDL.LU R242, [R1+0x7a8] ;  /* 0x0007a80001f27983 */ /* 0x000ee80000300800 */
[----:B------:R-:W3:Y:S01]  /*73db0*/  LDL.LU R243, [R1+0x7a4] ;  /* 0x0007a40001f37983 */ /* 0x000ee20000300800 */
[----:B------:R-:W-:-:S03]  /*73dc0*/  PRMT R220, R245, 0x4210, R224 ;  /* 0x00004210f5dc7816 */ /* 0x000fc600000000e0 */
[----:B------:R-:W3:Y:S04]  /*73dd0*/  LDL.LU R244, [R1+0x7a0] ;  /* 0x0007a00001f47983 */ /* 0x000ee80000300800 */
[----:B------:R-:W3:Y:S04]  /*73de0*/  LDL.LU R245, [R1+0x424] ;  /* 0x0004240001f57983 */ /* 0x000ee80000300800 */
[----:B------:R-:W-:Y:S01]  /*73df0*/  STSM.16.M88.4 [R19], R212 ;  /* 0x000000d413007844 */ /* 0x000fe20000000200 */
[----:B------:R-:W-:Y:S01]  /*73e00*/  BAR.SYNC.DEFER_BLOCKING 0x0 ;  /* 0x0000000000007b1d */ /* 0x000fe20000010000 */
[----:B------:R-:W-:-:S02]  /*73e10*/  PRMT R217, R223, 0x5210, R217 ;  /* 0x00005210dfd97816 */ /* 0x000fc400000000d9 */
[----:B------:R-:W-:-:S03]  /*73e20*/  PRMT R218, R221, 0x5210, R218 ;  /* 0x00005210ddda7816 */ /* 0x000fc600000000da */
[----:B------:R-:W0:Y:S02]  /*73e30*/  LDS.128 R212, [R18] ;  /* 0x0000000012d47984 */ /* 0x000e240000000c00 */
        /* <DEDUP_REMOVED lines=10> */
[----:B------:R-:W-:-:S02]  /*73ee0*/  PRMT R224, R231, 0x5210, R224 ;  /* 0x00005210e7e07816 */ /* 0x000fc400000000e0 */
[----:B------:R-:W-:-:S03]  /*73ef0*/  PRMT R225, R232, 0x5210, R225 ;  /* 0x00005210e8e17816 */ /* 0x000fc600000000e1 */
[----:B------:R-:W3:Y:S01]  /*73f00*/  LDS.128 R220, [R18] ;  /* 0x0000000012dc7984 */ /* 0x000ee20000000c00 */
[----:B------:R-:W-:Y:S02]  /*73f10*/  PRMT R226, R230, 0x5210, R226 ;  /* 0x00005210e6e27816 */ /* 0x000fe400000000e2 */
[----:B------:R-:W-:Y:S01]  /*73f20*/  PRMT R227, R228, 0x5210, R227 ;  /* 0x00005210e4e37816 */ /* 0x000fe200000000e3 */
[----:B------:R-:W-:Y:S06]  /*73f30*/  BAR.SYNC.DEFER_BLOCKING 0x0 ;  /* 0x0000000000007b1d */ /* 0x000fec0000010000 */
[----:B------:R-:W-:Y:S02]  /*73f40*/  STSM.16.M88.4 [R19], R224 ;  /* 0x000000e013007844 */ /* 0x000fe40000000200 */
[----:B------:R-:W-:Y:S01]  /*73f50*/  BAR.SYNC.DEFER_BLOCKING 0x0 ;  /* 0x0000000000007b1d */ /* 0x000fe20000010000 */
[----:B----4-:R-:W-:Y:S01]  /*73f60*/  LOP3.LUT R232, R240, 0xffff, RZ, 0xc0, !PT ;  /* 0x0000fffff0e87812 */ /* 0x010fe200078ec0ff */
[----:B------:R-:W-:-:S04]  /*73f70*/  IMAD.MOV.U32 R249, RZ, RZ, R229 ;  /* 0x000000fffff97224 */ /* 0x000fc800078e00e5 */
[----:B0-----:R-:W-:Y:S04]  /*73f80*/  STL.64 [R1+0x2d80], R212 ;  /* 0x002d80d401007387 */ /* 0x001fe80000100a00 */
[----:B------:R-:W-:Y:S04]  /*73f90*/  STL.64 [R1+0x2d70], R214 ;  /* 0x002d70d601007387 */ /* 0x000fe80000100a00 */
[----:B-1----:R-:W-:Y:S04]  /*73fa0*/  STL.64 [R1+0x2d78], R216 ;  /* 0x002d78d801007387 */ /* 0x002fe80000100a00 */
[----:B------:R-:W-:Y:S04]  /*73fb0*/  STL.64 [R1+0x2d68], R218 ;  /* 0x002d68da01007387 */ /* 0x000fe80000100a00 */
[----:B------:R-:W0:Y:S04]  /*73fc0*/  LDS.128 R224, [R18] ;  /* 0x0000000012e07984 */ /* 0x000e280000000c00 */
[----:B------:R-:W4:Y:S01]  /*73fd0*/  LDL.LU R240, [R1+0x6f8] ;  /* 0x0006f80001f07983 */ /* 0x000f220000300800 */
[----:B--2---:R-:W-:-:S03]  /*73fe0*/  LOP3.LUT R233, R241, 0xffff, RZ, 0xc0, !PT ;  /* 0x0000fffff1e97812 */ /* 0x004fc600078ec0ff */
[----:B------:R-:W2:Y:S01]  /*73ff0*/  LDL.LU R241, [R1+0x6f4] ;  /* 0x0006f40001f17983 */ /* 0x000ea20000300800 */
[----:B---3--:R-:W-:-:S03]  /*74000*/  PRMT R228, R242, 0x4210, R232 ;  /* 0x00004210f2e47816 */ /* 0x008fc600000000e8 */
[----:B------:R-:W3:Y:S01]  /*74010*/  LDL.LU R242, [R1+0x5ec] ;  /* 0x0005ec0001f27983 */ /* 0x000ee20000300800 */
[----:B------:R-:W-:-:S03]  /*74020*/  PRMT R229, R243, 0x4210, R233 ;  /* 0x00004210f3e57816 */ /* 0x000fc600000000e9 */
[----:B------:R-:W3:Y:S04]  /*74030*/  LDL.LU R243, [R1+0x5e8] ;  /* 0x0005e80001f37983 */ /* 0x000ee80000300800 */
[----:B------:R-:W3:Y:S04]  /*74040*/  LDL.LU R24, [R1+0x7b8] ;  /* 0x0007b80001187983 */ /* 0x000ee80000300800 */
[----:B------:R-:W3:Y:S04]  /*74050*/  LDL.LU R25, [R1+0x7b4] ;  /* 0x0007b40001197983 */ /* 0x000ee80000300800 */
[----:B------:R-:W3:Y:S04]  /*74060*/  LDL.LU R250, [R1+0x7b0] ;  /* 0x0007b00001fa7983 */ /* 0x000ee80000300800 */
[----:B------:R-:W3:Y:S01]  /*74070*/  LDL.LU R251, [R1+0x7ac] ;  /* 0x0007ac0001fb7983 */ /* 0x000ee20000300800 */
[----:B------:R-:W-:-:S03]  /*74080*/  LOP3.LUT R234, R234, 0xffff, RZ, 0xc0, !PT ;  /* 0x0000ffffeaea7812 */ /* 0x000fc600078ec0ff */
[----:B------:R-:W-:Y:S01]  /*74090*/  STL.64 [R1+0x2d60], R220 ;  /* 0x002d60dc01007387 */ /* 0x000fe20000100a00 */
[----:B------:R-:W-:-:S03]  /*740a0*/  LOP3.LUT R235, R235, 0xffff, RZ, 0xc0, !PT ;  /* 0x0000ffffebeb7812 */ /* 0x000fc600078ec0ff */
[----:B------:R-:W-:Y:S04]  /*740b0*/  STL.64 [R1+0x2d50], R222 ;  /* 0x002d50de01007387 */ /* 0x000fe80000100a00 */
[----:B0-----:R-:W-:Y:S01]  /*740c0*/  STL.64 [R1+0x2d58], R224 ;  /* 0x002d58e001007387 */ /* 0x001fe20000100a00 */
[----:B------:R-:W-:-:S03]  /*740d0*/  PRMT R230, R244, 0x4210, R234 ;  /* 0x00004210f4e67816 */ /* 0x000fc600000000ea */
[----:B------:R-:W-:Y:S01]  /*740e0*/  STL.64 [R1+0x2d48], R226 ;  /* 0x002d48e201007387 */ /* 0x000fe20000100a00 */
[----:B------:R-:W-:-:S03]  /*740f0*/  PRMT R231, R245, 0x4210, R235 ;  /* 0x00004210f5e77816 */ /* 0x000fc600000000eb */
[----:B------:R-:W3:Y:S04]  /*74100*/  LDL.LU R246, [R1+0x12c] ;  /* 0x00012c0001f67983 */ /* 0x000ee80000300800 */
[----:B------:R-:W3:Y:S04]  /*74110*/  LDL.LU R247, [R1+0x128] ;  /* 0x0001280001f77983 */ /* 0x000ee80000300800 */
[----:B------:R-:W3:Y:S04]  /*74120*/  LDL.LU R244, [R1+0x124] ;  /* 0x0001240001f47983 */ /* 0x000ee80000300800 */
[----:B------:R-:W3:Y:S01]  /*74130*/  LDL.LU R245, [R1] ;  /* 0x0000000001f57983 */ /* 0x000ee20000300800 */
[----:B------:R-:W-:Y:S01]  /*74140*/  BAR.SYNC.DEFER_BLOCKING 0x0 ;  /* 0x0000000000007b1d */ /* 0x000fe20000010000 */
[----:B------:R-:W-:-:S02]  /*74150*/  PRMT R232, R239, 0x5210, R232 ;  /* 0x00005210efe87816 */ /* 0x000fc400000000e8 */
[----:B------:R-:W-:Y:S02]  /*74160*/  PRMT R233, R238, 0x5210, R233 ;  /* 0x00005210eee97816 */ /* 0x000fe400000000e9 */
[----:B------:R-:W-:Y:S02]  /*74170*/  PRMT R234, R237, 0x5210, R234 ;  /* 0x00005210edea7816 */ /* 0x000fe400000000ea */
[----:B------:R-:W-:Y:S01]  /*74180*/  PRMT R235, R236, 0x5210, R235 ;  /* 0x00005210eceb7816 */ /* 0x000fe200000000eb */
[----:B------:R-:W3:Y:S04]  /*74190*/  LDL.LU R29, [R1+0x700] ;  /* 0x00070000011d7983 */ /* 0x000ee80000300800 */
[----:B------:R-:W3:Y:S04]  /*741a0*/  LDL.LU R27, [R1+0x6fc] ;  /* 0x0006fc00011b7983 */ /* 0x000ee80000300800 */
[----:B------:R-:W3:Y:S04]  /*741b0*/  LDL.LU R26, [R1+0x6c0] ;  /* 0x0006c000011a7983 */ /* 0x000ee80000300800 */
[----:B------:R-:W-:Y:S01]  /*741c0*/  STSM.16.M88.4 [R19], R228 ;  /* 0x000000e413007844 */ /* 0x000fe20000000200 */
[----:B------:R-:W-:Y:S06]  /*741d0*/  BAR.SYNC.DEFER_BLOCKING 0x0 ;  /* 0x0000000000007b1d */ /* 0x000fec0000010000 */
[----:B------:R-:W0:Y:S02]  /*741e0*/  LDS.128 R228, [R18] ;  /* 0x0000000012e47984 */ /* 0x000e240000000c00 */
[----:B------:R-:W-:Y:S06]  /*741f0*/  BAR.SYNC.DEFER_BLOCKING 0x0 ;  /* 0x0000000000007b1d */ /* 0x000fec0000010000 */
[----:B------:R-:W-:Y:S02]  /*74200*/  STSM.16.M88.4 [R19], R232 ;  /* 0x000000e813007844 */ /* 0x000fe40000000200 */
[----:B------:R-:W-:Y:S06]  /*74210*/  BAR.SYNC.DEFER_BLOCKING 0x0 ;  /* 0x0000000000007b1d */ /* 0x000fec0000010000 */
[----:B------:R-:W1:Y:S01]  /*74220*/  LDS.128 R232, [R18] ;  /* 0x0000000012e87984 */ /* 0x000e620000000c00 */
[----:B------:R-:W-:-:S02]  /*74230*/  IMAD.MOV.U32 R173, RZ, RZ, R33 ;  /* 0x000000ffffad7224 */ /* 0x000fc400078e0021 */
[----:B------:R-:W1:Y:S01]  /*74240*/  LDC.64 R32, c[0x0][0x228] ;  /* 0x00008a00ff207b82 */ /* 0x000e620000000a00 */
[----:B----4-:R-:W-:Y:S02]  /*74250*/  LOP3.LUT R240, R240, 0xffff, RZ, 0xc0, !PT ;  /* 0x0000fffff0f07812 */ /* 0x010fe400078ec0ff */
[----:B--2---:R-:W-:Y:S02]  /*74260*/  LOP3.LUT R241, R241, 0xffff, RZ, 0xc0, !PT ;  /* 0x0000fffff1f17812 */ /* 0x004fe400078ec0ff */
[----:B---3--:R-:W-:Y:S02]  /*74270*/  LOP3.LUT R242, R242, 0xffff, RZ, 0xc0, !PT ;  /* 0x0000fffff2f27812 */ /* 0x008fe400078ec0ff */
[----:B------:R-:W-:Y:S02]  /*74280*/  LOP3.LUT R243, R243, 0xffff, RZ, 0xc0, !PT ;  /* 0x0000fffff3f37812 */ /* 0x000fe400078ec0ff */
[----:B------:R-:W-:Y:S02]  /*74290*/  PRMT R237, R25, 0x4210, R241 ;  /* 0x0000421019ed7816 */ /* 0x000fe400000000f1 */
[----:B------:R-:W2:Y:S01]  /*742a0*/  LDL.LU R25, [R1+0x5fc] ;  /* 0x0005fc0001197983 */ /* 0x000ea20000300800 */
[----:B------:R-:W-:-:S03]  /*742b0*/  PRMT R238, R250, 0x4210, R242 ;  /* 0x00004210faee7816 */ /* 0x000fc600000000f2 */
[----:B------:R-:W3:Y:S01]  /*742c0*/  LDL.LU R30, [R1+0x7c8] ;  /* 0x0007c800011e7983 */ /* 0x000ee20000300800 */
[----:B------:R-:W-:-:S03]  /*742d0*/  PRMT R239, R251, 0x4210, R243 ;  /* 0x00004210fbef7816 */ /* 0x000fc600000000f3 */
[----:B------:R-:W4:Y:S04]  /*742e0*/  LDL.LU R31, [R1+0x7c4] ;  /* 0x0007c400011f7983 */ /* 0x000f280000300800 */
[----:B------:R-:W4:Y:S04]  /*742f0*/  LDL.LU R250, [R1+0x7c0] ;  /* 0x0007c00001fa7983 */ /* 0x000f280000300800 */
[----:B------:R-:W4:Y:S01]  /*74300*/  LDL.LU R251, [R1+0x7bc] ;  /* 0x0007bc0001fb7983 */ /* 0x000f220000300800 */
[----:B------:R-:W-:-:S03]  /*74310*/  PRMT R236, R24, 0x4210, R240 ;  /* 0x0000421018ec7816 */ /* 0x000fc600000000f0 */
[----:B0-----:R-:W-:Y:S04]  /*74320*/  STL.64 [R1+0x2d40], R228 ;  /* 0x002d40e401007387 */ /* 0x001fe80000100a00 */
[----:B------:R-:W-:Y:S01]  /*74330*/  STL.64 [R1+0x2d30], R230 ;  /* 0x002d30e601007387 */ /* 0x000fe20000100a00 */
[----:B------:R-:W-:-:S03]  /*74340*/  PRMT R240, R246, 0x5210, R240 ;  /* 0x00005210f6f07816 */ /* 0x000fc600000000f0 */
[----:B-1----:R-:W-:Y:S01]  /*74350*/  STL.64 [R1+0x2d38], R232 ;  /* 0x002d38e801007387 */ /* 0x002fe20000100a00 */
[----:B------:R-:W-:-:S03]  /*74360*/  PRMT R241, R247, 0x5210, R241 ;  /* 0x00005210f7f17816 */ /* 0x000fc600000000f1 */
[----:B------:R-:W-:Y:S01]  /*74370*/  STL.64 [R1+0x2d28], R234 ;  /* 0x002d28ea01007387 */ /* 0x000fe20000100a00 */
[----:B------:R-:W-:-:S03]  /*74380*/  PRMT R242, R244, 0x5210, R242 ;  /* 0x00005210f4f27816 */ /* 0x000fc600000000f2 */
[----:B------:R-:W4:Y:S01]  /*74390*/  LDL.LU R246, [R1+0x138] ;  /* 0x0001380001f67983 */ /* 0x000f220000300800 */
[----:B------:R-:W-:-:S03]  /*743a0*/  PRMT R243, R245, 0x5210, R243 ;  /* 0x00005210f5f37816 */ /* 0x000fc600000000f3 */
[----:B------:R-:W-:Y:S04]  /*743b0*/  STL [R1+0x2e30], R173 ;  /* 0x002e30ad01007387 */ /* 0x000fe80000100800 */
[----:B------:R-:W4:Y:S04]  /*743c0*/  LDL.LU R247, [R1+0x130] ;  /* 0x0001300001f77983 */ /* 0x000f280000300800 */
[----:B------:R-:W4:Y:S04]  /*743d0*/  LDL.LU R244, [R1+0x134] ;  /* 0x0001340001f47983 */ /* 0x000f280000300800 */
[----:B------:R-:W4:Y:S01]  /*743e0*/  LDL.LU R245, [R1+0x108] ;  /* 0x0001080001f57983 */ /* 0x000f220000300800 */
[----:B------:R-:W-:Y:S06]  /*743f0*/  BAR.SYNC.DEFER_BLOCKING 0x0 ;  /* 0x0000000000007b1d */ /* 0x000fec0000010000 */
[----:B------:R-:W-:Y:S02]  /*74400*/  STSM.16.M88.4 [R19], R236 ;  /* 0x000000ec13007844 */ /* 0x000fe40000000200 */
[----:B------:R-:W-:Y:S06]  /*74410*/  BAR.SYNC.DEFER_BLOCKING 0x0 ;  /* 0x0000000000007b1d */ /* 0x000fec0000010000 */
[----:B------:R-:W0:Y:S02]  /*74420*/  LDS.128 R236, [R18] ;  /* 0x0000000012ec7984 */ /* 0x000e240000000c00 */
[----:B------:R-:W-:Y:S06]  /*74430*/  BAR.SYNC.DEFER_BLOCKING 0x0 ;  /* 0x0000000000007b1d */ /* 0x000fec0000010000 */
[----:B------:R-:W-:Y:S02]  /*74440*/  STSM.16.M88.4 [R19], R240 ;  /* 0x000000f013007844 */ /* 0x000fe40000000200 */
[----:B------:R-:W-:Y:S01]  /*74450*/  BAR.SYNC.DEFER_BLOCKING 0x0 ;  /* 0x0000000000007b1d */ /* 0x000fe20000010000 */
[----:B------:R-:W-:-:S02]  /*74460*/  LOP3.LUT R29, R29, 0xffff, RZ, 0xc0, !PT ;  /* 0x0000ffff1d1d7812 */ /* 0x000fc400078ec0ff */
[----:B------:R-:W-:Y:S02]  /*74470*/  LOP3.LUT R27, R27, 0xffff, RZ, 0xc0, !PT ;  /* 0x0000ffff1b1b7812 */ /* 0x000fe400078ec0ff */
[----:B------:R-:W-:Y:S01]  /*74480*/  LOP3.LUT R26, R26, 0xffff, RZ, 0xc0, !PT ;  /* 0x0000ffff1a1a7812 */ /* 0x000fe200078ec0ff */
[----:B------:R-:W1:Y:S01]  /*74490*/  LDS.128 R240, [R18] ;  /* 0x0000000012f07984 */ /* 0x000e620000000c00 */
[----:B------:R-:W-:Y:S02]  /*744a0*/  IMAD.MOV.U32 R24, RZ, RZ, R32 ;  /* 0x000000ffff187224 */ /* 0x000fe400078e0020 */
[----:B------:R-:W-:-:S05]  /*744b0*/  IMAD.MOV.U32 R175, RZ, RZ, R33 ;  /* 0x000000ffffaf7224 */ /* 0x000fca00078e0021 */
[----:B------:R-:W-:Y:S01]  /*744c0*/  STL.64 [R1+0x2e18], R174 ;  /* 0x002e18ae01007387 */ /* 0x000fe20000100a00 */
[----:B--2---:R-:W-:Y:S02]  /*744d0*/  LOP3.LUT R25, R25, 0xffff, RZ, 0xc0, !PT ;  /* 0x0000ffff19197812 */ /* 0x004fe400078ec0ff */
[----:B---3--:R-:W-:Y:S02]  /*744e0*/  PRMT R32, R30, 0x4210, R29 ;  /* 0x000042101e207816 */ /* 0x008fe4000000001d */
[----:B----4-:R-:W-:Y:S02]  /*744f0*/  PRMT R33, R31, 0x4210, R27 ;  /* 0x000042101f217816 */ /* 0x010fe4000000001b */
[----:B------:R-:W-:Y:S02]  /*74500*/  PRMT R34, R250, 0x4210, R26 ;  /* 0x00004210fa227816 */ /* 0x000fe4000000001a */
[----:B------:R-:W-:Y:S01]  /*74510*/  PRMT R35, R251, 0x4210, R25 ;  /* 0x00004210fb237816 */ /* 0x000fe20000000019 */
[----:B------:R-:W-:Y:S06]  /*74520*/  BAR.SYNC.DEFER_BLOCKING 0x0 ;  /* 0x0000000000007b1d */ /* 0x000fec0000010000 */
[----:B------:R-:W2:Y:S04]  /*74530*/  LDL.LU.64 R250, [R1+0x100] ;  /* 0x0001000001fa7983 */ /* 0x000ea80000300a00 */
[----:B------:R3:W-:Y:S02]  /*74540*/  STSM.16.M88.4 [R19], R32 ;  /* 0x0000002013007844 */ /* 0x0007e40000000200 */
[----:B---3--:R-:W3:Y:S02]  /*74550*/  LDC.64 R34, c[0x0][0x228] ;  /* 0x00008a00ff227b82 */ /* 0x008ee40000000a00 */
[----:B0-----:R-:W-:Y:S04]  /*74560*/  STL.64 [R1+0x2d20], R236 ;  /* 0x002d20ec01007387 */ /* 0x001fe80000100a00 */
[----:B------:R-:W-:Y:S04]  /*74570*/  STL.64 [R1+0x2d10], R238 ;  /* 0x002d10ee01007387 */ /* 0x000fe80000100a00 */
[----:B-1----:R-:W-:Y:S04]  /*74580*/  STL.64 [R1+0x2d18], R240 ;  /* 0x002d18f001007387 */ /* 0x002fe80000100a00 */
[----:B------:R-:W-:Y:S01]  /*74590*/  STL.64 [R1+0x2d08], R242 ;  /* 0x002d08f201007387 */ /* 0x000fe20000100a00 */
[----:B---3--:R-:W-:Y:S01]  /*745a0*/  IMAD.MOV.U32 R173, RZ, RZ, R35 ;  /* 0x000000ffffad7224 */ /* 0x008fe200078e0023 */
[----:B------:R-:W-:Y:S01]  /*745b0*/  PRMT R35, R245, 0x5210, R25 ;  /* 0x00005210f5237816 */ /* 0x000fe20000000019 */
[----:B------:R-:W-:Y:S01]  /*745c0*/  IMAD.MOV.U32 R30, RZ, RZ, R34 ;  /* 0x000000ffff1e7224 */ /* 0x000fe200078e0022 */
[----:B------:R-:W-:-:S02]  /*745d0*/  PRMT R34, R244, 0x5210, R26 ;  /* 0x00005210f4227816 */ /* 0x000fc4000000001a */
[----:B------:R-:W-:Y:S04]  /*745e0*/  STL.64 [R1+0x2e38], R172 ;  /* 0x002e38ac01007387 */ /* 0x000fe80000100a00 */
[----:B------:R-:W3:Y:S01]  /*745f0*/  LDL.LU.64 R244, [R1+0xf8] ;  /* 0x0000f80001f47983 */ /* 0x000ee20000300a00 */
[----:B------:R-:W-:Y:S01]  /*74600*/  PRMT R33, R247, 0x5210, R27 ;  /* 0x00005210f7217816 */ /* 0x000fe2000000001b */
[----:B------:R-:W-:Y:S02]  /*74610*/  IMAD.MOV.U32 R27, RZ, RZ, R36 ;  /* 0x000000ffff1b7224 */ /* 0x000fe400078e0024 */
[----:B------:R-:W-:Y:S02]  /*74620*/  IMAD.MOV.U32 R166, RZ, RZ, R37 ;  /* 0x000000ffffa67224 */ /* 0x000fe400078e0025 */
[----:B------:R-:W0:Y:S01]  /*74630*/  LDC.64 R36, c[0x0][0x228] ;  /* 0x00008a00ff247b82 */ /* 0x000e220000000a00 */
[----:B------:R-:W-:-:S07]  /*74640*/  PRMT R32, R246, 0x5210, R29 ;  /* 0x00005210f6207816 */ /* 0x000fce000000001d */
[----:B------:R-:W-:Y:S06]  /*74650*/  BAR.SYNC.DEFER_BLOCKING 0x0 ;  /* 0x0000000000007b1d */ /* 0x000fec0000010000 */
[----:B0-----:R-:W-:Y:S01]  /*74660*/  STL [R1+0x1ffc], R37 ;  /* 0x001ffc2501007387 */ /* 0x001fe20000100800 */
[----:B------:R-:W-:-:S03]  /*74670*/  IMAD.MOV.U32 R26, RZ, RZ, R36 ;  /* 0x000000ffff1a7224 */ /* 0x000fc600078e0024 */
[----:B------:R-:W0:Y:S01]  /*74680*/  LDS.128 R36, [R18] ;  /* 0x0000000012247984 */ /* 0x000e220000000c00 */
[----:B------:R-:W-:Y:S01]  /*74690*/  BAR.SYNC.DEFER_BLOCKING 0x0 ;  /* 0x0000000000007b1d */ /* 0x000fe20000010000 */
[----:B------:R-:W-:-:S05]  /*746a0*/  PRMT R25, R20, 0x7770, RZ ;  /* 0x0000777014197816 */ /* 0x000fca00000000ff */
[----:B------:R-:W-:Y:S02]  /*746b0*/  STSM.16.M88.4 [R19], R32 ;  /* 0x0000002013007844 */ /* 0x000fe40000000200 */
[----:B------:R-:W-:Y:S06]  /*746c0*/  BAR.SYNC.DEFER_BLOCKING 0x0 ;  /* 0x0000000000007b1d */ /* 0x000fec0000010000 */
[----:B------:R1:W-:Y:S02]  /*746d0*/  STL [R1+0x2e48], R18 ;  /* 0x002e481201007387 */ /* 0x0003e40000100800 */
[----:B-1----:R-:W1:Y:S02]  /*746e0*/  LDC.64 R18, c[0x0][0x228] ;  /* 0x00008a00ff127b82 */ /* 0x002e640000000a00 */
[----:B0-----:R0:W-:Y:S04]  /*746f0*/  STL.64 [R1], R36 ;  /* 0x0000002401007387 */ /* 0x0011e80000100a00 */
[----:B------:R4:W-:Y:S04]  /*74700*/  STL.64 [R1+0x8], R38 ;  /* 0x0000082601007387 */ /* 0x0009e80000100a00 */
[----:B0-----:R-:W3:Y:S01]  /*74710*/  LDL.LU.64 R36, [R1+0xf0] ;  /* 0x0000f00001247983 */ /* 0x001ee20000300a00 */
[----:B----4-:R-:W0:Y:S03]  /*74720*/  LDC.64 R38, c[0x0][0x228] ;  /* 0x00008a00ff267b82 */ /* 0x010e260000000a00 */
[----:B------:R-:W4:Y:S04]  /*74730*/  LDL.LU.64 R32, [R1+0xe8] ;  /* 0x0000e80001207983 */ /* 0x000f280000300a00 */
[----:B-1----:R1:W-:Y:S02]  /*74740*/  STL [R1+0x1fd4], R19 ;  /* 0x001fd41301007387 */ /* 0x0023e40000100800 */
[----:B-1----:R-:W-:Y:S01]  /*74750*/  PRMT R19, R20, 0x7771, RZ ;  /* 0x0000777114137816 */ /* 0x002fe200000000ff */
[----:B0-----:R-:W-:Y:S01]  /*74760*/  IMAD.MOV.U32 R171, RZ, RZ, R39 ;  /* 0x000000ffffab7224 */ /* 0x001fe200078e0027 */
[----:B--2---:R0:W-:Y:S01]  /*74770*/  @P3 STG.E.U8 desc[UR60][R250.64], R25 ;  /* 0x00000019fa003986 */ /* 0x0041e2000c10113c */
[----:B------:R-:W-:-:S02]  /*74780*/  ISETP.LT.AND P3, PT, R15, R28, !P5 ;  /* 0x0000001c0f00720c */ /* 0x000fc40006f61270 */
[----:B------:R-:W1:Y:S01]  /*74790*/  LDC.64 R28, c[0x0][0x228] ;  /* 0x00008a00ff1c7b82 */ /* 0x000e620000000a00 */
[----:B0-----:R-:W-:Y:S02]  /*747a0*/  IMAD.MOV.U32 R25, RZ, RZ, R18 ;  /* 0x000000ffff197224 */ /* 0x001fe400078e0012 */
[----:B-1----:R-:W-:Y:S02]  /*747b0*/  IMAD.MOV.U32 R18, RZ, RZ, R29 ;  /* 0x000000ffff127224 */ /* 0x002fe400078e001d */
[----:B------:R-:W-:Y:S02]  /*747c0*/  IMAD.MOV.U32 R35, RZ, RZ, R28 ;  /* 0x000000ffff237224 */ /* 0x000fe400078e001c */
[----:B------:R-:W2:Y:S04]  /*747d0*/  LDL.LU.64 R28, [R1+0xe0] ;  /* 0x0000e000011c7983 */ /* 0x000ea80000300a00 */
[----:B------:R-:W-:Y:S04]  /*747e0*/  STL [R1+0x2e58], R18 ;  /* 0x002e581201007387 */ /* 0x000fe80000100800 */
[----:B------:R-:W-:Y:S04]  /*747f0*/  STL.64 [R1+0x2e50], R170 ;  /* 0x002e50aa01007387 */ /* 0x000fe80000100a00 */
[----:B------:R-:W2:Y:S04]  /*74800*/  LDL.LU.64 R246, [R1+0xd8] ;  /* 0x0000d80001f67983 */ /* 0x000ea80000300a00 */
[----:B---3--:R0:W-:Y:S02]  /*74810*/  @P4 STG.E.U8 desc[UR60][R244.64], R19 ;  /* 0x00000013f4004986 */ /* 0x0081e4000c10113c */
[----:B0-----:R-:W0:Y:S02]  /*74820*/  LDC.64 R18, c[0x0][0x228] ;  /* 0x00008a00ff127b82 */ /* 0x001e240000000a00 */
[----:B0-----:R-:W-:-:S05]  /*74830*/  IMAD.MOV.U32 R167, RZ, RZ, R19 ;  /* 0x000000ffffa77224 */ /* 0x001fca00078e0013 */
[----:B------:R-:W-:Y:S04]  /*74840*/  STL [R1+0x2e60], R167 ;  /* 0x002e60a701007387 */ /* 0x000fe80000100800 */
[----:B------:R-:W3:Y:S01]  /*74850*/  LDL.LU.64 R250, [R1+0xd0] ;  /* 0x0000d00001fa7983 */ /* 0x000ee20000300a00 */
[C---:B------:R-:W-:Y:S01]  /*74860*/  ISETP.LT.AND P6, PT, R17.reuse, R24, !P6 ;  /* 0x000000181100720c */ /* 0x040fe200077c1270 */
[----:B------:R-:W-:Y:S01]  /*74870*/  IMAD.MOV.U32 R24, RZ, RZ, R38 ;  /* 0x000000ffff187224 */ /* 0x000fe200078e0026 */
[----:B------:R-:W-:Y:S01]  /*74880*/  PRMT R19, R20, 0x7772, RZ ;  /* 0x0000777214137816 */ /* 0x000fe200000000ff */
[----:B------:R-:W0:Y:S01]  /*74890*/  LDC.64 R38, c[0x0][0x228] ;  /* 0x00008a00ff267b82 */ /* 0x000e220000000a00 */
[----:B------:R-:W-:Y:S01]  /*748a0*/  IMAD.MOV.U32 R34, RZ, RZ, R18 ;  /* 0x000000ffff227224 */ /* 0x000fe200078e0012 */
[----:B------:R-:W-:Y:S01]  /*748b0*/  ISETP.LT.AND P4, PT, R16, R30, !P5 ;  /* 0x0000001e1000720c */ /* 0x000fe20006f81270 */
[----:B------:R-:W-:Y:S01]  /*748c0*/  IMAD.MOV.U32 R245, RZ, RZ, R249 ;  /* 0x000000fffff57224 */ /* 0x000fe200078e00f9 */
[----:B------:R-:W-:Y:S01]  /*748d0*/  PRMT R20, R20, 0x7773, RZ ;  /* 0x0000777314147816 */ /* 0x000fe200000000ff */
[----:B0-----:R-:W-:Y:S01]  /*748e0*/  IMAD.MOV.U32 R249, RZ, RZ, R38 ;  /* 0x000000fffff97224 */ /* 0x001fe200078e0026 */
[----:B------:R0:W-:Y:S01]  /*748f0*/  @P1 STG.E.U8 desc[UR60][R36.64], R19 ;  /* 0x0000001324001986 */ /* 0x0001e2000c10113c */
[----:B------:R-:W-:Y:S01]  /*74900*/  IMAD.MOV.U32 R31, RZ, RZ, R39 ;  /* 0x000000ffff1f7224 */ /* 0x000fe200078e0027 */
[----:B------:R-:W1:Y:S08]  /*74910*/  LDC R38, c[0x0][0x228] ;  /* 0x00008a00ff267b82 */ /* 0x000e700000000800 */
[----:B0-----:R-:W0:Y:S08]  /*74920*/  LDC.64 R18, c[0x0][0x228] ;  /* 0x00008a00ff127b82 */ /* 0x001e300000000a00 */
[----:B------:R-:W1:Y:S01]  /*74930*/  LDC.64 R36, c[0x0][0x228] ;  /* 0x00008a00ff247b82 */ /* 0x000e620000000a00 */
[----:B------:R-:W-:Y:S01]  /*74940*/  STL.64 [R1+0x3110], R248 ;  /* 0x003110f801007387 */ /* 0x000fe20000100a00 */
[----:B------:R-:W-:-:S03]  /*74950*/  ISETP.LT.AND P1, PT, R17, R27, !P2 ;  /* 0x0000001b1100720c */ /* 0x000fc60005721270 */
[----:B----4-:R4:W-:Y:S01]  /*74960*/  @P6 STG.E.U8 desc[UR60][R32.64], R20 ;  /* 0x0000001420006986 */ /* 0x0109e2000c10113c */
[----:B------:R-:W-:Y:S01]  /*74970*/  ISETP.LT.AND P6, PT, R14, R26, !P5 ;  /* 0x0000001a0e00720c */ /* 0x000fe20006fc1270 */
[----:B0-----:R-:W-:Y:S01]  /*74980*/  IMAD.MOV.U32 R30, RZ, RZ, R19 ;  /* 0x000000ffff1e7224 */ /* 0x001fe200078e0013 */
[C---:B----4-:R-:W-:Y:S01]  /*74990*/  PRMT R20, R4.reuse, 0x7770, RZ ;  /* 0x0000777004147816 */ /* 0x050fe200000000ff */
[----:B------:R-:W4:Y:S01]  /*749a0*/  LDL.LU.64 R32, [R1+0xc8] ;  /* 0x0000c80001207983 */ /* 0x000f220000300a00 */
[----:B------:R-:W-:Y:S01]  /*749b0*/  IMAD.MOV.U32 R240, RZ, RZ, R18 ;  /* 0x000000fffff07224 */ /* 0x000fe200078e0012 */
[----:B------:R-:W-:Y:S02]  /*749c0*/  PRMT R19, R4, 0x7771, RZ ;  /* 0x0000777104137816 */ /* 0x000fe400000000ff */
[----:B------:R-:W4:Y:S01]  /*749d0*/  LDL.LU.64 R26, [R1+0xc0] ;  /* 0x0000c000011a7983 */ /* 0x000f220000300a00 */
[----:B-1----:R-:W-:-:S03]  /*749e0*/  IMAD.MOV.U32 R18, RZ, RZ, R37 ;  /* 0x000000ffff127224 */ /* 0x002fc600078e0025 */
[----:B--2---:R0:W-:Y:S04]  /*749f0*/  @P3 STG.E.U8 desc[UR60][R28.64], R20 ;  /* 0x000000141c003986 */ /* 0x0041e8000c10113c */
[----:B0-----:R-:W2:Y:S04]  /*74a00*/  LDL.LU.64 R28, [R1+0xb8] ;  /* 0x0000b800011c7983 */ /* 0x001ea80000300a00 */
[----:B------:R0:W-:Y:S04]  /*74a10*/  STL [R1+0x2e80], R18 ;  /* 0x002e801201007387 */ /* 0x0001e80000100800 */
[----:B------:R1:W-:Y:S01]  /*74a20*/  @P4 STG.E.U8 desc[UR60][R246.64], R19 ;  /* 0x00000013f6004986 */ /* 0x0003e2000c10113c */
[----:B------:R-:W-:-:S02]  /*74a30*/  PRMT R20, R4, 0x7772, RZ ;  /* 0x0000777204147816 */ /* 0x000fc400000000ff */
[----:B------:R-:W-:Y:S01]  /*74a40*/  ISETP.LT.AND P3, PT, R14, R25, !P2 ;  /* 0x000000190e00720c */ /* 0x000fe20005761270 */
[----:B0-----:R-:W0:Y:S01]  /*74a50*/  LDC R18, c[0x0][0x228] ;  /* 0x00008a00ff127b82 */ /* 0x001e220000000800 */
[----:B-1----:R-:W2:Y:S04]  /*74a60*/  LDL.LU.64 R246, [R1+0xb0] ;  /* 0x0000b00001f67983 */ /* 0x002ea80000300a00 */
[----:B---3--:R1:W-:Y:S04]  /*74a70*/  @P6 STG.E.U8 desc[UR60][R250.64], R20 ;  /* 0x00000014fa006986 */ /* 0x0083e8000c10113c */
[----:B-1----:R-:W3:Y:S01]  /*74a80*/  LDL.LU.64 R250, [R1+0xa8] ;  /* 0x0000a80001fa7983 */ /* 0x002ee20000300a00 */
[----:B------:R-:W-:-:S02]  /*74a90*/  ISETP.LT.AND P4, PT, R16, R35, !P2 ;  /* 0x000000231000720c */ /* 0x000fc40005781270 */
[----:B------:R-:W-:Y:S02]  /*74aa0*/  ISETP.LT.AND P2, PT, R15, R34, !P2 ;  /* 0x000000220f00720c */ /* 0x000fe40005741270 */
[----:B------:R-:W1:Y:S01]  /*74ab0*/  LDC.64 R34, c[0x0][0x228] ;  /* 0x00008a00ff227b82 */ /* 0x000e620000000a00 */
[----:B------:R-:W-:Y:S01]  /*74ac0*/  ISETP.LT.AND P5, PT, R17, R24, !P5 ;  /* 0x000000181100720c */ /* 0x000fe20006fa1270 */
[----:B------:R-:W-:Y:S01]  /*74ad0*/  VIADD R19, R10, 0x5 ;  /* 0x000000050a137836 */ /* 0x000fe20000000000 */
[----:B------:R-:W-:Y:S01]  /*74ae0*/  PRMT R20, R4, 0x7773, RZ ;  /* 0x0000777304147816 */ /* 0x000fe200000000ff */
[----:B------:R-:W-:-:S03]  /*74af0*/  VIADD R4, R10, 0x3 ;  /* 0x000000030a047836 */ /* 0x000fc60000000000 */
[----:B------:R-:W-:Y:S01]  /*74b00*/  ISETP.GE.AND P6, PT, R19, R31, PT ;  /* 0x0000001f1300720c */ /* 0x000fe20003fc6270 */
[----:B------:R-:W0:Y:S01]  /*74b10*/  LDC R24, c[0x0][0x228] ;  /* 0x00008a00ff187b82 */ /* 0x000e220000000800 */
[----:B------:R-:W-:Y:S01]  /*74b20*/  PRMT R19, R21, 0x7770, RZ ;  /* 0x0000777015137816 */ /* 0x000fe200000000ff */
[----:B------:R-:W-:Y:S01]  /*74b30*/  IMAD.MOV.U32 R25, RZ, RZ, R36 ;  /* 0x000000ffff197224 */ /* 0x000fe200078e0024 */
[----:B-1----:R1:W-:Y:S01]  /*74b40*/  STL [R1+0x1500], R34 ;  /* 0x0015002201007387 */ /* 0x0023e20000100800 */
[----:B------:R-:W-:-:S03]  /*74b50*/  IMAD.MOV.U32 R42, RZ, RZ, R35 ;  /* 0x000000ffff2a7224 */ /* 0x000fc600078e0023 */
[----:B------:R-:W3:Y:S04]  /*74b60*/  LDL.LU R39, [R1+0x20] ;  /* 0x0000200001277983 */ /* 0x000ee80000300800 */
[----:B------:R-:W3:Y:S04]  /*74b70*/  LDL.LU.64 R40, [R1+0xa0] ;  /* 0x0000a00001287983 */ /* 0x000ee80000300a00 */
[----:B-1----:R-:W3:Y:S04]  /*74b80*/  LDL.LU.64 R34, [R1+0x98] ;  /* 0x0000980001227983 */ /* 0x002ee80000300a00 */
[----:B------:R-:W3:Y:S04]  /*74b90*/  LDL.LU.64 R36, [R1+0x90] ;  /* 0x0000900001247983 */ /* 0x000ee80000300a00 */
[----:B------:R-:W3:Y:S04]  /*74ba0*/  LDL.LU R244, [R1+0x28] ;  /* 0x0000280001f47983 */ /* 0x000ee80000300800 */
[----:B----4-:R1:W-:Y:S01]  /*74bb0*/  @P5 STG.E.U8 desc[UR60][R32.64], R20 ;  /* 0x0000001420005986 */ /* 0x0103e2000c10113c */
[----:B------:R-:W-:-:S03]  /*74bc0*/  ISETP.GE.AND P5, PT, R4, R30, PT ;  /* 0x0000001e0400720c */ /* 0x000fc60003fa6270 */
[----:B------:R4:W-:Y:S01]  /*74bd0*/  @P2 STG.E.U8 desc[UR60][R26.64], R19 ;  /* 0x000000131a002986 */ /* 0x0009e2000c10113c */
[----:B------:R-:W-:-:S03]  /*74be0*/  PRMT R4, R21, 0x7772, RZ ;  /* 0x0000777215047816 */ /* 0x000fc600000000ff */
[----:B------:R-:W3:Y:S01]  /*74bf0*/  LDL.LU.64 R30, [R1+0x58] ;  /* 0x00005800011e7983 */ /* 0x000ee20000300a00 */
[----:B-1----:R-:W1:Y:S01]  /*74c00*/  LDC R33, c[0x0][0x228] ;  /* 0x00008a00ff217b82 */ /* 0x002e620000000800 */
[C---:B----4-:R-:W-:Y:S02]  /*74c10*/  PRMT R19, R21.reuse, 0x7771, RZ ;  /* 0x0000777115137816 */ /* 0x050fe400000000ff */
[----:B------:R-:W4:Y:S01]  /*74c20*/  LDL.LU.64 R26, [R1+0x50] ;  /* 0x00005000011a7983 */ /* 0x000f220000300a00 */
[----:B------:R-:W-:Y:S02]  /*74c30*/  PRMT R21, R21, 0x7773, RZ ;  /* 0x0000777315157816 */ /* 0x000fe400000000ff */
[----:B------:R-:W-:Y:S02]  /*74c40*/  ISETP.LT.AND P2, PT, R15, R25, !P5 ;  /* 0x000000190f00720c */ /* 0x000fe40006f41270 */
[----:B------:R-:W1:Y:S01]  /*74c50*/  LDC R32, c[0x0][0x228] ;  /* 0x00008a00ff207b82 */ /* 0x000e620000000800 */
[----:B------:R-:W-:-:S07]  /*74c60*/  IMAD.MOV.U32 R167, RZ, RZ, R44 ;  /* 0x000000ffffa77224 */ /* 0x000fce00078e002c */
[----:B------:R-:W1:Y:S01]  /*74c70*/  LDC R20, c[0x0][0x228] ;  /* 0x00008a00ff147b82 */ /* 0x000e620000000800 */
[----:B--2---:R2:W-:Y:S01]  /*74c80*/  @P4 STG.E.U8 desc[UR60][R28.64], R19 ;  /* 0x000000131c004986 */ /* 0x0045e2000c10113c */
[----:B0-----:R-:W-:-:S03]  /*74c90*/  ISETP.LT.AND P4, PT, R14, R24, !P5 ;  /* 0x000000180e00720c */ /* 0x001fc60006f81270 */
[----:B------:R0:W-:Y:S01]  /*74ca0*/  @P3 STG.E.U8 desc[UR60][R246.64], R4 ;  /* 0x00000004f6003986 */ /* 0x0001e2000c10113c */
[----:B------:R-:W-:-:S03]  /*74cb0*/  ISETP.LT.AND P3, PT, R16, R18, !P5 ;  /* 0x000000121000720c */ /* 0x000fc60006f61270 */
[----:B------:R-:W4:Y:S04]  /*74cc0*/  LDL.LU R18, [R1+0x2cb4] ;  /* 0x002cb40001127983 */ /* 0x000f280000300800 */
[----:B--2---:R-:W2:Y:S04]  /*74cd0*/  LDL.LU.64 R28, [R1+0x48] ;  /* 0x00004800011c7983 */ /* 0x004ea80000300a00 */
[----:B------:R-:W2:Y:S04]  /*74ce0*/  LDL.LU.64 R24, [R1+0x40] ;  /* 0x0000400001187983 */ /* 0x000ea80000300a00 */
[----:B0-----:R-:W2:Y:S04]  /*74cf0*/  LDL.LU.64 R246, [R1+0x38] ;  /* 0x0000380001f67983 */ /* 0x001ea80000300a00 */
[----:B---3--:R0:W-:Y:S04]  /*74d00*/  @P1 STG.E.U8 desc[UR60][R250.64], R21 ;  /* 0x00000015fa001986 */ /* 0x0081e8000c10113c */
[----:B0-----:R-:W3:Y:S01]  /*74d10*/  LDL.LU.64 R250, [R1+0x30] ;  /* 0x0000300001fa7983 */ /* 0x001ee20000300a00 */
[----:B------:R-:W-:Y:S01]  /*74d20*/  VIADD R19, R10, 0x4 ;  /* 0x000000040a137836 */ /* 0x000fe20000000000 */
[----:B------:R-:W-:-:S04]  /*74d30*/  PRMT R4, R5, 0x7770, RZ ;  /* 0x0000777005047816 */ /* 0x000fc800000000ff */
[----:B------:R-:W-:Y:S02]  /*74d40*/  ISETP.GE.AND P1, PT, R19, R42, PT ;  /* 0x0000002a1300720c */ /* 0x000fe40003f26270 */
[----:B------:R-:W-:Y:S01]  /*74d50*/  PRMT R19, R5, 0x7771, RZ ;  /* 0x0000777105137816 */ /* 0x000fe200000000ff */
[----:B------:R-:W-:Y:S04]  /*74d60*/  STL.64 [R1+0x2e68], R166 ;  /* 0x002e68a601007387 */ /* 0x000fe80000100a00 */
[----:B------:R0:W-:Y:S01]  /*74d70*/  STL.64 [R1+0x3130], R16 ;  /* 0x0031301001007387 */ /* 0x0001e20000100a00 */
[----:B------:R-:W-:-:S03]  /*74d80*/  ISETP.LT.AND P5, PT, R17, R39, !P5 ;  /* 0x000000271100720c */ /* 0x000fc60006fa1270 */
[----:B------:R0:W-:Y:S01]  /*74d90*/  @P2 STG.E.U8 desc[UR60][R40.64], R4 ;  /* 0x0000000428002986 */ /* 0x0001e2000c10113c */
[----:B------:R-:W-:-:S03]  /*74da0*/  ISETP.LT.AND P2, PT, R15, R38, !P1 ;  /* 0x000000260f00720c */ /* 0x000fc60004f41270 */
[----:B------:R0:W-:Y:S01]  /*74db0*/  @P3 STG.E.U8 desc[UR60][R34.64], R19 ;  /* 0x0000001322003986 */ /* 0x0001e2000c10113c */
[----:B-1----:R-:W-:Y:S02]  /*74dc0*/  ISETP.LT.AND P3, PT, R16, R33, !P1 ;  /* 0x000000211000720c */ /* 0x002fe40004f61270 */
[----:B0-----:R-:W0:Y:S01]  /*74dd0*/  LDC R16, c[0x0][0x248] ;  /* 0x00009200ff107b82 */ /* 0x001e220000000800 */
[C---:B------:R-:W-:Y:S02]  /*74de0*/  PRMT R4, R5.reuse, 0x7772, RZ ;  /* 0x0000777205047816 */ /* 0x040fe400000000ff */
[----:B------:R-:W-:Y:S01]  /*74df0*/  PRMT R5, R5, 0x7773, RZ ;  /* 0x0000777305057816 */ /* 0x000fe200000000ff */
[----:B------:R-:W-:Y:S01]  /*74e00*/  IMAD.MOV.U32 R21, RZ, RZ, R45 ;  /* 0x000000ffff157224 */ /* 0x000fe200078e002d */
[----:B------:R-:W-:Y:S01]  /*74e10*/  PRMT R19, R22, 0x7770, RZ ;  /* 0x0000777016137816 */ /* 0x000fe200000000ff */
[----:B------:R1:W-:Y:S01]  /*74e20*/  @P4 STG.E.U8 desc[UR60][R36.64], R4 ;  /* 0x0000000424004986 */ /* 0x0003e2000c10113c */
[----:B------:R-:W-:-:S02]  /*74e30*/  ISETP.LT.AND P4, PT, R17, R244, !P1 ;  /* 0x000000f41100720c */ /* 0x000fc40004f81270 */
[----:B------:R-:W-:Y:S02]  /*74e40*/  ISETP.LT.AND P1, PT, R14, R32, !P1 ;  /* 0x000000200e00720c */ /* 0x000fe40004f21270 */
[C---:B-1----:R-:W-:Y:S02]  /*74e50*/  PRMT R4, R22.reuse, 0x7771, RZ ;  /* 0x0000777116047816 */ /* 0x042fe400000000ff */
[----:B------:R-:W-:Y:S01]  /*74e60*/  SHF.R.S32.HI R244, RZ, 0x1f, R252 ;  /* 0x0000001ffff47819 */ /* 0x000fe200000114fc */
[----:B------:R1:W-:Y:S01]  /*74e70*/  @P5 STG.E.U8 desc[UR60][R30.64], R5 ;  /* 0x000000051e005986 */ /* 0x0003e2000c10113c */
[----:B------:R-:W-:Y:S02]  /*74e80*/  ISETP.LT.AND P5, PT, R15, R20, !P6 ;  /* 0x000000140f00720c */ /* 0x000fe400077a1270 */
[----:B------:R-:W0:Y:S01]  /*74e90*/  LDC R20, c[0x0][0x248] ;  /* 0x00009200ff147b82 */ /* 0x000e220000000800 */
[----:B----4-:R-:W-:Y:S01]  /*74ea0*/  @P2 STG.E.U8 desc[UR60][R26.64], R19 ;  /* 0x000000131a002986 */ /* 0x010fe2000c10113c */
[----:B-1----:R-:W-:-:S02]  /*74eb0*/  PRMT R5, R22, 0x7772, RZ ;  /* 0x0000777216057816 */ /* 0x002fc400000000ff */
[----:B------:R-:W-:Y:S01]  /*74ec0*/  PRMT R22, R22, 0x7773, RZ ;  /* 0x0000777316167816 */ /* 0x000fe200000000ff */
[----:B------:R-:W-:Y:S01]  /*74ed0*/  STL.64 [R1+0x3128], R14 ;  /* 0x0031280e01007387 */ /* 0x000fe20000100a00 */
[----:B------:R-:W-:Y:S02]  /*74ee0*/  ISETP.GE.AND P2, PT, R18, R21, PT ;  /* 0x000000151200720c */ /* 0x000fe40003f46270 */
[----:B------:R-:W1:Y:S01]  /*74ef0*/  LDC R21, c[0x0][0x248] ;  /* 0x00009200ff157b82 */ /* 0x000e620000000800 */
[----:B--2---:R2:W-:Y:S04]  /*74f00*/  @P3 STG.E.U8 desc[UR60][R28.64], R4 ;  /* 0x000000041c003986 */ /* 0x0045e8000c10113c */
[----:B------:R-:W-:Y:S01]  /*74f10*/  @P1 STG.E.U8 desc[UR60][R24.64], R5 ;  /* 0x0000000518001986 */ /* 0x000fe2000c10113c */
[----:B------:R-:W-:-:S02]  /*74f20*/  IADD3 R242, P1, R252, R9, RZ ;  /* 0x00000009fcf27210 */ /* 0x000fc40007f3e0ff */
[----:B------:R-:W4:Y:S01]  /*74f30*/  LDC R18, c[0x0][0x248] ;  /* 0x00009200ff127b82 */ /* 0x000f220000000800 */
[----:B------:R0:W-:Y:S01]  /*74f40*/  @P4 STG.E.U8 desc[UR60][R246.64], R22 ;  /* 0x00000016f6004986 */ /* 0x0001e2000c10113c */
[----:B--2---:R-:W-:Y:S01]  /*74f50*/  PRMT R4, R6, 0x7770, RZ ;  /* 0x0000777006047816 */ /* 0x004fe200000000ff */
[----:B------:R-:W-:Y:S01]  /*74f60*/  IMAD.X R243, R244, 0x1, R12, P1 ;  /* 0x00000001f4f37824 */ /* 0x000fe200008e060c */
[----:B------:R-:W-:-:S05]  /*74f70*/  IADD3 R238, P3, R252, R8, RZ ;  /* 0x00000008fcee7210 */ /* 0x000fca0007f7e0ff */
[----:B------:R-:W-:Y:S01]  /*74f80*/  IMAD.X R239, R244, 0x1, R3, P3 ;  /* 0x00000001f4ef7824 */ /* 0x000fe200018e0603 */
[----:B0-----:R-:W0:Y:S01]  /*74f90*/  LDC R22, c[0x0][0x248] ;  /* 0x00009200ff167b82 */ /* 0x001e220000000800 */
[----:B---3--:R2:W-:Y:S02]  /*74fa0*/  @P5 STG.E.U8 desc[UR60][R250.64], R4 ;  /* 0x00000004fa005986 */ /* 0x0085e4000c10113c */
[C---:B--2---:R-:W-:Y:S01]  /*74fb0*/  IMAD.IADD R4, R252.reuse, 0x1, R16 ;  /* 0x00000001fc047824 */ /* 0x044fe200078e0210 */
[----:B------:R-:W-:Y:S01]  /*74fc0*/  IADD3 R16, P4, R252, R0, RZ ;  /* 0x00000000fc107210 */ /* 0x000fe20007f9e0ff */
[----:B------:R-:W-:-:S03]  /*74fd0*/  IMAD.MOV.U32 R251, RZ, RZ, R245 ;  /* 0x000000fffffb7224 */ /* 0x000fc600078e00f5 */
[----:B------:R-:W2:Y:S01]  /*74fe0*/  LDC R252, c[0x0][0x248] ;  /* 0x00009200fffc7b82 */ /* 0x000ea20000000800 */
[----:B------:R-:W-:Y:S02]  /*74ff0*/  SHF.R.S32.HI R19, RZ, 0x1f, R4 ;  /* 0x0000001fff137819 */ /* 0x000fe40000011404 */
[----:B------:R-:W-:Y:S01]  /*75000*/  IADD3 R236, P1, R4, R11, RZ ;  /* 0x0000000b04ec7210 */ /* 0x000fe20007f3e0ff */
[----:B------:R-:W-:Y:S01]  /*75010*/  IMAD.X R17, R244, 0x1, R13, P4 ;  /* 0x00000001f4117824 */ /* 0x000fe200020e060d */
[C---:B------:R-:W-:Y:S01]  /*75020*/  IADD3 R14, P3, R4.reuse, R9, RZ ;  /* 0x00000009040e7210 */ /* 0x040fe20007f7e0ff */
[C---:B-1----:R-:W-:Y:S01]  /*75030*/  IMAD.IADD R5, R4.reuse, 0x1, R21 ;  /* 0x0000000104057824 */ /* 0x042fe200078e0215 */
[C---:B------:R-:W-:Y:S01]  /*75040*/  IADD3 R26, P4, R4.reuse, R8, RZ ;  /* 0x00000008041a7210 */ /* 0x040fe20007f9e0ff */
[C---:B------:R-:W-:Y:S01]  /*75050*/  IMAD.X R237, R19.reuse, 0x1, R2, P1 ;  /* 0x0000000113ed7824 */ /* 0x040fe200008e0602 */
[----:B------:R-:W-:Y:S01]  /*75060*/  IADD3 R24, P1, R4, R0, RZ ;  /* 0x0000000004187210 */ /* 0x000fe20007f3e0ff */
[C---:B------:R-:W-:Y:S01]  /*75070*/  IMAD.X R15, R19.reuse, 0x1, R12, P3 ;  /* 0x00000001130f7824 */ /* 0x040fe200018e060c */
[----:B------:R-:W1:Y:S01]  /*75080*/  LDC R21, c[0x0][0x248] ;  /* 0x00009200ff157b82 */ /* 0x000e620000000800 */
[----:B------:R-:W-:-:S02]  /*75090*/  IMAD.X R27, R19, 0x1, R3, P4 ;  /* 0x00000001131b7824 */ /* 0x000fc400020e0603 */
[----:B------:R-:W-:Y:S01]  /*750a0*/  IMAD.X R25, R19, 0x1, R13, P1 ;  /* 0x0000000113197824 */ /* 0x000fe200008e060d */
[----:B------:R-:W-:Y:S02]  /*750b0*/  SHF.R.S32.HI R19, RZ, 0x1f, R5 ;  /* 0x0000001fff137819 */ /* 0x000fe40000011405 */
[C---:B------:R-:W-:Y:S01]  /*750c0*/  IADD3 R248, P1, R5.reuse, R11, RZ ;  /* 0x0000000b05f87210 */ /* 0x040fe20007f3e0ff */
[----:B------:R-:W-:Y:S01]  /*750d0*/  STL.64 [R1+0x1398], R26 ;  /* 0x0013981a01007387 */ /* 0x000fe20000100a00 */
[----:B------:R-:W-:-:S03]  /*750e0*/  IADD3 R28, P3, R5, R9, RZ ;  /* 0x00000009051c7210 */ /* 0x000fc60007f7e0ff */
[----:B------:R3:W-:Y:S01]  /*750f0*/  STL.64 [R1+0x1380], R24 ;  /* 0x0013801801007387 */ /* 0x0007e20000100a00 */
[C---:B------:R-:W-:Y:S02]  /*75100*/  IMAD.X R249, R19.reuse, 0x1, R2, P1 ;  /* 0x0000000113f97824 */ /* 0x040fe400008e0602 */
[----:B------:R-:W-:Y:S02]  /*75110*/  IMAD.X R29, R19, 0x1, R12, P3 ;  /* 0x00000001131d7824 */ /* 0x000fe400018e060c */
[C---:B------:R-:W-:Y:S01]  /*75120*/  IMAD.IADD R4, R5.reuse, 0x1, R20 ;  /* 0x0000000105047824 */ /* 0x040fe200078e0214 */
[C---:B---3--:R-:W-:Y:S02]  /*75130*/  IADD3 R24, P1, R5.reuse, R0, RZ ;  /* 0x0000000005187210 */ /* 0x048fe40007f3e0ff */
[----:B------:R-:W-:Y:S01]  /*75140*/  IADD3 R26, P4, R5, R8, RZ ;  /* 0x00000008051a7210 */ /* 0x000fe20007f9e0ff */
[----:B------:R-:W-:Y:S01]  /*75150*/  STL.64 [R1+0x3118], R248 ;  /* 0x003118f801007387 */ /* 0x000fe20000100a00 */
[----:B------:R-:W-:Y:S01]  /*75160*/  IMAD.MOV.U32 R247, RZ, RZ, R251 ;  /* 0x000000fffff77224 */ /* 0x000fe200078e00fb */
[----:B------:R-:W3:Y:S01]  /*75170*/  LDC R20, c[0x0][0x248] ;  /* 0x00009200ff147b82 */ /* 0x000ee20000000800 */
[C---:B------:R-:W-:Y:S01]  /*75180*/  IMAD.X R25, R19.reuse, 0x1, R13, P1 ;  /* 0x0000000113197824 */ /* 0x040fe200008e060d */
[----:B------:R-:W-:Y:S01]  /*75190*/  STL.64 [R1+0x1370], R28 ;  /* 0x0013701c01007387 */ /* 0x000fe20000100a00 */
[----:B------:R-:W-:Y:S01]  /*751a0*/  IMAD.X R27, R19, 0x1, R3, P4 ;  /* 0x00000001131b7824 */ /* 0x000fe200020e0603 */
[----:B------:R-:W-:-:S02]  /*751b0*/  SHF.R.S32.HI R19, RZ, 0x1f, R4 ;  /* 0x0000001fff137819 */ /* 0x000fc40000011404 */
[----:B------:R4:W-:Y:S01]  /*751c0*/  STL.64 [R1+0x1360], R24 ;  /* 0x0013601801007387 */ /* 0x0009e20000100a00 */
[C---:B------:R-:W-:Y:S02]  /*751d0*/  IADD3 R244, P3, R4.reuse, R9, RZ ;  /* 0x0000000904f47210 */ /* 0x040fe40007f7e0ff */
[----:B----4-:R-:W-:Y:S01]  /*751e0*/  IADD3 R24, P1, R4, R11, RZ ;  /* 0x0000000b04187210 */ /* 0x010fe20007f3e0ff */
[----:B------:R4:W-:Y:S04]  /*751f0*/  STL.64 [R1+0x1368], R26 ;  /* 0x0013681a01007387 */ /* 0x0009e80000100a00 */
[----:B------:R-:W-:-:S05]  /*75200*/  IMAD.X R25, R19, 0x1, R2, P1 ;  /* 0x0000000113197824 */ /* 0x000fca00008e0602 */
[----:B------:R2:W-:Y:S01]  /*75210*/  STL.64 [R1+0x1358], R24 ;  /* 0x0013581801007387 */ /* 0x0005e20000100a00 */
[C---:B----4-:R-:W-:Y:S01]  /*75220*/  IADD3 R26, P4, R4.reuse, R8, RZ ;  /* 0x00000008041a7210 */ /* 0x050fe20007f9e0ff */
[C---:B------:R-:W-:Y:S02]  /*75230*/  IMAD.X R245, R19.reuse, 0x1, R12, P3 ;  /* 0x0000000113f57824 */ /* 0x040fe400018e060c */
[C---:B0-----:R-:W-:Y:S02]  /*75240*/  IMAD.IADD R5, R4.reuse, 0x1, R22 ;  /* 0x0000000104057824 */ /* 0x041fe400078e0216 */
[C---:B------:R-:W-:Y:S01]  /*75250*/  IMAD.X R27, R19.reuse, 0x1, R3, P4 ;  /* 0x00000001131b7824 */ /* 0x040fe200020e0603 */
[----:B--2---:R-:W-:Y:S01]  /*75260*/  IADD3 R24, P1, R4, R0, RZ ;  /* 0x0000000004187210 */ /* 0x004fe20007f3e0ff */
[----:B------:R-:W-:Y:S01]  /*75270*/  STL.64 [R1+0x3120], R244 ;  /* 0x003120f401007387 */ /* 0x000fe20000100a00 */
[----:B------:R-:W0:Y:S03]  /*75280*/  LDC R22, c[0x0][0x248] ;  /* 0x00009200ff167b82 */ /* 0x000e260000000800 */
[----:B------:R-:W-:Y:S01]  /*75290*/  IMAD.X R25, R19, 0x1, R13, P1 ;  /* 0x0000000113197824 */ /* 0x000fe200008e060d */
[----:B------:R-:W-:Y:S01]  /*752a0*/  STL.64 [R1+0x1348], R26 ;  /* 0x0013481a01007387 */ /* 0x000fe20000100a00 */
[----:B------:R-:W-:-:S03]  /*752b0*/  SHF.R.S32.HI R19, RZ, 0x1f, R5 ;  /* 0x0000001fff137819 */ /* 0x000fc60000011405 */
[----:B------:R2:W-:Y:S01]  /*752c0*/  STL.64 [R1+0x1338], R24 ;  /* 0x0013381801007387 */ /* 0x0005e20000100a00 */
[C---:B------:R-:W-:Y:S02]  /*752d0*/  IADD3 R28, P3, R5.reuse, R9, RZ ;  /* 0x00000009051c7210 */ /* 0x040fe40007f7e0ff */
[----:B--2---:R-:W-:-:S05]  /*752e0*/  IADD3 R24, P1, R5, R11, RZ ;  /* 0x0000000b05187210 */ /* 0x004fca0007f3e0ff */
[----:B------:R-:W-:-:S05]  /*752f0*/  IMAD.X R25, R19, 0x1, R2, P1 ;  /* 0x0000000113197824 */ /* 0x000fca00008e0602 */
[----:B------:R2:W-:Y:S01]  /*75300*/  STL.64 [R1+0x1330], R24 ;  /* 0x0013301801007387 */ /* 0x0005e20000100a00 */
[----:B------:R-:W-:Y:S01]  /*75310*/  IMAD.X R29, R19, 0x1, R12, P3 ;  /* 0x00000001131d7824 */ /* 0x000fe200018e060c */
[C---:B------:R-:W-:Y:S01]  /*75320*/  IADD3 R26, P4, R5.reuse, R8, RZ ;  /* 0x00000008051a7210 */ /* 0x040fe20007f9e0ff */
[C---:B------:R-:W-:Y:S02]  /*75330*/  IMAD.IADD R4, R5.reuse, 0x1, R18 ;  /* 0x0000000105047824 */ /* 0x040fe400078e0212 */
[----:B------:R-:W4:Y:S01]  /*75340*/  LDC R18, c[0x0][0x248] ;  /* 0x00009200ff127b82 */ /* 0x000f220000000800 */
[----:B--2---:R-:W-:Y:S01]  /*75350*/  IADD3 R24, P1, R5, R0, RZ ;  /* 0x0000000005187210 */ /* 0x004fe20007f3e0ff */
[----:B------:R-:W-:Y:S04]  /*75360*/  STL.64 [R1+0x1328], R28 ;  /* 0x0013281c01007387 */ /* 0x000fe80000100a00 */
[----:B------:R-:W-:-:S02]  /*75370*/  IMAD.X R25, R19, 0x1, R13, P1 ;  /* 0x0000000113197824 */ /* 0x000fc400008e060d */
[----:B------:R-:W-:Y:S01]  /*75380*/  IMAD.X R27, R19, 0x1, R3, P4 ;  /* 0x00000001131b7824 */ /* 0x000fe200020e0603 */
[----:B------:R-:W-:Y:S02]  /*75390*/  SHF.R.S32.HI R19, RZ, 0x1f, R4 ;  /* 0x0000001fff137819 */ /* 0x000fe40000011404 */
[----:B------:R2:W-:Y:S02]  /*753a0*/  STL.64 [R1+0x1308], R24 ;  /* 0x0013081801007387 */ /* 0x0005e40000100a00 */
[C---:B--2---:R-:W-:Y:S02]  /*753b0*/  IADD3 R24, P1, R4.reuse, R11, RZ ;  /* 0x0000000b04187210 */ /* 0x044fe40007f3e0ff */
[----:B------:R2:W-:Y:S03]  /*753c0*/  STL.64 [R1+0x1320], R26 ;  /* 0x0013201a01007387 */ /* 0x0005e60000100a00 */
[----:B------:R-:W-:Y:S01]  /*753d0*/  IMAD.X R25, R19, 0x1, R2, P1 ;  /* 0x0000000113197824 */ /* 0x000fe200008e0602 */
[----:B------:R-:W-:-:S04]  /*753e0*/  IADD3 R28, P3, R4, R9, RZ ;  /* 0x00000009041c7210 */ /* 0x000fc80007f7e0ff */
[----:B------:R1:W-:Y:S01]  /*753f0*/  STL.64 [R1+0x1300], R24 ;  /* 0x0013001801007387 */ /* 0x0003e20000100a00 */
[C---:B------:R-:W-:Y:S01]  /*75400*/  IMAD.X R29, R19.reuse, 0x1, R12, P3 ;  /* 0x00000001131d7824 */ /* 0x040fe200018e060c */
[C---:B--2---:R-:W-:Y:S01]  /*75410*/  IADD3 R26, P4, R4.reuse, R8, RZ ;  /* 0x00000008041a7210 */ /* 0x044fe20007f9e0ff */
[C---:B------:R-:W-:Y:S01]  /*75420*/  IMAD.IADD R5, R4.reuse, 0x1, R252 ;  /* 0x0000000104057824 */ /* 0x040fe200078e02fc */
[----:B-1----:R-:W-:Y:S02]  /*75430*/  IADD3 R24, P1, R4, R0, RZ ;  /* 0x0000000004187210 */ /* 0x002fe40007f3e0ff */
[----:B------:R-:W-:Y:S01]  /*75440*/  STL.64 [R1+0x12f8], R28 ;  /* 0x0012f81c01007387 */ /* 0x000fe20000100a00 */
[C---:B------:R-:W-:Y:S01]  /*75450*/  IMAD.X R27, R19.reuse, 0x1, R3, P4 ;  /* 0x00000001131b7824 */ /* 0x040fe200020e0603 */
[----:B------:R-:W1:Y:S01]  /*75460*/  LDC R252, c[0x0][0x248] ;  /* 0x00009200fffc7b82 */ /* 0x000e620000000800 */
[----:B------:R-:W-:Y:S01]  /*75470*/  IMAD.X R25, R19, 0x1, R13, P1 ;  /* 0x0000000113197824 */ /* 0x000fe200008e060d */
[----:B------:R-:W-:-:S04]  /*75480*/  SHF.R.S32.HI R19, RZ, 0x1f, R5 ;  /* 0x0000001fff137819 */ /* 0x000fc80000011405 */
[----:B------:R2:W-:Y:S01]  /*75490*/  STL.64 [R1+0x12d8], R24 ;  /* 0x0012d81801007387 */ /* 0x0005e20000100a00 */
[C---:B------:R-:W-:Y:S02]  /*754a0*/  IADD3 R250, P3, R5.reuse, R9, RZ ;  /* 0x0000000905fa7210 */ /* 0x040fe40007f7e0ff */
[----:B--2---:R-:W-:Y:S01]  /*754b0*/  IADD3 R24, P1, R5, R11, RZ ;  /* 0x0000000b05187210 */ /* 0x004fe20007f3e0ff */
[----:B------:R2:W-:Y:S04]  /*754c0*/  STL.64 [R1+0x12f0], R26 ;  /* 0x0012f01a01007387 */ /* 0x0005e80000100a00 */
[----:B------:R-:W-:-:S05]  /*754d0*/  IMAD.X R25, R19, 0x1, R2, P1 ;  /* 0x0000000113197824 */ /* 0x000fca00008e0602 */
[----:B------:R3:W-:Y:S01]  /*754e0*/  STL.64 [R1+0x12d0], R24 ;  /* 0x0012d01801007387 */ /* 0x0007e20000100a00 */
[----:B--2---:R-:W-:Y:S01]  /*754f0*/  IADD3 R26, P4, R5, R8, RZ ;  /* 0x00000008051a7210 */ /* 0x004fe20007f9e0ff */
[----:B------:R-:W-:Y:S01]  /*75500*/  IMAD.X R251, R19, 0x1, R12, P3 ;  /* 0x0000000113fb7824 */ /* 0x000fe200018e060c */
[----:B---3--:R-:W-:-:S03]  /*75510*/  IADD3 R24, P1, R5, R0, RZ ;  /* 0x0000000005187210 */ /* 0x008fc60007f3e0ff */
[----:B------:R-:W-:Y:S02]  /*75520*/  IMAD.X R27, R19, 0x1, R3, P4 ;  /* 0x00000001131b7824 */ /* 0x000fe400020e0603 */
[----:B------:R-:W-:Y:S02]  /*75530*/  IMAD.IADD R4, R5, 0x1, R21 ;  /* 0x0000000105047824 */ /* 0x000fe400078e0215 */
[----:B------:R-:W-:Y:S01]  /*75540*/  IMAD.X R25, R19, 0x1, R13, P1 ;  /* 0x0000000113197824 */ /* 0x000fe200008e060d */
[----:B------:R-:W-:Y:S01]  /*75550*/  STL.64 [R1+0x30e8], R250 ;  /* 0x0030e8fa01007387 */ /* 0x000fe20000100a00 */
[----:B------:R-:W2:Y:S01]  /*75560*/  LDC R21, c[0x0][0x248] ;  /* 0x00009200ff157b82 */ /* 0x000ea20000000800 */
[----:B------:R-:W-:Y:S02]  /*75570*/  SHF.R.S32.HI R19, RZ, 0x1f, R4 ;  /* 0x0000001fff137819 */ /* 0x000fe40000011404 */
[----:B------:R-:W-:Y:S04]  /*75580*/  STL.64 [R1+0x12b8], R24 ;  /* 0x0012b81801007387 */ /* 0x000fe80000100a00 */
[----:B------:R3:W-:Y:S01]  /*75590*/  STL.64 [R1+0x12c0], R26 ;  /* 0x0012c01a01007387 */ /* 0x0007e20000100a00 */
[----:B------:R-:W-:-:S02]  /*755a0*/  IADD3 R246, P3, R4, R9, RZ ;  /* 0x0000000904f67210 */ /* 0x000fc40007f7e0ff */
[----:B---3--:R-:W-:-:S05]  /*755b0*/  IADD3 R26, P1, R4, R11, RZ ;  /* 0x0000000b041a7210 */ /* 0x008fca0007f3e0ff */
[----:B------:R-:W-:-:S05]  /*755c0*/  IMAD.X R27, R19, 0x1, R2, P1 ;  /* 0x00000001131b7824 */ /* 0x000fca00008e0602 */
[----:B------:R3:W-:Y:S01]  /*755d0*/  STL.64 [R1+0x12b0], R26 ;  /* 0x0012b01a01007387 */ /* 0x0007e20000100a00 */
[----:B------:R-:W-:Y:S01]  /*755e0*/  IMAD.MOV.U32 R25, RZ, RZ, R247 ;  /* 0x000000ffff197224 */ /* 0x000fe200078e00f7 */
[C---:B------:R-:W-:Y:S01]  /*755f0*/  IADD3 R28, P4, R4.reuse, R8, RZ ;  /* 0x00000008041c7210 */ /* 0x040fe20007f9e0ff */
[C---:B------:R-:W-:Y:S02]  /*75600*/  IMAD.X R247, R19.reuse, 0x1, R12, P3 ;  /* 0x0000000113f77824 */ /* 0x040fe400018e060c */
[C---:B------:R-:W-:Y:S01]  /*75610*/  IMAD.IADD R5, R4.reuse, 0x1, R20 ;  /* 0x0000000104057824 */ /* 0x040fe200078e0214 */
[----:B---3--:R-:W-:Y:S02]  /*75620*/  IADD3 R26, P1, R4, R0, RZ ;  /* 0x00000000041a7210 */ /* 0x008fe40007f3e0ff */
[----:B------:R-:W-:Y:S01]  /*75630*/  STL.64 [R1+0x30f0], R246 ;  /* 0x0030f0f601007387 */ /* 0x000fe20000100a00 */
[C---:B------:R-:W-:Y:S01]  /*75640*/  IMAD.X R29, R19.reuse, 0x1, R3, P4 ;  /* 0x00000001131d7824 */ /* 0x040fe200020e0603 */
[----:B------:R-:W3:Y:S01]  /*75650*/  LDC R20, c[0x0][0x248] ;  /* 0x00009200ff147b82 */ /* 0x000ee20000000800 */
[----:B------:R-:W-:Y:S01]  /*75660*/  IMAD.X R27, R19, 0x1, R13, P1 ;  /* 0x00000001131b7824 */ /* 0x000fe200008e060d */
[----:B------:R-:W-:-:S04]  /*75670*/  SHF.R.S32.HI R19, RZ, 0x1f, R5 ;  /* 0x0000001fff137819 */ /* 0x000fc80000011405 */
[----:B------:R0:W-:Y:S01]  /*75680*/  STL.64 [R1+0x1290], R26 ;  /* 0x0012901a01007387 */ /* 0x0001e20000100a00 */
[C---:B------:R-:W-:Y:S02]  /*75690*/  IADD3 R30, P3, R5.reuse, R9, RZ ;  /* 0x00000009051e7210 */ /* 0x040fe40007f7e0ff */
[----:B0-----:R-:W-:Y:S01]  /*756a0*/  IADD3 R26, P1, R5, R11, RZ ;  /* 0x0000000b051a7210 */ /* 0x001fe20007f3e0ff */
[----:B------:R0:W-:Y:S04]  /*756b0*/  STL.64 [R1+0x12a0], R28 ;  /* 0x0012a01c01007387 */ /* 0x0001e80000100a00 */
[----:B------:R-:W-:-:S05]  /*756c0*/  IMAD.X R27, R19, 0x1, R2, P1 ;  /* 0x00000001131b7824 */ /* 0x000fca00008e0602 */
[----:B------:R4:W-:Y:S01]  /*756d0*/  STL.64 [R1+0x1270], R26 ;  /* 0x0012701a01007387 */ /* 0x0009e20000100a00 */
[----:B------:R-:W-:Y:S01]  /*756e0*/  IMAD.X R31, R19, 0x1, R12, P3 ;  /* 0x00000001131f7824 */ /* 0x000fe200018e060c */
[C---:B0-----:R-:W-:Y:S01]  /*756f0*/  IADD3 R28, P4, R5.reuse, R8, RZ ;  /* 0x00000008051c7210 */ /* 0x041fe20007f9e0ff */
[C---:B------:R-:W-:Y:S01]  /*75700*/  IMAD.IADD R4, R5.reuse, 0x1, R22 ;  /* 0x0000000105047824 */ /* 0x040fe200078e0216 */
[----:B----4-:R-:W-:Y:S02]  /*75710*/  IADD3 R26, P1, R5, R0, RZ ;  /* 0x00000000051a7210 */ /* 0x010fe40007f3e0ff */
[----:B------:R-:W-:Y:S01]  /*75720*/  STL.64 [R1+0x1288], R30 ;  /* 0x0012881e01007387 */ /* 0x000fe20000100a00 */
[C---:B------:R-:W-:Y:S01]  /*75730*/  IMAD.X R29, R19.reuse, 0x1, R3, P4 ;  /* 0x00000001131d7824 */ /* 0x040fe200020e0603 */
[----:B------:R-:W0:Y:S01]  /*75740*/  LDC R22, c[0x0][0x248] ;  /* 0x00009200ff167b82 */ /* 0x000e220000000800 */
[----:B------:R-:W-:Y:S01]  /*75750*/  IMAD.X R27, R19, 0x1, R13, P1 ;  /* 0x00000001131b7824 */ /* 0x000fe200008e060d */
[----:B------:R-:W-:-:S04]  /*75760*/  SHF.R.S32.HI R19, RZ, 0x1f, R4 ;  /* 0x0000001fff137819 */ /* 0x000fc80000011404 */
[----:B------:R4:W-:Y:S02]  /*75770*/  STL.64 [R1+0x1268], R26 ;  /* 0x0012681a01007387 */ /* 0x0009e40000100a00 */
[C---:B----4-:R-:W-:Y:S02]  /*75780*/  IADD3 R26, P1, R4.reuse, R11, RZ ;  /* 0x0000000b041a7210 */ /* 0x050fe40007f3e0ff */
[----:B------:R4:W-:Y:S03]  /*75790*/  STL.64 [R1+0x1280], R28 ;  /* 0x0012801c01007387 */ /* 0x0009e60000100a00 */
[----:B------:R-:W-:Y:S01]  /*757a0*/  IMAD.X R27, R19, 0x1, R2, P1 ;  /* 0x00000001131b7824 */ /* 0x000fe200008e0602 */
[----:B------:R-:W-:-:S04]  /*757b0*/  IADD3 R30, P3, R4, R9, RZ ;  /* 0x00000009041e7210 */ /* 0x000fc80007f7e0ff */
[----:B------:R1:W-:Y:S01]  /*757c0*/  STL.64 [R1+0x1260], R26 ;  /* 0x0012601a01007387 */ /* 0x0003e20000100a00 */
[C---:B----4-:R-:W-:Y:S01]  /*757d0*/  IADD3 R28, P4, R4.reuse, R8, RZ ;  /* 0x00000008041c7210 */ /* 0x050fe20007f9e0ff */
[----:B------:R-:W-:Y:S01]  /*757e0*/  IMAD.X R31, R19, 0x1, R12, P3 ;  /* 0x00000001131f7824 */ /* 0x000fe200018e060c */
[----:B-1----:R-:W-:-:S03]  /*757f0*/  IADD3 R26, P1, R4, R0, RZ ;  /* 0x00000000041a7210 */ /* 0x002fc60007f3e0ff */
[C---:B------:R-:W-:Y:S02]  /*75800*/  IMAD.X R29, R19.reuse, 0x1, R3, P4 ;  /* 0x00000001131d7824 */ /* 0x040fe400020e0603 */
[----:B------:R-:W-:Y:S02]  /*75810*/  IMAD.X R27, R19, 0x1, R13, P1 ;  /* 0x00000001131b7824 */ /* 0x000fe400008e060d */
[----:B------:R-:W-:Y:S02]  /*75820*/  IMAD.IADD R5, R4, 0x1, R18 ;  /* 0x0000000104057824 */ /* 0x000fe400078e0212 */
[----:B------:R-:W1:Y:S01]  /*75830*/  LDC R18, c[0x0][0x248] ;  /* 0x00009200ff127b82 */ /* 0x000e620000000800 */
[----:B------:R-:W-:Y:S02]  /*75840*/  STL.64 [R1+0x1238], R26 ;  /* 0x0012381a01007387 */ /* 0x000fe40000100a00 */
[----:B------:R-:W-:Y:S02]  /*75850*/  SHF.R.S32.HI R19, RZ, 0x1f, R5 ;  /* 0x0000001fff137819 */ /* 0x000fe40000011405 */
[----:B------:R-:W-:Y:S04]  /*75860*/  STL.64 [R1+0x1258], R30 ;  /* 0x0012581e01007387 */ /* 0x000fe80000100a00 */
[----:B------:R4:W-:Y:S01]  /*75870*/  STL.64 [R1+0x1250], R28 ;  /* 0x0012501c01007387 */ /* 0x0009e20000100a00 */
[----:B------:R-:W-:-:S02]  /*75880*/  IADD3 R24, P3, R5, R9, RZ ;  /* 0x0000000905187210 */ /* 0x000fc40007f7e0ff */
[----:B----4-:R-:W-:-:S05]  /*75890*/  IADD3 R28, P1, R5, R11, RZ ;  /* 0x0000000b051c7210 */ /* 0x010fca0007f3e0ff */
[----:B------:R-:W-:Y:S01]  /*758a0*/  IMAD.X R29, R19, 0x1, R2, P1 ;  /* 0x00000001131d7824 */ /* 0x000fe200008e0602 */
[----:B------:R-:W-:Y:S01]  /*758b0*/  IADD3 R30, P4, R5, R8, RZ ;  /* 0x00000008051e7210 */ /* 0x000fe20007f9e0ff */
[----:B------:R-:W-:Y:S02]  /*758c0*/  IMAD.MOV.U32 R27, RZ, RZ, R25 ;  /* 0x000000ffff1b7224 */ /* 0x000fe400078e0019 */
[----:B------:R-:W-:Y:S01]  /*758d0*/  IMAD.X R25, R19, 0x1, R12, P3 ;  /* 0x0000000113197824 */ /* 0x000fe200018e060c */
[----:B------:R4:W-:Y:S01]  /*758e0*/  STL.64 [R1+0x1230], R28 ;  /* 0x0012301c01007387 */ /* 0x0009e20000100a00 */
[----:B------:R-:W-:Y:S02]  /*758f0*/  IMAD.IADD R4, R5, 0x1, R252 ;  /* 0x0000000105047824 */ /* 0x000fe400078e02fc */
[----:B------:R-:W-:Y:S01]  /*75900*/  IMAD.X R31, R19, 0x1, R3, P4 ;  /* 0x00000001131f7824 */ /* 0x000fe200020e0603 */
[----:B------:R2:W-:Y:S01]  /*75910*/  STL.64 [R1+0x30d0], R24 ;  /* 0x0030d01801007387 */ /* 0x0005e20000100a00 */
[----:B------:R-:W-:Y:S01]  /*75920*/  IMAD.MOV.U32 R33, RZ, RZ, R27 ;  /* 0x000000ffff217224 */ /* 0x000fe200078e001b */
[----:B------:R-:W1:Y:S01]  /*75930*/  LDC R252, c[0x0][0x248] ;  /* 0x00009200fffc7b82 */ /* 0x000e620000000800 */
[----:B----4-:R-:W-:-:S05]  /*75940*/  IADD3 R28, P1, R5, R0, RZ ;  /* 0x00000000051c7210 */ /* 0x010fca0007f3e0ff */
[----:B------:R-:W-:Y:S01]  /*75950*/  IMAD.X R29, R19, 0x1, R13, P1 ;  /* 0x00000001131d7824 */ /* 0x000fe200008e060d */
[----:B------:R-:W-:Y:S02]  /*75960*/  SHF.R.S32.HI R19, RZ, 0x1f, R4 ;  /* 0x0000001fff137819 */ /* 0x000fe40000011404 */
[C---:B--2---:R-:W-:Y:S01]  /*75970*/  IADD3 R24, P1, R4.reuse, R11, RZ ;  /* 0x0000000b04187210 */ /* 0x044fe20007f3e0ff */
[----:B------:R2:W-:Y:S04]  /*75980*/  STL.64 [R1+0x1220], R30 ;  /* 0x0012201e01007387 */ /* 0x0005e80000100a00 */
[----:B------:R-:W-:Y:S01]  /*75990*/  IMAD.X R25, R19, 0x1, R2, P1 ;  /* 0x0000000113197824 */ /* 0x000fe200008e0602 */
[----:B------:R4:W-:Y:S04]  /*759a0*/  STL.64 [R1+0x1218], R28 ;  /* 0x0012181c01007387 */ /* 0x0009e80000100a00 */
[----:B------:R3:W-:Y:S01]  /*759b0*/  STL.64 [R1+0x1210], R24 ;  /* 0x0012101801007387 */ /* 0x0007e20000100a00 */
[C---:B------:R-:W-:Y:S01]  /*759c0*/  IMAD.IADD R5, R4.reuse, 0x1, R21 ;  /* 0x0000000104057824 */ /* 0x040fe200078e0215 */
[C---:B--2---:R-:W-:Y:S01]  /*759d0*/  IADD3 R30, P4, R4.reuse, R8, RZ ;  /* 0x00000008041e7210 */ /* 0x044fe20007f9e0ff */
[----:B------:R-:W2:Y:S01]  /*759e0*/  LDC R21, c[0x0][0x248] ;  /* 0x00009200ff157b82 */ /* 0x000ea20000000800 */
[----:B----4-:R-:W-:-:S02]  /*759f0*/  IADD3 R28, P3, R4, R9, RZ ;  /* 0x00000009041c7210 */ /* 0x010fc40007f7e0ff */
[----:B---3--:R-:W-:-:S03]  /*75a00*/  IADD3 R24, P1, R4, R0, RZ ;  /* 0x0000000004187210 */ /* 0x008fc60007f3e0ff */
[C---:B------:R-:W-:Y:S02]  /*75a10*/  IMAD.X R29, R19.reuse, 0x1, R12, P3 ;  /* 0x00000001131d7824 */ /* 0x040fe400018e060c */
[----:B------:R-:W-:-:S03]  /*75a20*/  IMAD.X R25, R19, 0x1, R13, P1 ;  /* 0x0000000113197824 */ /* 0x000fc600008e060d */
[----:B------:R-:W-:Y:S01]  /*75a30*/  STL.64 [R1+0x30f8], R28 ;  /* 0x0030f81c01007387 */ /* 0x000fe20000100a00 */
[----:B------:R-:W-:Y:S01]  /*75a40*/  IMAD.X R31, R19, 0x1, R3, P4 ;  /* 0x00000001131f7824 */ /* 0x000fe200020e0603 */
[----:B------:R-:W-:Y:S02]  /*75a50*/  SHF.R.S32.HI R19, RZ, 0x1f, R5 ;  /* 0x0000001fff137819 */ /* 0x000fe40000011405 */
[----:B------:R3:W-:Y:S04]  /*75a60*/  STL.64 [R1+0x11f0], R24 ;  /* 0x0011f01801007387 */ /* 0x0007e80000100a00 */
[----:B------:R4:W-:Y:S01]  /*75a70*/  STL.64 [R1+0x1200], R30 ;  /* 0x0012001e01007387 */ /* 0x0009e20000100a00 */
[----:B---3--:R-:W-:-:S05]  /*75a80*/  IADD3 R24, P1, R5, R11, RZ ;  /* 0x0000000b05187210 */ /* 0x008fca0007f3e0ff */
[----:B------:R-:W-:Y:S01]  /*75a90*/  IMAD.X R25, R19, 0x1, R2, P1 ;  /* 0x0000000113197824 */ /* 0x000fe200008e0602 */
[C---:B----4-:R-:W-:Y:S02]  /*75aa0*/  IADD3 R30, P3, R5.reuse, R9, RZ ;  /* 0x00000009051e7210 */ /* 0x050fe40007f7e0ff */
[----:B------:R-:W-:Y:S02]  /*75ab0*/  IADD3 R28, P4, R5, R8, RZ ;  /* 0x00000008051c7210 */ /* 0x000fe40007f9e0ff */
[----:B------:R3:W-:Y:S01]  /*75ac0*/  STL.64 [R1+0x11e8], R24 ;  /* 0x0011e81801007387 */ /* 0x0007e20000100a00 */
[C---:B------:R-:W-:Y:S02]  /*75ad0*/  IMAD.X R31, R19.reuse, 0x1, R12, P3 ;  /* 0x00000001131f7824 */ /* 0x040fe400018e060c */
[----:B------:R-:W-:Y:S02]  /*75ae0*/  IMAD.X R29, R19, 0x1, R3, P4 ;  /* 0x00000001131d7824 */ /* 0x000fe400020e0603 */
[C---:B------:R-:W-:Y:S01]  /*75af0*/  IMAD.IADD R4, R5.reuse, 0x1, R20 ;  /* 0x0000000105047824 */ /* 0x040fe200078e0214 */
[----:B---3--:R-:W-:Y:S01]  /*75b00*/  IADD3 R24, P1, R5, R0, RZ ;  /* 0x0000000005187210 */ /* 0x008fe20007f3e0ff */
[----:B------:R-:W-:Y:S01]  /*75b10*/  STL.64 [R1+0x11e0], R30 ;  /* 0x0011e01e01007387 */ /* 0x000fe20000100a00 */
[----:B------:R-:W3:Y:S03]  /*75b20*/  LDC R20, c[0x0][0x248] ;  /* 0x00009200ff147b82 */ /* 0x000ee60000000800 */
[----:B------:R-:W-:Y:S01]  /*75b30*/  IMAD.X R25, R19, 0x1, R13, P1 ;  /* 0x0000000113197824 */ /* 0x000fe200008e060d */
[----:B------:R-:W-:Y:S01]  /*75b40*/  STL.64 [R1+0x11d8], R28 ;  /* 0x0011d81c01007387 */ /* 0x000fe20000100a00 */
[----:B------:R-:W-:-:S03]  /*75b50*/  SHF.R.S32.HI R19, RZ, 0x1f, R4 ;  /* 0x0000001fff137819 */ /* 0x000fc60000011404 */
[----:B------:R4:W-:Y:S02]  /*75b60*/  STL.64 [R1+0x11c8], R24 ;  /* 0x0011c81801007387 */ /* 0x0009e40000100a00 */
[----:B----4-:R-:W-:-:S05]  /*75b70*/  IADD3 R24, P1, R4, R11, RZ ;  /* 0x0000000b04187210 */ /* 0x010fca0007f3e0ff */
[----:B------:R-:W-:Y:S01]  /*75b80*/  IMAD.X R25, R19, 0x1, R2, P1 ;  /* 0x0000000113197824 */ /* 0x000fe200008e0602 */
[----:B------:R-:W-:-:S04]  /*75b90*/  IADD3 R28, P3, R4, R9, RZ ;  /* 0x00000009041c7210 */ /* 0x000fc80007f7e0ff */
[----:B------:R4:W-:Y:S01]  /*75ba0*/  STL.64 [R1+0x11c0], R24 ;  /* 0x0011c01801007387 */ /* 0x0009e20000100a00 */
[C---:B------:R-:W-:Y:S01]  /*75bb0*/  IMAD.X R29, R19.reuse, 0x1, R12, P3 ;  /* 0x00000001131d7824 */ /* 0x040fe200018e060c */
[C---:B------:R-:W-:Y:S01]  /*75bc0*/  IADD3 R26, P4, R4.reuse, R8, RZ ;  /* 0x00000008041a7210 */ /* 0x040fe20007f9e0ff */
[C---:B0-----:R-:W-:Y:S02]  /*75bd0*/  IMAD.IADD R5, R4.reuse, 0x1, R22 ;  /* 0x0000000104057824 */ /* 0x041fe400078e0216 */
[----:B------:R-:W0:Y:S01]  /*75be0*/  LDC R22, c[0x0][0x248] ;  /* 0x00009200ff167b82 */ /* 0x000e220000000800 */
[----:B----4-:R-:W-:Y:S01]  /*75bf0*/  IADD3 R24, P1, R4, R0, RZ ;  /* 0x0000000004187210 */ /* 0x010fe20007f3e0ff */
[----:B------:R-:W-:Y:S04]  /*75c00*/  STL.64 [R1+0x11b8], R28 ;  /* 0x0011b81c01007387 */ /* 0x000fe80000100a00 */
[----:B------:R-:W-:-:S02]  /*75c10*/  IMAD.X R25, R19, 0x1, R13, P1 ;  /* 0x0000000113197824 */ /* 0x000fc400008e060d */
[----:B------:R-:W-:Y:S01]  /*75c20*/  IMAD.X R27, R19, 0x1, R3, P4 ;  /* 0x00000001131b7824 */ /* 0x000fe200020e0603 */
[----:B------:R-:W-:Y:S02]  /*75c30*/  SHF.R.S32.HI R19, RZ, 0x1f, R5 ;  /* 0x0000001fff137819 */ /* 0x000fe40000011405 */
[----:B------:R4:W-:Y:S02]  /*75c40*/  STL.64 [R1+0x1198], R24 ;  /* 0x0011981801007387 */ /* 0x0009e40000100a00 */
[----:B----4-:R-:W-:Y:S02]  /*75c50*/  IADD3 R24, P1, R5, R11, RZ ;  /* 0x0000000b05187210 */ /* 0x010fe40007f3e0ff */
[----:B------:R4:W-:Y:S03]  /*75c60*/  STL.64 [R1+0x11b0], R26 ;  /* 0x0011b01a01007387 */ /* 0x0009e60000100a00 */
[----:B------:R-:W-:-:S05]  /*75c70*/  IMAD.X R25, R19, 0x1, R2, P1 ;  /* 0x0000000113197824 */ /* 0x000fca00008e0602 */
[----:B------:R2:W-:Y:S01]  /*75c80*/  STL.64 [R1+0x1190], R24 ;  /* 0x0011901801007387 */ /* 0x0005e20000100a00 */
[C---:B----4-:R-:W-:Y:S01]  /*75c90*/  IADD3 R26, P3, R5.reuse, R9, RZ ;  /* 0x00000009051a7210 */ /* 0x050fe20007f7e0ff */
[C---:B-1----:R-:W-:Y:S01]  /*75ca0*/  IMAD.IADD R4, R5.reuse, 0x1, R18 ;  /* 0x0000000105047824 */ /* 0x042fe200078e0212 */
[----:B------:R-:W-:Y:S01]  /*75cb0*/  IADD3 R28, P4, R5, R8, RZ ;  /* 0x00000008051c7210 */ /* 0x000fe20007f9e0ff */
[----:B------:R-:W-:Y:S01]  /*75cc0*/  IMAD.MOV.U32 R37, RZ, RZ, R33 ;  /* 0x000000ffff257224 */ /* 0x000fe200078e0021 */
[----:B------:R-:W1:Y:S01]  /*75cd0*/  LDC R18, c[0x0][0x248] ;  /* 0x00009200ff127b82 */ /* 0x000e620000000800 */
[----:B------:R-:W-:Y:S01]  /*75ce0*/  IMAD.X R27, R19, 0x1, R12, P3 ;  /* 0x00000001131b7824 */ /* 0x000fe200018e060c */
[----:B--2---:R-:W-:-:S04]  /*75cf0*/  IADD3 R24, P1, R5, R0, RZ ;  /* 0x0000000005187210 */ /* 0x004fc80007f3e0ff */
[----:B------:R-:W-:Y:S01]  /*75d00*/  STL.64 [R1+0x30b0], R26 ;  /* 0x0030b01a01007387 */ /* 0x000fe20000100a00 */
[C---:B------:R-:W-:Y:S02]  /*75d10*/  IMAD.X R25, R19.reuse, 0x1, R13, P1 ;  /* 0x0000000113197824 */ /* 0x040fe400008e060d */
[----:B------:R-:W-:Y:S01]  /*75d20*/  IMAD.X R29, R19, 0x1, R3, P4 ;  /* 0x00000001131d7824 */ /* 0x000fe200020e0603 */
[----:B------:R-:W-:Y:S02]  /*75d30*/  SHF.R.S32.HI R19, RZ, 0x1f, R4 ;  /* 0x0000001fff137819 */ /* 0x000fe40000011404 */
[----:B------:R2:W-:Y:S01]  /*75d40*/  STL.64 [R1+0x1178], R24 ;  /* 0x0011781801007387 */ /* 0x0005e20000100a00 */
[C---:B------:R-:W-:Y:S02]  /*75d50*/  IADD3 R30, P3, R4.reuse, R9, RZ ;  /* 0x00000009041e7210 */ /* 0x040fe40007f7e0ff */
[C---:B--2---:R-:W-:Y:S01]  /*75d60*/  IADD3 R24, P1, R4.reuse, R11, RZ ;  /* 0x0000000b04187210 */ /* 0x044fe20007f3e0ff */
[----:B------:R-:W-:Y:S04]  /*75d70*/  STL.64 [R1+0x1180], R28 ;  /* 0x0011801c01007387 */ /* 0x000fe80000100a00 */
[----:B------:R-:W-:Y:S01]  /*75d80*/  IMAD.X R25, R19, 0x1, R2, P1 ;  /* 0x0000000113197824 */ /* 0x000fe200008e0602 */
[----:B------:R-:W-:-:S04]  /*75d90*/  IADD3 R26, P4, R4, R8, RZ ;  /* 0x00000008041a7210 */ /* 0x000fc80007f9e0ff */
[----:B------:R2:W-:Y:S01]  /*75da0*/  STL.64 [R1+0x1170], R24 ;  /* 0x0011701801007387 */ /* 0x0005e20000100a00 */
[C---:B------:R-:W-:Y:S02]  /*75db0*/  IMAD.X R31, R19.reuse, 0x1, R12, P3 ;  /* 0x00000001131f7824 */ /* 0x040fe400018e060c */
[C---:B------:R-:W-:Y:S02]  /*75dc0*/  IMAD.X R27, R19.reuse, 0x1, R3, P4 ;  /* 0x00000001131b7824 */ /* 0x040fe400020e0603 */
[C---:B------:R-:W-:Y:S01]  /*75dd0*/  IMAD.IADD R5, R4.reuse, 0x1, R252 ;  /* 0x0000000104057824 */ /* 0x040fe200078e02fc */
[----:B--2---:R-:W-:Y:S01]  /*75de0*/  IADD3 R24, P1, R4, R0, RZ ;  /* 0x0000000004187210 */ /* 0x004fe20007f3e0ff */
[----:B------:R-:W-:Y:S01]  /*75df0*/  STL.64 [R1+0x30b8], R30 ;  /* 0x0030b81e01007387 */ /* 0x000fe20000100a00 */
[----:B------:R-:W2:Y:S03]  /*75e00*/  LDC R252, c[0x0][0x248] ;  /* 0x00009200fffc7b82 */ /* 0x000ea60000000800 */
[----:B------:R-:W-:Y:S01]  /*75e10*/  IMAD.X R25, R19, 0x1, R13, P1 ;  /* 0x0000000113197824 */ /* 0x000fe200008e060d */
[----:B------:R-:W-:Y:S01]  /*75e20*/  STL.64 [R1+0x1160], R26 ;  /* 0x0011601a01007387 */ /* 0x000fe20000100a00 */
[----:B------:R-:W-:-:S03]  /*75e30*/  SHF.R.S32.HI R19, RZ, 0x1f, R5 ;  /* 0x0000001fff137819 */ /* 0x000fc60000011405 */
[----:B------:R4:W-:Y:S01]  /*75e40*/  STL.64 [R1+0x1150], R24 ;  /* 0x0011501801007387 */ /* 0x0009e20000100a00 */
[C---:B------:R-:W-:Y:S02]  /*75e50*/  IADD3 R28, P3, R5.reuse, R9, RZ ;  /* 0x00000009051c7210 */ /* 0x040fe40007f7e0ff */
[----:B----4-:R-:W-:-:S05]  /*75e60*/  IADD3 R24, P1, R5, R11, RZ ;  /* 0x0000000b05187210 */ /* 0x010fca0007f3e0ff */
[----:B------:R-:W-:-:S05]  /*75e70*/  IMAD.X R25, R19, 0x1, R2, P1 ;  /* 0x0000000113197824 */ /* 0x000fca00008e0602 */
[----:B------:R4:W-:Y:S01]  /*75e80*/  STL.64 [R1+0x1128], R24 ;  /* 0x0011281801007387 */ /* 0x0009e20000100a00 */
[----:B------:R-:W-:Y:S01]  /*75e90*/  IMAD.X R29, R19, 0x1, R12, P3 ;  /* 0x00000001131d7824 */ /* 0x000fe200018e060c */
[C---:B------:R-:W-:Y:S01]  /*75ea0*/  IADD3 R26, P4, R5.reuse, R8, RZ ;  /* 0x00000008051a7210 */ /* 0x040fe20007f9e0ff */
[C---:B------:R-:W-:Y:S02]  /*75eb0*/  IMAD.IADD R4, R5.reuse, 0x1, R21 ;  /* 0x0000000105047824 */ /* 0x040fe400078e0215 */
[----:B------:R-:W-:Y:S01]  /*75ec0*/  IMAD.MOV.U32 R35, RZ, RZ, R37 ;  /* 0x000000ffff237224 */ /* 0x000fe200078e0025 */
[----:B----4-:R-:W-:Y:S01]  /*75ed0*/  IADD3 R24, P1, R5, R0, RZ ;  /* 0x0000000005187210 */ /* 0x010fe20007f3e0ff */
[----:B------:R-:W-:Y:S01]  /*75ee0*/  STL.64 [R1+0x1148], R28 ;  /* 0x0011481c01007387 */ /* 0x000fe20000100a00 */
[C---:B------:R-:W-:Y:S01]  /*75ef0*/  IMAD.X R27, R19.reuse, 0x1, R3, P4 ;  /* 0x00000001131b7824 */ /* 0x040fe200020e0603 */
[----:B------:R-:W4:Y:S02]  /*75f00*/  LDC R21, c[0x0][0x248] ;  /* 0x00009200ff157b82 */ /* 0x000f240000000800 */
[----:B------:R-:W-:Y:S01]  /*75f10*/  IMAD.X R25, R19, 0x1, R13, P1 ;  /* 0x0000000113197824 */ /* 0x000fe200008e060d */
[----:B------:R-:W-:-:S04]  /*75f20*/  SHF.R.S32.HI R19, RZ, 0x1f, R4 ;  /* 0x0000001fff137819 */ /* 0x000fc80000011404 */
[----:B------:R3:W-:Y:S02]  /*75f30*/  STL.64 [R1+0x1120], R24 ;  /* 0x0011201801007387 */ /* 0x0007e40000100a00 */
[C---:B---3--:R-:W-:Y:S02]  /*75f40*/  IADD3 R24, P1, R4.reuse, R11, RZ ;  /* 0x0000000b04187210 */ /* 0x048fe40007f3e0ff */
[----:B------:R3:W-:Y:S03]  /*75f50*/  STL.64 [R1+0x1140], R26 ;  /* 0x0011401a01007387 */ /* 0x0007e60000100a00 */
[----:B------:R-:W-:Y:S01]  /*75f60*/  IMAD.X R25, R19, 0x1, R2, P1 ;  /* 0x0000000113197824 */ /* 0x000fe200008e0602 */
[----:B------:R-:W-:-:S04]  /*75f70*/  IADD3 R28, P3, R4, R9, RZ ;  /* 0x00000009041c7210 */ /* 0x000fc80007f7e0ff */
[----:B------:R0:W-:Y:S01]  /*75f80*/  STL.64 [R1+0x1118], R24 ;  /* 0x0011181801007387 */ /* 0x0001e20000100a00 */
[C---:B------:R-:W-:Y:S01]  /*75f90*/  IMAD.X R29, R19.reuse, 0x1, R12, P3 ;  /* 0x00000001131d7824 */ /* 0x040fe200018e060c */
[C---:B---3--:R-:W-:Y:S01]  /*75fa0*/  IADD3 R26, P4, R4.reuse, R8, RZ ;  /* 0x00000008041a7210 */ /* 0x048fe20007f9e0ff */
[C---:B------:R-:W-:Y:S01]  /*75fb0*/  IMAD.IADD R5, R4.reuse, 0x1, R20 ;  /* 0x0000000104057824 */ /* 0x040fe200078e0214 */
[----:B0-----:R-:W-:Y:S02]  /*75fc0*/  IADD3 R24, P1, R4, R0, RZ ;  /* 0x0000000004187210 */ /* 0x001fe40007f3e0ff */
[----:B------:R-:W-:Y:S01]  /*75fd0*/  STL.64 [R1+0x1110], R28 ;  /* 0x0011101c01007387 */ /* 0x000fe20000100a00 */
[C---:B------:R-:W-:Y:S01]  /*75fe0*/  IMAD.X R27, R19.reuse, 0x1, R3, P4 ;  /* 0x00000001131b7824 */ /* 0x040fe200020e0603 */
[----:B------:R-:W0:Y:S01]  /*75ff0*/  LDC R20, c[0x0][0x248] ;  /* 0x00009200ff147b82 */ /* 0x000e220000000800 */
[----:B------:R-:W-:Y:S01]  /*76000*/  IMAD.X R25, R19, 0x1, R13, P1 ;  /* 0x0000000113197824 */ /* 0x000fe200008e060d */
[----:B------:R-:W-:-:S04]  /*76010*/  SHF.R.S32.HI R19, RZ, 0x1f, R5 ;  /* 0x0000001fff137819 */ /* 0x000fc80000011405 */
[----:B------:R3:W-:Y:S01]  /*76020*/  STL.64 [R1+0x10f0], R24 ;  /* 0x0010f01801007387 */ /* 0x0007e20000100a00 */
[C---:B------:R-:W-:Y:S02]  /*76030*/  IADD3 R32, P3, R5.reuse, R9, RZ ;  /* 0x0000000905207210 */ /* 0x040fe40007f7e0ff */
[----:B---3--:R-:W-:Y:S01]  /*76040*/  IADD3 R24, P1, R5, R11, RZ ;  /* 0x0000000b05187210 */ /* 0x008fe20007f3e0ff */
[----:B------:R3:W-:Y:S04]  /*76050*/  STL.64 [R1+0x1108], R26 ;  /* 0x0011081a01007387 */ /* 0x0007e80000100a00 */
[----:B------:R-:W-:-:S05]  /*76060*/  IMAD.X R25, R19, 0x1, R2, P1 ;  /* 0x0000000113197824 */ /* 0x000fca00008e0602 */
[----:B------:R1:W-:Y:S01]  /*76070*/  STL.64 [R1+0x10e8], R24 ;  /* 0x0010e81801007387 */ /* 0x0003e20000100a00 */
[----:B---3--:R-:W-:Y:S01]  /*76080*/  IADD3 R26, P4, R5, R8, RZ ;  /* 0x00000008051a7210 */ /* 0x008fe20007f9e0ff */
[----:B------:R-:W-:Y:S02]  /*76090*/  IMAD.X R33, R19, 0x1, R12, P3 ;  /* 0x0000000113217824 */ /* 0x000fe400018e060c */
[----:B------:R-:W-:Y:S02]  /*760a0*/  IMAD.IADD R4, R5, 0x1, R22 ;  /* 0x0000000105047824 */ /* 0x000fe400078e0216 */
[----:B------:R-:W-:Y:S01]  /*760b0*/  IMAD.X R27, R19, 0x1, R3, P4 ;  /* 0x00000001131b7824 */ /* 0x000fe200020e0603 */
[----:B-1----:R-:W-:Y:S01]  /*760c0*/  IADD3 R24, P1, R5, R0, RZ ;  /* 0x0000000005187210 */ /* 0x002fe20007f3e0ff */
[----:B------:R1:W-:Y:S01]  /*760d0*/  STL.64 [R1+0x3098], R32 ;  /* 0x0030982001007387 */ /* 0x0003e20000100a00 */
[----:B------:R-:W3:Y:S03]  /*760e0*/  LDC R22, c[0x0][0x248] ;  /* 0x00009200ff167b82 */ /* 0x000ee60000000800 */
[----:B------:R-:W-:Y:S01]  /*760f0*/  IMAD.X R25, R19, 0x1, R13, P1 ;  /* 0x0000000113197824 */ /* 0x000fe200008e060d */
[----:B------:R-:W-:Y:S01]  /*76100*/  STL.64 [R1+0x10d8], R26 ;  /* 0x0010d81a01007387 */ /* 0x000fe20000100a00 */
[----:B------:R-:W-:-:S03]  /*76110*/  SHF.R.S32.HI R19, RZ, 0x1f, R4 ;  /* 0x0000001fff137819 */ /* 0x000fc60000011404 */
[----:B------:R2:W-:Y:S01]  /*76120*/  STL.64 [R1+0x10d0], R24 ;  /* 0x0010d01801007387 */ /* 0x0005e20000100a00 */
[C---:B------:R-:W-:Y:S01]  /*76130*/  IADD3 R36, P3, R4.reuse, R9, RZ ;  /* 0x0000000904247210 */ /* 0x040fe20007f7e0ff */
[C---:B------:R-:W-:Y:S01]  /*76140*/  IMAD.IADD R5, R4.reuse, 0x1, R18 ;  /* 0x0000000104057824 */ /* 0x040fe200078e0212 */
[----:B-1----:R-:W1:Y:S01]  /*76150*/  LDC.64 R32, c[0x0][0x228] ;  /* 0x00008a00ff207b82 */ /* 0x002e620000000a00 */
[C---:B--2---:R-:W-:Y:S02]  /*76160*/  IADD3 R24, P1, R4.reuse, R11, RZ ;  /* 0x0000000b04187210 */ /* 0x044fe40007f3e0ff */
[----:B------:R-:W-:Y:S01]  /*76170*/  IADD3 R26, P4, R4, R8, RZ ;  /* 0x00000008041a7210 */ /* 0x000fe20007f9e0ff */
[----:B------:R-:W-:-:S04]  /*76180*/  IMAD.X R37, R19, 0x1, R12, P3 ;  /* 0x0000000113257824 */ /* 0x000fc800018e060c */
[----:B------:R-:W2:Y:S01]  /*76190*/  LDC R18, c[0x0][0x248] ;  /* 0x00009200ff127b82 */ /* 0x000ea20000000800 */
[----:B------:R-:W-:-:S05]  /*761a0*/  IMAD.X R25, R19, 0x1, R2, P1 ;  /* 0x0000000113197824 */ /* 0x000fca00008e0602 */
[----:B------:R4:W-:Y:S01]  /*761b0*/  STL.64 [R1+0x10c8], R24 ;  /* 0x0010c81801007387 */ /* 0x0009e20000100a00 */
[----:B------:R-:W-:Y:S01]  /*761c0*/  IMAD.X R27, R19, 0x1, R3, P4 ;  /* 0x00000001131b7824 */ /* 0x000fe200020e0603 */
[----:B----4-:R-:W-:-:S05]  /*761d0*/  IADD3 R24, P1, R4, R0, RZ ;  /* 0x0000000004187210 */ /* 0x010fca0007f3e0ff */
[----:B------:R-:W-:Y:S01]  /*761e0*/  IMAD.X R25, R19, 0x1, R13, P1 ;  /* 0x0000000113197824 */ /* 0x000fe200008e060d */
[----:B------:R-:W-:-:S04]  /*761f0*/  SHF.R.S32.HI R19, RZ, 0x1f, R5 ;  /* 0x0000001fff137819 */ /* 0x000fc80000011405 */
[----:B------:R4:W-:Y:S01]  /*76200*/  STL.64 [R1+0x10a8], R24 ;  /* 0x0010a81801007387 */ /* 0x0009e20000100a00 */
[C---:B------:R-:W-:Y:S02]  /*76210*/  IADD3 R28, P3, R5.reuse, R9, RZ ;  /* 0x00000009051c7210 */ /* 0x040fe40007f7e0ff */
[----:B----4-:R-:W-:Y:S01]  /*76220*/  IADD3 R24, P1, R5, R11, RZ ;  /* 0x0000000b05187210 */ /* 0x010fe20007f3e0ff */
[----:B------:R4:W-:Y:S04]  /*76230*/  STL.64 [R1+0x10b8], R26 ;  /* 0x0010b81a01007387 */ /* 0x0009e80000100a00 */
[----:B------:R-:W-:-:S05]  /*76240*/  IMAD.X R25, R19, 0x1, R2, P1 ;  /* 0x0000000113197824 */ /* 0x000fca00008e0602 */
[----:B------:R0:W-:Y:S01]  /*76250*/  STL.64 [R1+0x10a0], R24 ;  /* 0x0010a01801007387 */ /* 0x0001e20000100a00 */
[----:B------:R-:W-:Y:S01]  /*76260*/  IMAD.X R29, R19, 0x1, R12, P3 ;  /* 0x00000001131d7824 */ /* 0x000fe200018e060c */
[C---:B----4-:R-:W-:Y:S01]  /*76270*/  IADD3 R26, P4, R5.reuse, R8, RZ ;  /* 0x00000008051a7210 */ /* 0x050fe20007f9e0ff */
[C---:B------:R-:W-:Y:S01]  /*76280*/  IMAD.IADD R4, R5.reuse, 0x1, R252 ;  /* 0x0000000105047824 */ /* 0x040fe200078e02fc */
[----:B0-----:R-:W-:Y:S02]  /*76290*/  IADD3 R24, P1, R5, R0, RZ ;  /* 0x0000000005187210 */ /* 0x001fe40007f3e0ff */
[----:B------:R0:W-:Y:S01]  /*762a0*/  STL.64 [R1+0x1098], R28 ;  /* 0x0010981c01007387 */ /* 0x0001e20000100a00 */
[C---:B------:R-:W-:Y:S01]  /*762b0*/  IMAD.X R27, R19.reuse, 0x1, R3, P4 ;  /* 0x00000001131b7824 */ /* 0x040fe200020e0603 */
[----:B------:R-:W4:Y:S01]  /*762c0*/  LDC R252, c[0x0][0x248] ;  /* 0x00009200fffc7b82 */ /* 0x000f220000000800 */
[----:B------:R-:W-:Y:S01]  /*762d0*/  IMAD.X R25, R19, 0x1, R13, P1 ;  /* 0x0000000113197824 */ /* 0x000fe200008e060d */
[----:B------:R-:W-:-:S04]  /*762e0*/  SHF.R.S32.HI R19, RZ, 0x1f, R4 ;  /* 0x0000001fff137819 */ /* 0x000fc80000011404 */
[----:B------:R3:W-:Y:S01]  /*762f0*/  STL.64 [R1+0x1080], R24 ;  /* 0x0010801801007387 */ /* 0x0007e20000100a00 */
[C---:B0-----:R-:W-:Y:S02]  /*76300*/  IADD3 R28, P3, R4.reuse, R9, RZ ;  /* 0x00000009041c7210 */ /* 0x041fe40007f7e0ff */
[----:B---3--:R-:W-:Y:S01]  /*76310*/  IADD3 R24, P1, R4, R11, RZ ;  /* 0x0000000b04187210 */ /* 0x008fe20007f3e0ff */
[----:B------:R0:W-:Y:S04]  /*76320*/  STL.64 [R1+0x1090], R26 ;  /* 0x0010901a01007387 */ /* 0x0001e80000100a00 */
[----:B------:R-:W-:-:S05]  /*76330*/  IMAD.X R25, R19, 0x1, R2, P1 ;  /* 0x0000000113197824 */ /* 0x000fca00008e0602 */
[----:B------:R3:W-:Y:S01]  /*76340*/  STL.64 [R1+0x1078], R24 ;  /* 0x0010781801007387 */ /* 0x0007e20000100a00 */
[C---:B0-----:R-:W-:Y:S01]  /*76350*/  IADD3 R26, P4, R4.reuse, R8, RZ ;  /* 0x00000008041a7210 */ /* 0x041fe20007f9e0ff */
[C---:B------:R-:W-:Y:S02]  /*76360*/  IMAD.X R29, R19.reuse, 0x1, R12, P3 ;  /* 0x00000001131d7824 */ /* 0x040fe400018e060c */
[C---:B------:R-:W-:Y:S02]  /*76370*/  IMAD.IADD R5, R4.reuse, 0x1, R21 ;  /* 0x0000000104057824 */ /* 0x040fe400078e0215 */
[C---:B------:R-:W-:Y:S01]  /*76380*/  IMAD.X R27, R19.reuse, 0x1, R3, P4 ;  /* 0x00000001131b7824 */ /* 0x040fe200020e0603 */
[----:B---3--:R-:W-:Y:S01]  /*76390*/  IADD3 R24, P1, R4, R0, RZ ;  /* 0x0000000004187210 */ /* 0x008fe20007f3e0ff */
[----:B------:R-:W-:Y:S01]  /*763a0*/  STL.64 [R1+0x1070], R28 ;  /* 0x0010701c01007387 */ /* 0x000fe20000100a00 */
[----:B------:R-:W-:Y:S01]  /*763b0*/  IMAD.MOV.U32 R41, RZ, RZ, R35 ;  /* 0x000000ffff297224 */ /* 0x000fe200078e0023 */
[----:B------:R-:W0:Y:S02]  /*763c0*/  LDC R21, c[0x0][0x248] ;  /* 0x00009200ff157b82 */ /* 0x000e240000000800 */
[----:B------:R-:W-:Y:S01]  /*763d0*/  IMAD.X R25, R19, 0x1, R13, P1 ;  /* 0x0000000113197824 */ /* 0x000fe200008e060d */
[----:B------:R-:W-:Y:S01]  /*763e0*/  STL.64 [R1+0x1068], R26 ;  /* 0x0010681a01007387 */ /* 0x000fe20000100a00 */
[----:B------:R-:W-:-:S03]  /*763f0*/  SHF.R.S32.HI R19, RZ, 0x1f, R5 ;  /* 0x0000001fff137819 */ /* 0x000fc60000011405 */
[----:B------:R3:W-:Y:S02]  /*76400*/  STL.64 [R1+0x1050], R24 ;  /* 0x0010501801007387 */ /* 0x0007e40000100a00 */
[----:B---3--:R-:W-:-:S05]  /*76410*/  IADD3 R24, P1, R5, R11, RZ ;  /* 0x0000000b05187210 */ /* 0x008fca0007f3e0ff */
[----:B------:R-:W-:-:S05]  /*76420*/  IMAD.X R25, R19, 0x1, R2, P1 ;  /* 0x0000000113197824 */ /* 0x000fca00008e0602 */
[----:B------:R3:W-:Y:S01]  /*76430*/  STL.64 [R1+0x1048], R24 ;  /* 0x0010481801007387 */ /* 0x0007e20000100a00 */
[C---:B------:R-:W-:Y:S01]  /*76440*/  IADD3 R34, P3, R5.reuse, R9, RZ ;  /* 0x0000000905227210 */ /* 0x040fe20007f7e0ff */
[C---:B------:R-:W-:Y:S01]  /*76450*/  IMAD.IADD R4, R5.reuse, 0x1, R20 ;  /* 0x0000000105047824 */ /* 0x040fe200078e0214 */
[C---:B------:R-:W-:Y:S01]  /*76460*/  IADD3 R26, P4, R5.reuse, R8, RZ ;  /* 0x00000008051a7210 */ /* 0x040fe20007f9e0ff */
[----:B------:R-:W1:Y:S01]  /*76470*/  LDC R20, c[0x0][0x248] ;  /* 0x00009200ff147b82 */ /* 0x000e620000000800 */
[----:B---3--:R-:W-:-:S05]  /*76480*/  IADD3 R24, P1, R5, R0, RZ ;  /* 0x0000000005187210 */ /* 0x008fca0007f3e0ff */
[C---:B------:R-:W-:Y:S02]  /*76490*/  IMAD.X R25, R19.reuse, 0x1, R13, P1 ;  /* 0x0000000113197824 */ /* 0x040fe400008e060d */
[C---:B------:R-:W-:Y:S02]  /*764a0*/  IMAD.X R35, R19.reuse, 0x1, R12, P3 ;  /* 0x0000000113237824 */ /* 0x040fe400018e060c */
[----:B------:R-:W-:Y:S01]  /*764b0*/  IMAD.X R27, R19, 0x1, R3, P4 ;  /* 0x00000001131b7824 */ /* 0x000fe200020e0603 */
[----:B------:R3:W-:Y:S01]  /*764c0*/  STL.64 [R1+0x1030], R24 ;  /* 0x0010301801007387 */ /* 0x0007e20000100a00 */
[----:B------:R-:W-:Y:S02]  /*764d0*/  SHF.R.S32.HI R19, RZ, 0x1f, R4 ;  /* 0x0000001fff137819 */ /* 0x000fe40000011404 */
[----:B---3--:R-:W-:Y:S01]  /*764e0*/  IADD3 R24, P1, R4, R11, RZ ;  /* 0x0000000b04187210 */ /* 0x008fe20007f3e0ff */
[----:B------:R3:W-:Y:S04]  /*764f0*/  STL.64 [R1+0x1038], R26 ;  /* 0x0010381a01007387 */ /* 0x0007e80000100a00 */
[----:B------:R-:W-:-:S05]  /*76500*/  IMAD.X R25, R19, 0x1, R2, P1 ;  /* 0x0000000113197824 */ /* 0x000fca00008e0602 */
[----:B------:R2:W-:Y:S01]  /*76510*/  STL.64 [R1+0x1028], R24 ;  /* 0x0010281801007387 */ /* 0x0005e20000100a00 */
[C---:B------:R-:W-:Y:S01]  /*76520*/  IADD3 R38, P3, R4.reuse, R9, RZ ;  /* 0x0000000904267210 */ /* 0x040fe20007f7e0ff */
[C---:B------:R-:W-:Y:S01]  /*76530*/  IMAD.IADD R5, R4.reuse, 0x1, R22 ;  /* 0x0000000104057824 */ /* 0x040fe200078e0216 */
[C---:B---3--:R-:W-:Y:S01]  /*76540*/  IADD3 R26, P4, R4.reuse, R8, RZ ;  /* 0x00000008041a7210 */ /* 0x048fe20007f9e0ff */
[----:B------:R-:W3:Y:S01]  /*76550*/  LDC R22, c[0x0][0x248] ;  /* 0x00009200ff167b82 */ /* 0x000ee20000000800 */
[----:B--2---:R-:W-:-:S05]  /*76560*/  IADD3 R24, P1, R4, R0, RZ ;  /* 0x0000000004187210 */ /* 0x004fca0007f3e0ff */
[C---:B------:R-:W-:Y:S02]  /*76570*/  IMAD.X R25, R19.reuse, 0x1, R13, P1 ;  /* 0x0000000113197824 */ /* 0x040fe400008e060d */
[C---:B------:R-:W-:Y:S02]  /*76580*/  IMAD.X R39, R19.reuse, 0x1, R12, P3 ;  /* 0x0000000113277824 */ /* 0x040fe400018e060c */
[----:B------:R-:W-:Y:S01]  /*76590*/  IMAD.X R27, R19, 0x1, R3, P4 ;  /* 0x00000001131b7824 */ /* 0x000fe200020e0603 */
[----:B------:R2:W-:Y:S01]  /*765a0*/  STL.64 [R1+0x1008], R24 ;  /* 0x0010081801007387 */ /* 0x0005e20000100a00 */
[----:B------:R-:W-:Y:S02]  /*765b0*/  SHF.R.S32.HI R19, RZ, 0x1f, R5 ;  /* 0x0000001fff137819 */ /* 0x000fe40000011405 */
[C---:B------:R-:W-:Y:S02]  /*765c0*/  IADD3 R28, P3, R5.reuse, R9, RZ ;  /* 0x00000009051c7210 */ /* 0x040fe40007f7e0ff */
[----:B--2---:R-:W-:Y:S01]  /*765d0*/  IADD3 R24, P1, R5, R11, RZ ;  /* 0x0000000b05187210 */ /* 0x004fe20007f3e0ff */
[----:B------:R2:W-:Y:S04]  /*765e0*/  STL.64 [R1+0x1018], R26 ;  /* 0x0010181a01007387 */ /* 0x0005e80000100a00 */
[----:B------:R-:W-:-:S05]  /*765f0*/  IMAD.X R25, R19, 0x1, R2, P1 ;  /* 0x0000000113197824 */ /* 0x000fca00008e0602 */
[----:B------:R4:W-:Y:S01]  /*76600*/  STL.64 [R1+0xfe8], R24 ;  /* 0x000fe81801007387 */ /* 0x0009e20000100a00 */
[----:B--2---:R-:W-:Y:S01]  /*76610*/  IADD3 R26, P4, R5, R8, RZ ;  /* 0x00000008051a7210 */ /* 0x004fe20007f9e0ff */
[----:B------:R-:W-:Y:S02]  /*76620*/  IMAD.X R29, R19, 0x1, R12, P3 ;  /* 0x00000001131d7824 */ /* 0x000fe400018e060c */
[----:B------:R-:W-:Y:S02]  /*76630*/  IMAD.IADD R4, R5, 0x1, R18 ;  /* 0x0000000105047824 */ /* 0x000fe400078e0212 */
[----:B------:R-:W-:Y:S01]  /*76640*/  IMAD.X R27, R19, 0x1, R3, P4 ;  /* 0x00000001131b7824 */ /* 0x000fe200020e0603 */
[----:B----4-:R-:W-:Y:S01]  /*76650*/  IADD3 R24, P1, R5, R0, RZ ;  /* 0x0000000005187210 */ /* 0x010fe20007f3e0ff */
[----:B------:R-:W-:Y:S01]  /*76660*/  STL.64 [R1+0x1000], R28 ;  /* 0x0010001c01007387 */ /* 0x000fe20000100a00 */
[----:B------:R-:W2:Y:S03]  /*76670*/  LDC R18, c[0x0][0x248] ;  /* 0x00009200ff127b82 */ /* 0x000ea60000000800 */
        /* <DEDUP_REMOVED lines=10> */
[C---:B------:R-:W-:Y:S02]  /*76720*/  IMAD.IADD R5, R4.reuse, 0x1, R252 ;  /* 0x0000000104057824 */ /* 0x040fe400078e02fc */
[----:B------:R-:W2:Y:S01]  /*76730*/  LDC R252, c[0x0][0x248] ;  /* 0x00009200fffc7b82 */ /* 0x000ea20000000800 */
        /* <DEDUP_REMOVED lines=8> */
[----:B------:R-:W-:Y:S01]  /*767c0*/  IMAD.X R25, R19, 0x1, R2, P1 ;  /* 0x0000000113197824 */ /* 0x000fe200008e0602 */
[----:B------:R-:W-:-:S04]  /*767d0*/  IADD3 R28, P3, R5, R9, RZ ;  /* 0x00000009051c7210 */ /* 0x000fc80007f7e0ff */
[----:B------:R1:W-:Y:S01]  /*767e0*/  STL.64 [R1+0xfa8], R24 ;  /* 0x000fa81801007387 */ /* 0x0003e20000100a00 */
[----:B------:R-:W-:Y:S01]  /*767f0*/  IMAD.X R29, R19, 0x1, R12, P3 ;  /* 0x00000001131d7824 */ /* 0x000fe200018e060c */
[C---:B----4-:R-:W-:Y:S01]  /*76800*/  IADD3 R26, P4, R5.reuse, R8, RZ ;  /* 0x00000008051a7210 */ /* 0x050fe20007f9e0ff */
[C---:B0-----:R-:W-:Y:S01]  /*76810*/  IMAD.IADD R4, R5.reuse, 0x1, R21 ;  /* 0x0000000105047824 */ /* 0x041fe200078e0215 */
[----:B-1----:R-:W-:Y:S02]  /*76820*/  IADD3 R24, P1, R5, R0, RZ ;  /* 0x0000000005187210 */ /* 0x002fe40007f3e0ff */
[----:B------:R0:W-:Y:S01]  /*76830*/  STL.64 [R1+0xfa0], R28 ;  /* 0x000fa01c01007387 */ /* 0x0001e20000100a00 */
[C---:B------:R-:W-:Y:S01]  /*76840*/  IMAD.X R27, R19.reuse, 0x1, R3, P4 ;  /* 0x00000001131b7824 */ /* 0x040fe200020e0603 */
[----:B------:R-:W1:Y:S01]  /*76850*/  LDC R21, c[0x0][0x248] ;  /* 0x00009200ff157b82 */ /* 0x000e620000000800 */
[----:B------:R-:W-:Y:S01]  /*76860*/  IMAD.X R25, R19, 0x1, R13, P1 ;  /* 0x0000000113197824 */ /* 0x000fe200008e060d */
[----:B------:R-:W-:-:S04]  /*76870*/  SHF.R.S32.HI R19, RZ, 0x1f, R4 ;  /* 0x0000001fff137819 */ /* 0x000fc80000011404 */
[----:B------:R4:W-:Y:S01]  /*76880*/  STL.64 [R1+0xf90], R24 ;  /* 0x000f901801007387 */ /* 0x0009e20000100a00 */
[C---:B0-----:R-:W-:Y:S02]  /*76890*/  IADD3 R28, P3, R4.reuse, R9, RZ ;  /* 0x00000009041c7210 */ /* 0x041fe40007f7e0ff */
[----:B----4-:R-:W-:Y:S01]  /*768a0*/  IADD3 R24, P1, R4, R11, RZ ;  /* 0x0000000b04187210 */ /* 0x010fe20007f3e0ff */
[----:B------:R0:W-:Y:S04]  /*768b0*/  STL.64 [R1+0xf98], R26 ;  /* 0x000f981a01007387 */ /* 0x0001e80000100a00 */
[----:B------:R-:W-:-:S05]  /*768c0*/  IMAD.X R25, R19, 0x1, R2, P1 ;  /* 0x0000000113197824 */ /* 0x000fca00008e0602 */
[----:B------:R4:W-:Y:S01]  /*768d0*/  STL.64 [R1+0xf88], R24 ;  /* 0x000f881801007387 */ /* 0x0009e20000100a00 */
[C---:B0-----:R-:W-:Y:S01]  /*768e0*/  IADD3 R26, P4, R4.reuse, R8, RZ ;  /* 0x00000008041a7210 */ /* 0x041fe20007f9e0ff */
[C---:B------:R-:W-:Y:S02]  /*768f0*/  IMAD.X R29, R19.reuse, 0x1, R12, P3 ;  /* 0x00000001131d7824 */ /* 0x040fe400018e060c */
[C---:B------:R-:W-:Y:S02]  /*76900*/  IMAD.IADD R5, R4.reuse, 0x1, R20 ;  /* 0x0000000104057824 */ /* 0x040fe400078e0214 */
[C---:B------:R-:W-:Y:S01]  /*76910*/  IMAD.X R27, R19.reuse, 0x1, R3, P4 ;  /* 0x00000001131b7824 */ /* 0x040fe200020e0603 */
[----:B----4-:R-:W-:Y:S01]  /*76920*/  IADD3 R24, P1, R4, R0, RZ ;  /* 0x0000000004187210 */ /* 0x010fe20007f3e0ff */
[----:B------:R-:W-:Y:S01]  /*76930*/  STL.64 [R1+0xf80], R28 ;  /* 0x000f801c01007387 */ /* 0x000fe20000100a00 */
[----:B------:R-:W0:Y:S03]  /*76940*/  LDC R20, c[0x0][0x248] ;  /* 0x00009200ff147b82 */ /* 0x000e260000000800 */
        /* <DEDUP_REMOVED lines=8> */
[----:B------:R-:W-:Y:S01]  /*769d0*/  IMAD.X R29, R19, 0x1, R12, P3 ;  /* 0x00000001131d7824 */ /* 0x000fe200018e060c */
[C---:B------:R-:W-:Y:S01]  /*769e0*/  IADD3 R26, P4, R5.reuse, R8, RZ ;  /* 0x00000008051a7210 */ /* 0x040fe20007f9e0ff */
[C---:B---3--:R-:W-:Y:S02]  /*769f0*/  IMAD.IADD R4, R5.reuse, 0x1, R22 ;  /* 0x0000000105047824 */ /* 0x048fe400078e0216 */
[----:B------:R-:W3:Y:S01]  /*76a00*/  LDC R22, c[0x0][0x248] ;  /* 0x00009200ff167b82 */ /* 0x000ee20000000800 */
[----:B----4-:R-:W-:Y:S01]  /*76a10*/  IADD3 R24, P1, R5, R0, RZ ;  /* 0x0000000005187210 */ /* 0x010fe20007f3e0ff */
[----:B------:R-:W-:Y:S04]  /*76a20*/  STL.64 [R1+0xf58], R28 ;  /* 0x000f581c01007387 */ /* 0x000fe80000100a00 */
[----:B------:R-:W-:-:S02]  /*76a30*/  IMAD.X R25, R19, 0x1, R13, P1 ;  /* 0x0000000113197824 */ /* 0x000fc400008e060d */
[----:B------:R-:W-:Y:S01]  /*76a40*/  IMAD.X R27, R19, 0x1, R3, P4 ;  /* 0x00000001131b7824 */ /* 0x000fe200020e0603 */
[----:B------:R-:W-:Y:S02]  /*76a50*/  SHF.R.S32.HI R19, RZ, 0x1f, R4 ;  /* 0x0000001fff137819 */ /* 0x000fe40000011404 */
[----:B------:R4:W-:Y:S02]  /*76a60*/  STL.64 [R1+0xf40], R24 ;  /* 0x000f401801007387 */ /* 0x0009e40000100a00 */
[C---:B----4-:R-:W-:Y:S02]  /*76a70*/  IADD3 R24, P1, R4.reuse, R11, RZ ;  /* 0x0000000b04187210 */ /* 0x050fe40007f3e0ff */
[----:B------:R4:W-:Y:S03]  /*76a80*/  STL.64 [R1+0xf50], R26 ;  /* 0x000f501a01007387 */ /* 0x0009e60000100a00 */
[----:B------:R-:W-:Y:S01]  /*76a90*/  IMAD.X R25, R19, 0x1, R2, P1 ;  /* 0x0000000113197824 */ /* 0x000fe200008e0602 */
[----:B------:R-:W-:-:S04]  /*76aa0*/  IADD3 R28, P3, R4, R9, RZ ;  /* 0x00000009041c7210 */ /* 0x000fc80007f7e0ff */
[----:B------:R1:W-:Y:S01]  /*76ab0*/  STL.64 [R1+0xf38], R24 ;  /* 0x000f381801007387 */ /* 0x0003e20000100a00 */
[C---:B------:R-:W-:Y:S01]  /*76ac0*/  IMAD.X R29, R19.reuse, 0x1, R12, P3 ;  /* 0x00000001131d7824 */ /* 0x040fe200018e060c */
[C---:B----4-:R-:W-:Y:S01]  /*76ad0*/  IADD3 R26, P4, R4.reuse, R8, RZ ;  /* 0x00000008041a7210 */ /* 0x050fe20007f9e0ff */
[C---:B--2---:R-:W-:Y:S01]  /*76ae0*/  IMAD.IADD R5, R4.reuse, 0x1, R18 ;  /* 0x0000000104057824 */ /* 0x044fe200078e0212 */
[----:B-1----:R-:W-:Y:S02]  /*76af0*/  IADD3 R24, P1, R4, R0, RZ ;  /* 0x0000000004187210 */ /* 0x002fe40007f3e0ff */
[----:B------:R1:W-:Y:S01]  /*76b00*/  STL.64 [R1+0xf30], R28 ;  /* 0x000f301c01007387 */ /* 0x0003e20000100a00 */
[C---:B------:R-:W-:Y:S01]  /*76b10*/  IMAD.X R27, R19.reuse, 0x1, R3, P4 ;  /* 0x00000001131b7824 */ /* 0x040fe200020e0603 */
[----:B------:R-:W2:Y:S01]  /*76b20*/  LDC R18, c[0x0][0x248] ;  /* 0x00009200ff127b82 */ /* 0x000ea20000000800 */
[----:B------:R-:W-:Y:S01]  /*76b30*/  IMAD.X R25, R19, 0x1, R13, P1 ;  /* 0x0000000113197824 */ /* 0x000fe200008e060d */
[----:B------:R-:W-:-:S04]  /*76b40*/  SHF.R.S32.HI R19, RZ, 0x1f, R5 ;  /* 0x0000001fff137819 */ /* 0x000fc80000011405 */
[----:B------:R4:W-:Y:S01]  /*76b50*/  STL.64 [R1+0xf10], R24 ;  /* 0x000f101801007387 */ /* 0x0009e20000100a00 */
[C---:B-1----:R-:W-:Y:S02]  /*76b60*/  IADD3 R28, P3, R5.reuse, R9, RZ ;  /* 0x00000009051c7210 */ /* 0x042fe40007f7e0ff */
[----:B----4-:R-:W-:Y:S01]  /*76b70*/  IADD3 R24, P1, R5, R11, RZ ;  /* 0x0000000b05187210 */ /* 0x010fe20007f3e0ff */
[----:B------:R1:W-:Y:S04]  /*76b80*/  STL.64 [R1+0xf28], R26 ;  /* 0x000f281a01007387 */ /* 0x0003e80000100a00 */
[----:B------:R-:W-:-:S05]  /*76b90*/  IMAD.X R25, R19, 0x1, R2, P1 ;  /* 0x0000000113197824 */ /* 0x000fca00008e0602 */
[----:B------:R4:W-:Y:S01]  /*76ba0*/  STL.64 [R1+0xf08], R24 ;  /* 0x000f081801007387 */ /* 0x0009e20000100a00 */
[----:B-1----:R-:W-:Y:S01]  /*76bb0*/  IADD3 R26, P4, R5, R8, RZ ;  /* 0x00000008051a7210 */ /* 0x002fe20007f9e0ff */
[----:B------:R-:W-:Y:S02]  /*76bc0*/  IMAD.X R29, R19, 0x1, R12, P3 ;  /* 0x00000001131d7824 */ /* 0x000fe400018e060c */
[----:B------:R-:W-:Y:S02]  /*76bd0*/  IMAD.IADD R4, R5, 0x1, R252 ;  /* 0x0000000105047824 */ /* 0x000fe400078e02fc */
[----:B------:R-:W-:Y:S01]  /*76be0*/  IMAD.X R27, R19, 0x1, R3, P4 ;  /* 0x00000001131b7824 */ /* 0x000fe200020e0603 */
[----:B----4-:R-:W-:Y:S01]  /*76bf0*/  IADD3 R24, P1, R5, R0, RZ ;  /* 0x0000000005187210 */ /* 0x010fe20007f3e0ff */
[----:B------:R-:W-:Y:S01]  /*76c00*/  STL.64 [R1+0xf00], R28 ;  /* 0x000f001c01007387 */ /* 0x000fe20000100a00 */
[----:B------:R-:W1:Y:S03]  /*76c10*/  LDC R252, c[0x0][0x248] ;  /* 0x00009200fffc7b82 */ /* 0x000e660000000800 */
        /* <DEDUP_REMOVED lines=11> */
[----:B------:R-:W1:Y:S01]  /*76cd0*/  LDC R21, c[0x0][0x248] ;  /* 0x00009200ff157b82 */ /* 0x000e620000000800 */
        /* <DEDUP_REMOVED lines=14> */
[----:B---3--:R-:W-:Y:S02]  /*76dc0*/  IADD3 R24, P1, R5, R0, RZ ;  /* 0x0000000005187210 */ /* 0x008fe40007f3e0ff */
[----:B------:R0:W-:Y:S01]  /*76dd0*/  STL.64 [R1+0xeb8], R28 ;  /* 0x000eb81c01007387 */ /* 0x0001e20000100a00 */
[C---:B------:R-:W-:Y:S01]  /*76de0*/  IMAD.X R27, R19.reuse, 0x1, R3, P4 ;  /* 0x00000001131b7824 */ /* 0x040fe200020e0603 */
[----:B------:R-:W3:Y:S01]  /*76df0*/  LDC R20, c[0x0][0x248] ;  /* 0x00009200ff147b82 */ /* 0x000ee20000000800 */
        /* <DEDUP_REMOVED lines=14> */
[----:B------:R-:W-:Y:S01]  /*76ee0*/  IMAD.MOV.U32 R43, RZ, RZ, R41 ;  /* 0x000000ffff2b7224 */ /* 0x000fe200078e0029 */
[----:B------:R-:W0:Y:S02]  /*76ef0*/  LDC R22, c[0x0][0x248] ;  /* 0x00009200ff167b82 */ /* 0x000e240000000800 */
        /* <DEDUP_REMOVED lines=10> */
[C---:B--2---:R-:W-:Y:S02]  /*76fa0*/  IMAD.IADD R4, R5.reuse, 0x1, R18 ;  /* 0x0000000105047824 */ /* 0x044fe400078e0212 */
        /* <DEDUP_REMOVED lines=11> */
[C---:B------:R-:W-:Y:S01]  /*77060*/  IADD3 R40, P3, R4.reuse, R9, RZ ;  /* 0x0000000904287210 */ /* 0x040fe20007f7e0ff */
[C---:B-1----:R-:W-:Y:S01]  /*77070*/  IMAD.IADD R5, R4.reuse, 0x1, R252 ;  /* 0x0000000104057824 */ /* 0x042fe200078e02fc */
[C---:B----4-:R-:W-:Y:S01]  /*77080*/  IADD3 R26, P4, R4.reuse, R8, RZ ;  /* 0x00000008041a7210 */ /* 0x050fe20007f9e0ff */
[----:B------:R-:W1:Y:S01]  /*77090*/  LDC R252, c[0x0][0x248] ;  /* 0x00009200fffc7b82 */ /* 0x000e620000000800 */
[----:B---3--:R-:W-:-:S05]  /*770a0*/  IADD3 R24, P1, R4, R0, RZ ;  /* 0x0000000004187210 */ /* 0x008fca0007f3e0ff */
[C---:B------:R-:W-:Y:S02]  /*770b0*/  IMAD.X R25, R19.reuse, 0x1, R13, P1 ;  /* 0x0000000113197824 */ /* 0x040fe400008e060d */
[C---:B------:R-:W-:Y:S02]  /*770c0*/  IMAD.X R41, R19.reuse, 0x1, R12, P3 ;  /* 0x0000000113297824 */ /* 0x040fe400018e060c */
[----:B------:R-:W-:Y:S01]  /*770d0*/  IMAD.X R27, R19, 0x1, R3, P4 ;  /* 0x00000001131b7824 */ /* 0x000fe200020e0603 */
[----:B------:R3:W-:Y:S01]  /*770e0*/  STL.64 [R1+0xe20], R24 ;  /* 0x000e201801007387 */ /* 0x0007e20000100a00 */
[----:B------:R-:W-:Y:S02]  /*770f0*/  SHF.R.S32.HI R19, RZ, 0x1f, R5 ;  /* 0x0000001fff137819 */ /* 0x000fe40000011405 */
        /* <DEDUP_REMOVED lines=9> */
[----:B----4-:R-:W-:Y:S01]  /*77190*/  IADD3 R24, P1, R5, R0, RZ ;  /* 0x0000000005187210 */ /* 0x010fe20007f3e0ff */
[----:B------:R-:W-:Y:S01]  /*771a0*/  STL.64 [R1+0xe10], R28 ;  /* 0x000e101c01007387 */ /* 0x000fe20000100a00 */
[----:B------:R-:W-:Y:S01]  /*771b0*/  IMAD.MOV.U32 R45, RZ, RZ, R43 ;  /* 0x000000ffff2d7224 */ /* 0x000fe200078e002b */
[----:B------:R-:W3:Y:S02]  /*771c0*/  LDC R21, c[0x0][0x248] ;  /* 0x00009200ff157b82 */ /* 0x000ee40000000800 */
        /* <DEDUP_REMOVED lines=11> */
[----:B------:R-:W3:Y:S01]  /*77280*/  LDC R20, c[0x0][0x248] ;  /* 0x00009200ff147b82 */ /* 0x000ee20000000800 */
        /* <DEDUP_REMOVED lines=14> */
[----:B--2---:R-:W-:Y:S02]  /*77370*/  IADD3 R24, P1, R5, R0, RZ ;  /* 0x0000000005187210 */ /* 0x004fe40007f3e0ff */
[----:B------:R-:W-:Y:S01]  /*77380*/  STL.64 [R1+0xdb8], R28 ;  /* 0x000db81c01007387 */ /* 0x000fe20000100a00 */
[C---:B------:R-:W-:Y:S01]  /*77390*/  IMAD.X R27, R19.reuse, 0x1, R3, P4 ;  /* 0x00000001131b7824 */ /* 0x040fe200020e0603 */
[----:B------:R-:W0:Y:S01]  /*773a0*/  LDC R22, c[0x0][0x248] ;  /* 0x00009200ff167b82 */ /* 0x000e220000000800 */
[----:B------:R-:W-:Y:S01]  /*773b0*/  IMAD.X R25, R19, 0x1, R13, P1 ;  /* 0x0000000113197824 */ /* 0x000fe200008e060d */
[----:B------:R-:W-:-:S04]  /*773c0*/  SHF.R.S32.HI R19, RZ, 0x1f, R4 ;  /* 0x0000001fff137819 */ /* 0x000fc80000011404 */
[----:B------:R2:W-:Y:S02]  /*773d0*/  STL.64 [R1+0xda8], R24 ;  /* 0x000da81801007387 */ /* 0x0005e40000100a00 */
[----:B--2---:R-:W-:Y:S02]  /*773e0*/  IADD3 R24, P1, R4, R11, RZ ;  /* 0x0000000b04187210 */ /* 0x004fe40007f3e0ff */
[----:B------:R2:W-:Y:S03]  /*773f0*/  STL.64 [R1+0xdb0], R26 ;  /* 0x000db01a01007387 */ /* 0x0005e60000100a00 */
[----:B------:R-:W-:-:S05]  /*77400*/  IMAD.X R25, R19, 0x1, R2, P1 ;  /* 0x0000000113197824 */ /* 0x000fca00008e0602 */
[----:B------:R4:W-:Y:S01]  /*77410*/  STL.64 [R1+0xda0], R24 ;  /* 0x000da01801007387 */ /* 0x0009e20000100a00 */
[C---:B--2---:R-:W-:Y:S01]  /*77420*/  IADD3 R26, P4, R4.reuse, R8, RZ ;  /* 0x00000008041a7210 */ /* 0x044fe20007f9e0ff */
[C---:B------:R-:W-:Y:S01]  /*77430*/  IMAD.IADD R5, R4.reuse, 0x1, R18 ;  /* 0x0000000104057824 */ /* 0x040fe200078e0212 */
[C---:B------:R-:W-:Y:S01]  /*77440*/  IADD3 R42, P3, R4.reuse, R9, RZ ;  /* 0x00000009042a7210 */ /* 0x040fe20007f7e0ff */
[----:B------:R-:W-:Y:S01]  /*77450*/  IMAD.MOV.U32 R49, RZ, RZ, R45 ;  /* 0x000000ffff317224 */ /* 0x000fe200078e002d */
[----:B------:R-:W2:Y:S01]  /*77460*/  LDC R18, c[0x0][0x248] ;  /* 0x00009200ff127b82 */ /* 0x000ea20000000800 */
[----:B------:R-:W-:Y:S01]  /*77470*/  IMAD.X R27, R19, 0x1, R3, P4 ;  /* 0x00000001131b7824 */ /* 0x000fe200020e0603 */
[----:B----4-:R-:W-:-:S04]  /*77480*/  IADD3 R24, P1, R4, R0, RZ ;  /* 0x0000000004187210 */ /* 0x010fc80007f3e0ff */
[----:B------:R-:W-:Y:S01]  /*77490*/  STL.64 [R1+0xd90], R26 ;  /* 0x000d901a01007387 */ /* 0x000fe20000100a00 */
[C---:B------:R-:W-:Y:S02]  /*774a0*/  IMAD.X R25, R19.reuse, 0x1, R13, P1 ;  /* 0x0000000113197824 */ /* 0x040fe400008e060d */
[----:B------:R-:W-:Y:S01]  /*774b0*/  IMAD.X R43, R19, 0x1, R12, P3 ;  /* 0x00000001132b7824 */ /* 0x000fe200018e060c */
[----:B------:R-:W-:Y:S02]  /*774c0*/  SHF.R.S32.HI R19, RZ, 0x1f, R5 ;  /* 0x0000001fff137819 */ /* 0x000fe40000011405 */
[----:B------:R4:W-:Y:S01]  /*774d0*/  STL.64 [R1+0xd80], R24 ;  /* 0x000d801801007387 */ /* 0x0009e20000100a00 */
[C---:B------:R-:W-:Y:S02]  /*774e0*/  IADD3 R28, P3, R5.reuse, R9, RZ ;  /* 0x00000009051c7210 */ /* 0x040fe40007f7e0ff */
[----:B----4-:R-:W-:-:S05]  /*774f0*/  IADD3 R24, P1, R5, R11, RZ ;  /* 0x0000000b05187210 */ /* 0x010fca0007f3e0ff */
[----:B------:R-:W-:-:S05]  /*77500*/  IMAD.X R25, R19, 0x1, R2, P1 ;  /* 0x0000000113197824 */ /* 0x000fca00008e0602 */
[----:B------:R4:W-:Y:S01]  /*77510*/  STL.64 [R1+0xd60], R24 ;  /* 0x000d601801007387 */ /* 0x0009e20000100a00 */
[----:B------:R-:W-:Y:S01]  /*77520*/  IMAD.X R29, R19, 0x1, R12, P3 ;  /* 0x00000001131d7824 */ /* 0x000fe200018e060c */
[C---:B------:R-:W-:Y:S01]  /*77530*/  IADD3 R26, P4, R5.reuse, R8, RZ ;  /* 0x00000008051a7210 */ /* 0x040fe20007f9e0ff */
[C---:B-1----:R-:W-:Y:S02]  /*77540*/  IMAD.IADD R4, R5.reuse, 0x1, R252 ;  /* 0x0000000105047824 */ /* 0x042fe400078e02fc */
[----:B------:R-:W-:Y:S01]  /*77550*/  IMAD.MOV.U32 R47, RZ, RZ, R49 ;  /* 0x000000ffff2f7224 */ /* 0x000fe200078e0031 */
[----:B----4-:R-:W-:Y:S01]  /*77560*/  IADD3 R24, P1, R5, R0, RZ ;  /* 0x0000000005187210 */ /* 0x010fe20007f3e0ff */
[----:B------:R-:W-:Y:S01]  /*77570*/  STL.64 [R1+0xd78], R28 ;  /* 0x000d781c01007387 */ /* 0x000fe20000100a00 */
[C---:B------:R-:W-:Y:S01]  /*77580*/  IMAD.X R27, R19.reuse, 0x1, R3, P4 ;  /* 0x00000001131b7824 */ /* 0x040fe200020e0603 */
[----:B------:R-:W1:Y:S02]  /*77590*/  LDC R252, c[0x0][0x248] ;  /* 0x00009200fffc7b82 */ /* 0x000e640000000800 */
        /* <DEDUP_REMOVED lines=10> */
[C---:B---3--:R-:W-:Y:S01]  /*77640*/  IMAD.IADD R5, R4.reuse, 0x1, R21 ;  /* 0x0000000104057824 */ /* 0x048fe200078e0215 */
[----:B0-----:R-:W-:Y:S02]  /*77650*/  IADD3 R24, P1, R4, R0, RZ ;  /* 0x0000000004187210 */ /* 0x001fe40007f3e0ff */
[----:B------:R-:W-:Y:S01]  /*77660*/  STL.64 [R1+0xd48], R28 ;  /* 0x000d481c01007387 */ /* 0x000fe20000100a00 */
[C---:B------:R-:W-:Y:S01]  /*77670*/  IMAD.X R27, R19.reuse, 0x1, R3, P4 ;  /* 0x00000001131b7824 */ /* 0x040fe200020e0603 */
[----:B------:R-:W0:Y:S01]  /*77680*/  LDC R21, c[0x0][0x248] ;  /* 0x00009200ff157b82 */ /* 0x000e220000000800 */
[----:B------:R-:W-:Y:S01]  /*77690*/  IMAD.X R25, R19, 0x1, R13, P1 ;  /* 0x0000000113197824 */ /* 0x000fe200008e060d */
[----:B------:R-:W-:-:S04]  /*776a0*/  SHF.R.S32.HI R19, RZ, 0x1f, R5 ;  /* 0x0000001fff137819 */ /* 0x000fc80000011405 */
[----:B------:R3:W-:Y:S02]  /*776b0*/  STL.64 [R1+0xd28], R24 ;  /* 0x000d281801007387 */ /* 0x0007e40000100a00 */
[----:B---3--:R-:W-:Y:S02]  /*776c0*/  IADD3 R24, P1, R5, R11, RZ ;  /* 0x0000000b05187210 */ /* 0x008fe40007f3e0ff */
[----:B------:R3:W-:Y:S03]  /*776d0*/  STL.64 [R1+0xd40], R26 ;  /* 0x000d401a01007387 */ /* 0x0007e60000100a00 */
[----:B------:R-:W-:-:S05]  /*776e0*/  IMAD.X R25, R19, 0x1, R2, P1 ;  /* 0x0000000113197824 */ /* 0x000fca00008e0602 */
[----:B------:R4:W-:Y:S01]  /*776f0*/  STL.64 [R1+0xd20], R24 ;  /* 0x000d201801007387 */ /* 0x0009e20000100a00 */
[C---:B---3--:R-:W-:Y:S01]  /*77700*/  IADD3 R26, P4, R5.reuse, R8, RZ ;  /* 0x00000008051a7210 */ /* 0x048fe20007f9e0ff */
[C---:B------:R-:W-:Y:S01]  /*77710*/  IMAD.IADD R4, R5.reuse, 0x1, R20 ;  /* 0x0000000105047824 */ /* 0x040fe200078e0214 */
[----:B------:R-:W-:Y:S01]  /*77720*/  IADD3 R44, P3, R5, R9, RZ ;  /* 0x00000009052c7210 */ /* 0x000fe20007f7e0ff */
[----:B------:R-:W3:Y:S02]  /*77730*/  LDC R20, c[0x0][0x248] ;  /* 0x00009200ff147b82 */ /* 0x000ee40000000800 */
[----:B------:R-:W-:Y:S01]  /*77740*/  IMAD.X R27, R19, 0x1, R3, P4 ;  /* 0x00000001131b7824 */ /* 0x000fe200020e0603 */
[----:B----4-:R-:W-:-:S04]  /*77750*/  IADD3 R24, P1, R5, R0, RZ ;  /* 0x0000000005187210 */ /* 0x010fc80007f3e0ff */
[----:B------:R-:W-:Y:S01]  /*77760*/  STL.64 [R1+0xd10], R26 ;  /* 0x000d101a01007387 */ /* 0x000fe20000100a00 */
[C---:B------:R-:W-:Y:S02]  /*77770*/  IMAD.X R25, R19.reuse, 0x1, R13, P1 ;  /* 0x0000000113197824 */ /* 0x040fe400008e060d */
[----:B------:R-:W-:Y:S01]  /*77780*/  IMAD.X R45, R19, 0x1, R12, P3 ;  /* 0x00000001132d7824 */ /* 0x000fe200018e060c */
[----:B------:R-:W-:Y:S02]  /*77790*/  SHF.R.S32.HI R19, RZ, 0x1f, R4 ;  /* 0x0000001fff137819 */ /* 0x000fe40000011404 */
[----:B------:R4:W-:Y:S02]  /*777a0*/  STL.64 [R1+0xd08], R24 ;  /* 0x000d081801007387 */ /* 0x0009e40000100a00 */
[----:B----4-:R-:W-:-:S05]  /*777b0*/  IADD3 R24, P1, R4, R11, RZ ;  /* 0x0000000b04187210 */ /* 0x010fca0007f3e0ff */
[----:B------:R-:W-:-:S05]  /*777c0*/  IMAD.X R25, R19, 0x1, R2, P1 ;  /* 0x0000000113197824 */ /* 0x000fca00008e0602 */
[----:B------:R4:W-:Y:S01]  /*777d0*/  STL.64 [R1+0xd00], R24 ;  /* 0x000d001801007387 */ /* 0x0009e20000100a00 */
[C---:B------:R-:W-:Y:S01]  /*777e0*/  IADD3 R48, P3, R4.reuse, R9, RZ ;  /* 0x0000000904307210 */ /* 0x040fe20007f7e0ff */
[C---:B------:R-:W-:Y:S01]  /*777f0*/  IMAD.IADD R5, R4.reuse, 0x1, R22 ;  /* 0x0000000104057824 */ /* 0x040fe200078e0216 */
[C---:B------:R-:W-:Y:S01]  /*77800*/  IADD3 R26, P4, R4.reuse, R8, RZ ;  /* 0x00000008041a7210 */ /* 0x040fe20007f9e0ff */
[----:B------:R-:W-:Y:S01]  /*77810*/  IMAD.MOV.U32 R53, RZ, RZ, R47 ;  /* 0x000000ffff357224 */ /* 0x000fe200078e002f */
[----:B------:R-:W3:Y:S01]  /*77820*/  LDC R22, c[0x0][0x248] ;  /* 0x00009200ff167b82 */ /* 0x000ee20000000800 */
[----:B----4-:R-:W-:-:S05]  /*77830*/  IADD3 R24, P1, R4, R0, RZ ;  /* 0x0000000004187210 */ /* 0x010fca0007f3e0ff */
[C---:B------:R-:W-:Y:S02]  /*77840*/  IMAD.X R25, R19.reuse, 0x1, R13, P1 ;  /* 0x0000000113197824 */ /* 0x040fe400008e060d */
[C---:B------:R-:W-:Y:S02]  /*77850*/  IMAD.X R49, R19.reuse, 0x1, R12, P3 ;  /* 0x0000000113317824 */ /* 0x040fe400018e060c */
[----:B------:R-:W-:Y:S01]  /*77860*/  IMAD.X R27, R19, 0x1, R3, P4 ;  /* 0x00000001131b7824 */ /* 0x000fe200020e0603 */
[----:B------:R4:W-:Y:S01]  /*77870*/  STL.64 [R1+0xce0], R24 ;  /* 0x000ce01801007387 */ /* 0x0009e20000100a00 */
[----:B------:R-:W-:Y:S02]  /*77880*/  SHF.R.S32.HI R19, RZ, 0x1f, R5 ;  /* 0x0000001fff137819 */ /* 0x000fe40000011405 */
[----:B----4-:R-:W-:Y:S01]  /*77890*/  IADD3 R24, P1, R5, R11, RZ ;  /* 0x0000000b05187210 */ /* 0x010fe20007f3e0ff */
[----:B------:R4:W-:Y:S04]  /*778a0*/  STL.64 [R1+0xcf0], R26 ;  /* 0x000cf01a01007387 */ /* 0x0009e80000100a00 */
[----:B------:R-:W-:Y:S01]  /*778b0*/  IMAD.X R25, R19, 0x1, R2, P1 ;  /* 0x0000000113197824 */ /* 0x000fe200008e0602 */
[----:B------:R-:W-:-:S04]  /*778c0*/  IADD3 R28, P3, R5, R9, RZ ;  /* 0x00000009051c7210 */ /* 0x000fc80007f7e0ff */
[----:B------:R1:W-:Y:S01]  /*778d0*/  STL.64 [R1+0xcd8], R24 ;  /* 0x000cd81801007387 */ /* 0x0003e20000100a00 */
[----:B------:R-:W-:Y:S01]  /*778e0*/  IMAD.X R29, R19, 0x1, R12, P3 ;  /* 0x00000001131d7824 */ /* 0x000fe200018e060c */
        /* <DEDUP_REMOVED lines=14> */
[C---:B-1----:R-:W-:Y:S01]  /*779d0*/  IADD3 R26, P4, R4.reuse, R8, RZ ;  /* 0x00000008041a7210 */ /* 0x042fe20007f9e0ff */
[C---:B------:R-:W-:Y:S02]  /*779e0*/  IMAD.X R29, R19.reuse, 0x1, R12, P3 ;  /* 0x00000001131d7824 */ /* 0x040fe400018e060c */
[C---:B------:R-:W-:Y:S02]  /*779f0*/  IMAD.IADD R5, R4.reuse, 0x1, R252 ;  /* 0x0000000104057824 */ /* 0x040fe400078e02fc */
[C---:B------:R-:W-:Y:S01]  /*77a00*/  IMAD.X R27, R19.reuse, 0x1, R3, P4 ;  /* 0x00000001131b7824 */ /* 0x040fe200020e0603 */
        /* <DEDUP_REMOVED lines=8> */
[----:B------:R-:W-:-:S05]  /*77a90*/  IMAD.X R25, R19, 0x1, R2, P1 ;  /* 0x0000000113197824 */ /* 0x000fca00008e0602 */
[----:B------:R4:W-:Y:S01]  /*77aa0*/  STL.64 [R1+0xc80], R24 ;  /* 0x000c801801007387 */ /* 0x0009e20000100a00 */
[C---:B------:R-:W-:Y:S01]  /*77ab0*/  IADD3 R46, P3, R5.reuse, R9, RZ ;  /* 0x00000009052e7210 */ /* 0x040fe20007f7e0ff */
[C---:B0-----:R-:W-:Y:S01]  /*77ac0*/  IMAD.IADD R4, R5.reuse, 0x1, R21 ;  /* 0x0000000105047824 */ /* 0x041fe200078e0215 */
[C---:B------:R-:W-:Y:S01]  /*77ad0*/  IADD3 R26, P4, R5.reuse, R8, RZ ;  /* 0x00000008051a7210 */ /* 0x040fe20007f9e0ff */
[----:B------:R-:W0:Y:S01]  /*77ae0*/  LDC R21, c[0x0][0x248] ;  /* 0x00009200ff157b82 */ /* 0x000e220000000800 */
        /* <DEDUP_REMOVED lines=8> */
[----:B------:R-:W-:-:S05]  /*77b70*/  IMAD.X R25, R19, 0x1, R2, P1 ;  /* 0x0000000113197824 */ /* 0x000fca00008e0602 */
[----:B------:R2:W-:Y:S01]  /*77b80*/  STL.64 [R1+0xc58], R24 ;  /* 0x000c581801007387 */ /* 0x0005e20000100a00 */
[C---:B------:R-:W-:Y:S01]  /*77b90*/  IADD3 R50, P3, R4.reuse, R9, RZ ;  /* 0x0000000904327210 */ /* 0x040fe20007f7e0ff */
[C---:B---3--:R-:W-:Y:S01]  /*77ba0*/  IMAD.IADD R5, R4.reuse, 0x1, R20 ;  /* 0x0000000104057824 */ /* 0x048fe200078e0214 */
[C---:B----4-:R-:W-:Y:S01]  /*77bb0*/  IADD3 R26, P4, R4.reuse, R8, RZ ;  /* 0x00000008041a7210 */ /* 0x050fe20007f9e0ff */
[----:B------:R-:W-:Y:S01]  /*77bc0*/  IMAD.MOV.U32 R55, RZ, RZ, R53 ;  /* 0x000000ffff377224 */ /* 0x000fe200078e0035 */
        /* <DEDUP_REMOVED lines=45> */
[----:B0-----:R-:W-:-:S05]  /*77ea0*/  IADD3 R24, P1, R5, R0, RZ ;  /* 0x0000000005187210 */ /* 0x001fca0007f3e0ff */
[C---:B------:R-:W-:Y:S02]  /*77eb0*/  IMAD.X R25, R19.reuse, 0x1, R13, P1 ;  /* 0x0000000113197824 */ /* 0x040fe400008e060d */
[C---:B------:R-:W-:Y:S02]  /*77ec0*/  IMAD.X R53, R19.reuse, 0x1, R12, P3 ;  /* 0x0000000113357824 */ /* 0x040fe400018e060c */
[----:B------:R-:W-:Y:S01]  /*77ed0*/  IMAD.X R27, R19, 0x1, R3, P4 ;  /* 0x00000001131b7824 */ /* 0x000fe200020e0603 */
[----:B------:R0:W-:Y:S01]  /*77ee0*/  STL.64 [R1+0xbc0], R24 ;  /* 0x000bc01801007387 */ /* 0x0001e20000100a00 */
[----:B------:R-:W-:Y:S02]  /*77ef0*/  SHF.R.S32.HI R19, RZ, 0x1f, R4 ;  /* 0x0000001fff137819 */ /* 0x000fe40000011404 */
[----:B0-----:R-:W-:Y:S01]  /*77f00*/  IADD3 R24, P1, R4, R11, RZ ;  /* 0x0000000b04187210 */ /* 0x001fe20007f3e0ff */
[----:B------:R0:W-:Y:S04]  /*77f10*/  STL.64 [R1+0xbc8], R26 ;  /* 0x000bc81a01007387 */ /* 0x0001e80000100a00 */
[----:B------:R-:W-:-:S05]  /*77f20*/  IMAD.X R25, R19, 0x1, R2, P1 ;  /* 0x0000000113197824 */ /* 0x000fca00008e0602 */
[----:B------:R4:W-:Y:S01]  /*77f30*/  STL.64 [R1+0xbb8], R24 ;  /* 0x000bb81801007387 */ /* 0x0009e20000100a00 */
[C---:B0-----:R-:W-:Y:S01]  /*77f40*/  IADD3 R26, P4, R4.reuse, R8, RZ ;  /* 0x00000008041a7210 */ /* 0x041fe20007f9e0ff */
[C---:B------:R-:W-:Y:S01]  /*77f50*/  IMAD.IADD R5, R4.reuse, 0x1, R21 ;  /* 0x0000000104057824 */ /* 0x040fe200078e0215 */
[C---:B------:R-:W-:Y:S01]  /*77f60*/  IADD3 R56, P3, R4.reuse, R9, RZ ;  /* 0x0000000904387210 */ /* 0x040fe20007f7e0ff */
[----:B------:R-:W-:Y:S01]  /*77f70*/  IMAD.MOV.U32 R59, RZ, RZ, R55 ;  /* 0x000000ffff3b7224 */ /* 0x000fe200078e0037 */
[----:B------:R-:W0:Y:S01]  /*77f80*/  LDC R21, c[0x0][0x248] ;  /* 0x00009200ff157b82 */ /* 0x000e220000000800 */
        /* <DEDUP_REMOVED lines=13> */
[C---:B---3--:R-:W-:Y:S02]  /*78060*/  IMAD.IADD R4, R5.reuse, 0x1, R20 ;  /* 0x0000000105047824 */ /* 0x048fe400078e0214 */
[----:B------:R-:W-:Y:S01]  /*78070*/  IMAD.MOV.U32 R61, RZ, RZ, R59 ;  /* 0x000000ffff3d7224 */ /* 0x000fe200078e003b */
[----:B----4-:R-:W-:Y:S01]  /*78080*/  IADD3 R24, P1, R5, R0, RZ ;  /* 0x0000000005187210 */ /* 0x010fe20007f3e0ff */
[----:B------:R-:W-:Y:S01]  /*78090*/  STL.64 [R1+0xb88], R28 ;  /* 0x000b881c01007387 */ /* 0x000fe20000100a00 */
[C---:B------:R-:W-:Y:S01]  /*780a0*/  IMAD.X R27, R19.reuse, 0x1, R3, P4 ;  /* 0x00000001131b7824 */ /* 0x040fe200020e0603 */
[----:B------:R-:W3:Y:S02]  /*780b0*/  LDC R20, c[0x0][0x248] ;  /* 0x00009200ff147b82 */ /* 0x000ee40000000800 */
        /* <DEDUP_REMOVED lines=12> */
[----:B------:R-:W-:Y:S01]  /*78180*/  STL.64 [R1+0xb60], R28 ;  /* 0x000b601c01007387 */ /* 0x000fe20000100a00 */
[C---:B------:R-:W-:Y:S01]  /*78190*/  IMAD.X R27, R19.reuse, 0x1, R3, P4 ;  /* 0x00000001131b7824 */ /* 0x040fe200020e0603 */
[----:B------:R-:W1:Y:S01]  /*781a0*/  LDC R22, c[0x0][0x248] ;  /* 0x00009200ff167b82 */ /* 0x000e620000000800 */
        /* <DEDUP_REMOVED lines=9> */
[----:B------:R-:W-:Y:S01]  /*78240*/  IADD3 R54, P3, R5, R9, RZ ;  /* 0x0000000905367210 */ /* 0x000fe20007f7e0ff */
[----:B------:R-:W2:Y:S02]  /*78250*/  LDC R18, c[0x0][0x248] ;  /* 0x00009200ff127b82 */ /* 0x000ea40000000800 */
        /* <DEDUP_REMOVED lines=14> */
[----:B------:R-:W2:Y:S01]  /*78340*/  LDC R252, c[0x0][0x248] ;  /* 0x00009200fffc7b82 */ /* 0x000ea20000000800 */
        /* <DEDUP_REMOVED lines=41> */
[C---:B-1----:R-:W-:Y:S01]  /*785e0*/  IMAD.IADD R4, R5.reuse, 0x1, R22 ;  /* 0x0000000105047824 */ /* 0x042fe200078e0216 */
[C---:B------:R-:W-:Y:S01]  /*785f0*/  IADD3 R26, P4, R5.reuse, R8, RZ ;  /* 0x00000008051a7210 */ /* 0x040fe20007f9e0ff */
[----:B------:R-:W1:Y:S01]  /*78600*/  LDC R22, c[0x0][0x248] ;  /* 0x00009200ff167b82 */ /* 0x000e620000000800 */
        /* <DEDUP_REMOVED lines=11> */
[C---:B--2---:R-:W-:Y:S01]  /*786c0*/  IMAD.IADD R5, R4.reuse, 0x1, R18 ;  /* 0x0000000104057824 */ /* 0x044fe200078e0212 */
[C---:B----4-:R-:W-:Y:S01]  /*786d0*/  IADD3 R26, P4, R4.reuse, R8, RZ ;  /* 0x00000008041a7210 */ /* 0x050fe20007f9e0ff */
[----:B------:R-:W-:Y:S01]  /*786e0*/  IMAD.MOV.U32 R69, RZ, RZ, R63 ;  /* 0x000000ffff457224 */ /* 0x000fe200078e003f */
[----:B------:R-:W2:Y:S01]  /*786f0*/  LDC R18, c[0x0][0x248] ;  /* 0x00009200ff127b82 */ /* 0x000ea20000000800 */
        /* <DEDUP_REMOVED lines=41> */
[C---:B0-----:R-:W-:Y:S01]  /*78990*/  IMAD.IADD R4, R5.reuse, 0x1, R20 ;  /* 0x0000000105047824 */ /* 0x041fe200078e0214 */
[C---:B----4-:R-:W-:Y:S01]  /*789a0*/  IADD3 R26, P4, R5.reuse, R8, RZ ;  /* 0x00000008051a7210 */ /* 0x050fe20007f9e0ff */
[----:B------:R-:W0:Y:S01]  /*789b0*/  LDC R20, c[0x0][0x248] ;  /* 0x00009200ff147b82 */ /* 0x000e220000000800 */
[----:B-1----:R-:W-:-:S05]  /*789c0*/  IADD3 R24, P1, R5, R0, RZ ;  /* 0x0000000005187210 */ /* 0x002fca0007f3e0ff */
[C---:B------:R-:W-:Y:S02]  /*789d0*/  IMAD.X R25, R19.reuse, 0x1, R13, P1 ;  /* 0x0000000113197824 */ /* 0x040fe400008e060d */
[C---:B------:R-:W-:Y:S02]  /*789e0*/  IMAD.X R63, R19.reuse, 0x1, R12, P3 ;  /* 0x00000001133f7824 */ /* 0x040fe400018e060c */
[----:B------:R-:W-:Y:S01]  /*789f0*/  IMAD.X R27, R19, 0x1, R3, P4 ;  /* 0x00000001131b7824 */ /* 0x000fe200020e0603 */
[----:B------:R1:W-:Y:S01]  /*78a00*/  STL.64 [R1+0x9d0], R24 ;  /* 0x0009d01801007387 */ /* 0x0003e20000100a00 */
[----:B------:R-:W-:Y:S02]  /*78a10*/  SHF.R.S32.HI R19, RZ, 0x1f, R4 ;  /* 0x0000001fff137819 */ /* 0x000fe40000011404 */
[----:B-1----:R-:W-:Y:S01]  /*78a20*/  IADD3 R24, P1, R4, R11, RZ ;  /* 0x0000000b04187210 */ /* 0x002fe20007f3e0ff */
[----:B------:R1:W-:Y:S04]  /*78a30*/  STL.64 [R1+0x9d8], R26 ;  /* 0x0009d81a01007387 */ /* 0x0003e80000100a00 */
[----:B------:R-:W-:-:S05]  /*78a40*/  IMAD.X R25, R19, 0x1, R2, P1 ;  /* 0x0000000113197824 */ /* 0x000fca00008e0602 */
[----:B------:R4:W-:Y:S01]  /*78a50*/  STL.64 [R1+0x9c8], R24 ;  /* 0x0009c81801007387 */ /* 0x0009e20000100a00 */
[C---:B-1----:R-:W-:Y:S01]  /*78a60*/  IADD3 R26, P4, R4.reuse, R8, RZ ;  /* 0x00000008041a7210 */ /* 0x042fe20007f9e0ff */
[C---:B------:R-:W-:Y:S01]  /*78a70*/  IMAD.IADD R5, R4.reuse, 0x1, R22 ;  /* 0x0000000104057824 */ /* 0x040fe200078e0216 */
[C---:B------:R-:W-:Y:S01]  /*78a80*/  IADD3 R66, P3, R4.reuse, R9, RZ ;  /* 0x0000000904427210 */ /* 0x040fe20007f7e0ff */
[----:B------:R-:W-:Y:S01]  /*78a90*/  IMAD.MOV.U32 R73, RZ, RZ, R69 ;  /* 0x000000ffff497224 */ /* 0x000fe200078e0045 */
[----:B------:R-:W1:Y:S01]  /*78aa0*/  LDC R22, c[0x0][0x248] ;  /* 0x00009200ff167b82 */ /* 0x000e620000000800 */
        /* <DEDUP_REMOVED lines=13> */
[C---:B--2---:R-:W-:Y:S02]  /*78b80*/  IMAD.IADD R4, R5.reuse, 0x1, R18 ;  /* 0x0000000105047824 */ /* 0x044fe400078e0212 */
[----:B------:R-:W-:Y:S01]  /*78b90*/  IMAD.MOV.U32 R71, RZ, RZ, R73 ;  /* 0x000000ffff477224 */ /* 0x000fe200078e0049 */
[----:B----4-:R-:W-:Y:S01]  /*78ba0*/  IADD3 R24, P1, R5, R0, RZ ;  /* 0x0000000005187210 */ /* 0x010fe20007f3e0ff */
[----:B------:R-:W-:Y:S01]  /*78bb0*/  STL.64 [R1+0x9a0], R28 ;  /* 0x0009a01c01007387 */ /* 0x000fe20000100a00 */
[C---:B------:R-:W-:Y:S01]  /*78bc0*/  IMAD.X R27, R19.reuse, 0x1, R3, P4 ;  /* 0x00000001131b7824 */ /* 0x040fe200020e0603 */
[----:B------:R-:W2:Y:S02]  /*78bd0*/  LDC R18, c[0x0][0x248] ;  /* 0x00009200ff127b82 */ /* 0x000ea40000000800 */
        /* <DEDUP_REMOVED lines=54> */
[C---:B-1----:R-:W-:Y:S01]  /*78f40*/  IMAD.IADD R4, R5.reuse, 0x1, R22 ;  /* 0x0000000105047824 */ /* 0x042fe200078e0216 */
[----:B--2---:R-:W-:Y:S02]  /*78f50*/  IADD3 R24, P1, R5, R0, RZ ;  /* 0x0000000005187210 */ /* 0x004fe40007f3e0ff */
        /* <DEDUP_REMOVED lines=347> */
[----:B------:R1:W-:Y:S01]  /*7a510*/  STL.64 [R1+0x530], R24 ;  /* 0x0005301801007387 */ /* 0x0003e20000100a00 */
[C---:B------:R-:W-:Y:S02]  /*7a520*/  IADD3 R28, P3, R5.reuse, R9, RZ ;  /* 0x00000009051c7210 */ /* 0x040fe40007f7e0ff */
[----:B-1----:R-:W-:-:S05]  /*7a530*/  IADD3 R24, P1, R5, R11, RZ ;  /* 0x0000000b05187210 */ /* 0x002fca0007f3e0ff */
[----:B------:R-:W-:-:S05]  /*7a540*/  IMAD.X R25, R19, 0x1, R2, P1 ;  /* 0x0000000113197824 */ /* 0x000fca00008e0602 */
[----:B------:R1:W-:Y:S01]  /*7a550*/  STL.64 [R1+0x528], R24 ;  /* 0x0005281801007387 */ /* 0x0003e20000100a00 */
[----:B------:R-:W-:Y:S01]  /*7a560*/  IMAD.X R29, R19, 0x1, R12, P3 ;  /* 0x00000001131d7824 */ /* 0x000fe200018e060c */
[C---:B------:R-:W-:Y:S01]  /*7a570*/  IADD3 R26, P4, R5.reuse, R8, RZ ;  /* 0x00000008051a7210 */ /* 0x040fe20007f9e0ff */
[C---:B------:R-:W-:Y:S02]  /*7a580*/  IMAD.IADD R4, R5.reuse, 0x1, R20 ;  /* 0x0000000105047824 */ /* 0x040fe400078e0214 */
[----:B------:R-:W4:Y:S01]  /*7a590*/  LDC R20, c[0x0][0x248] ;  /* 0x00009200ff147b82 */ /* 0x000f220000000800 */
[----:B-1----:R-:W-:Y:S01]  /*7a5a0*/  IADD3 R24, P1, R5, R0, RZ ;  /* 0x0000000005187210 */ /* 0x002fe20007f3e0ff */
[----:B------:R1:W-:Y:S04]  /*7a5b0*/  STL.64 [R1+0x520], R28 ;  /* 0x0005201c01007387 */ /* 0x0003e80000100a00 */
[----:B------:R-:W-:-:S02]  /*7a5c0*/  IMAD.X R25, R19, 0x1, R13, P1 ;  /* 0x0000000113197824 */ /* 0x000fc400008e060d */
[----:B------:R-:W-:Y:S01]  /*7a5d0*/  IMAD.X R27, R19, 0x1, R3, P4 ;  /* 0x00000001131b7824 */ /* 0x000fe200020e0603 */
[----:B------:R-:W-:Y:S02]  /*7a5e0*/  SHF.R.S32.HI R19, RZ, 0x1f, R4 ;  /* 0x0000001fff137819 */ /* 0x000fe40000011404 */
[----:B------:R2:W-:Y:S01]  /*7a5f0*/  STL.64 [R1+0x508], R24 ;  /* 0x0005081801007387 */ /* 0x0005e20000100a00 */
[C---:B-1----:R-:W-:Y:S02]  /*7a600*/  IADD3 R28, P3, R4.reuse, R9, RZ ;  /* 0x00000009041c7210 */ /* 0x042fe40007f7e0ff */
[----:B--2---:R-:W-:Y:S01]  /*7a610*/  IADD3 R24, P1, R4, R11, RZ ;  /* 0x0000000b04187210 */ /* 0x004fe20007f3e0ff */
[----:B------:R1:W-:Y:S04]  /*7a620*/  STL.64 [R1+0x518], R26 ;  /* 0x0005181a01007387 */ /* 0x0003e80000100a00 */
[----:B------:R-:W-:-:S05]  /*7a630*/  IMAD.X R25, R19, 0x1, R2, P1 ;  /* 0x0000000113197824 */ /* 0x000fca00008e0602 */
[----:B------:R2:W-:Y:S01]  /*7a640*/  STL.64 [R1+0x500], R24 ;  /* 0x0005001801007387 */ /* 0x0005e20000100a00 */
[C---:B-1----:R-:W-:Y:S01]  /*7a650*/  IADD3 R26, P4, R4.reuse, R8, RZ ;  /* 0x00000008041a7210 */ /* 0x042fe20007f9e0ff */
[C---:B------:R-:W-:Y:S02]  /*7a660*/  IMAD.X R29, R19.reuse, 0x1, R12, P3 ;  /* 0x00000001131d7824 */ /* 0x040fe400018e060c */
[C---:B------:R-:W-:Y:S02]  /*7a670*/  IMAD.IADD R5, R4.reuse, 0x1, R22 ;  /* 0x0000000104057824 */ /* 0x040fe400078e0216 */
[C---:B------:R-:W-:Y:S01]  /*7a680*/  IMAD.X R27, R19.reuse, 0x1, R3, P4 ;  /* 0x00000001131b7824 */ /* 0x040fe200020e0603 */
[----:B--2---:R-:W-:Y:S01]  /*7a690*/  IADD3 R24, P1, R4, R0, RZ ;  /* 0x0000000004187210 */ /* 0x004fe20007f3e0ff */
[----:B------:R-:W-:Y:S01]  /*7a6a0*/  STL.64 [R1+0x4f8], R28 ;  /* 0x0004f81c01007387 */ /* 0x000fe20000100a00 */
[----:B------:R-:W1:Y:S03]  /*7a6b0*/  LDC R22, c[0x0][0x248] ;  /* 0x00009200ff167b82 */ /* 0x000e660000000800 */
[----:B------:R-:W-:Y:S01]  /*7a6c0*/  IMAD.X R25, R19, 0x1, R13, P1 ;  /* 0x0000000113197824 */ /* 0x000fe200008e060d */
[----:B------:R-:W-:Y:S01]  /*7a6d0*/  STL.64 [R1+0x4f0], R26 ;  /* 0x0004f01a01007387 */ /* 0x000fe20000100a00 */
[----:B------:R-:W-:-:S03]  /*7a6e0*/  SHF.R.S32.HI R19, RZ, 0x1f, R5 ;  /* 0x0000001fff137819 */ /* 0x000fc60000011405 */
[----:B------:R2:W-:Y:S02]  /*7a6f0*/  STL.64 [R1+0x4d8], R24 ;  /* 0x0004d81801007387 */ /* 0x0005e40000100a00 */
[----:B--2---:R-:W-:-:S05]  /*7a700*/  IADD3 R24, P1, R5, R11, RZ ;  /* 0x0000000b05187210 */ /* 0x004fca0007f3e0ff */
[----:B------:R-:W-:-:S05]  /*7a710*/  IMAD.X R25, R19, 0x1, R2, P1 ;  /* 0x0000000113197824 */ /* 0x000fca00008e0602 */
[----:B------:R2:W-:Y:S01]  /*7a720*/  STL.64 [R1+0x4d0], R24 ;  /* 0x0004d01801007387 */ /* 0x0005e20000100a00 */
[C---:B------:R-:W-:Y:S01]  /*7a730*/  IADD3 R94, P3, R5.reuse, R9, RZ ;  /* 0x00000009055e7210 */ /* 0x040fe20007f7e0ff */
[C---:B0-----:R-:W-:Y:S01]  /*7a740*/  IMAD.IADD R4, R5.reuse, 0x1, R18 ;  /* 0x0000000105047824 */ /* 0x041fe200078e0212 */
[C---:B------:R-:W-:Y:S01]  /*7a750*/  IADD3 R26, P4, R5.reuse, R8, RZ ;  /* 0x00000008051a7210 */ /* 0x040fe20007f9e0ff */
[----:B------:R-:W0:Y:S01]  /*7a760*/  LDC R18, c[0x0][0x248] ;  /* 0x00009200ff127b82 */ /* 0x000e220000000800 */
[----:B--2---:R-:W-:-:S05]  /*7a770*/  IADD3 R24, P1, R5, R0, RZ ;  /* 0x0000000005187210 */ /* 0x004fca0007f3e0ff */
[C---:B------:R-:W-:Y:S02]  /*7a780*/  IMAD.X R25, R19.reuse, 0x1, R13, P1 ;  /* 0x0000000113197824 */ /* 0x040fe400008e060d */
[C---:B------:R-:W-:Y:S02]  /*7a790*/  IMAD.X R95, R19.reuse, 0x1, R12, P3 ;  /* 0x00000001135f7824 */ /* 0x040fe400018e060c */
[----:B------:R-:W-:Y:S01]  /*7a7a0*/  IMAD.X R27, R19, 0x1, R3, P4 ;  /* 0x00000001131b7824 */ /* 0x000fe200020e0603 */
[----:B------:R2:W-:Y:S01]  /*7a7b0*/  STL.64 [R1+0x4b8], R24 ;  /* 0x0004b81801007387 */ /* 0x0005e20000100a00 */
[----:B------:R-:W-:Y:S02]  /*7a7c0*/  SHF.R.S32.HI R19, RZ, 0x1f, R4 ;  /* 0x0000001fff137819 */ /* 0x000fe40000011404 */
[----:B--2---:R-:W-:Y:S01]  /*7a7d0*/  IADD3 R24, P1, R4, R11, RZ ;  /* 0x0000000b04187210 */ /* 0x004fe20007f3e0ff */
[----:B------:R2:W-:Y:S04]  /*7a7e0*/  STL.64 [R1+0x4c0], R26 ;  /* 0x0004c01a01007387 */ /* 0x0005e80000100a00 */
[----:B------:R-:W-:-:S05]  /*7a7f0*/  IMAD.X R25, R19, 0x1, R2, P1 ;  /* 0x0000000113197824 */ /* 0x000fca00008e0602 */
[----:B------:R4:W-:Y:S01]  /*7a800*/  STL.64 [R1+0x4b0], R24 ;  /* 0x0004b01801007387 */ /* 0x0009e20000100a00 */
[C---:B--2---:R-:W-:Y:S01]  /*7a810*/  IADD3 R26, P3, R4.reuse, R9, RZ ;  /* 0x00000009041a7210 */ /* 0x044fe20007f7e0ff */
[C---:B---3--:R-:W-:Y:S01]  /*7a820*/  IMAD.IADD R5, R4.reuse, 0x1, R252 ;  /* 0x0000000104057824 */ /* 0x048fe200078e02fc */
        /* <DEDUP_REMOVED lines=11> */
[----:B---3--:R-:W-:-:S05]  /*7a8e0*/  IADD3 R24, P1, R5, R11, RZ ;  /* 0x0000000b05187210 */ /* 0x008fca0007f3e0ff */
[----:B------:R-:W-:Y:S01]  /*7a8f0*/  IMAD.X R25, R19, 0x1, R2, P1 ;  /* 0x0000000113197824 */ /* 0x000fe200008e0602 */
[----:B------:R-:W-:-:S04]  /*7a900*/  IADD3 R26, P4, R5, R8, RZ ;  /* 0x00000008051a7210 */ /* 0x000fc80007f9e0ff */
        /* <DEDUP_REMOVED lines=78> */
[----:B-1----:R-:W-:Y:S02]  /*7adf0*/  IADD3 R24, P1, R4, R0, RZ ;  /* 0x0000000004187210 */ /* 0x002fe40007f3e0ff */
[----:B------:R-:W-:Y:S01]  /*7ae00*/  STL.64 [R1+0x3b0], R28 ;  /* 0x0003b01c01007387 */ /* 0x000fe20000100a00 */
[C---:B------:R-:W-:Y:S01]  /*7ae10*/  IMAD.X R27, R19.reuse, 0x1, R3, P4 ;  /* 0x00000001131b7824 */ /* 0x040fe200020e0603 */
[----:B------:R-:W1:Y:S01]  /*7ae20*/  LDC R21, c[0x0][0x248] ;  /* 0x00009200ff157b82 */ /* 0x000e620000000800 */
        /* <DEDUP_REMOVED lines=34> */
[----:B0-----:R-:W-:-:S05]  /*7b050*/  IADD3 R24, P1, R5, R11, RZ ;  /* 0x0000000b05187210 */ /* 0x001fca0007f3e0ff */
[----:B------:R-:W-:-:S05]  /*7b060*/  IMAD.X R25, R19, 0x1, R2, P1 ;  /* 0x0000000113197824 */ /* 0x000fca00008e0602 */
[----:B------:R0:W-:Y:S01]  /*7b070*/  STL.64 [R1+0x340], R24 ;  /* 0x0003401801007387 */ /* 0x0001e20000100a00 */
[----:B------:R-:W-:Y:S01]  /*7b080*/  IMAD.X R29, R19, 0x1, R12, P3 ;  /* 0x00000001131d7824 */ /* 0x000fe200018e060c */
[C---:B------:R-:W-:Y:S01]  /*7b090*/  IADD3 R26, P4, R5.reuse, R8, RZ ;  /* 0x00000008051a7210 */ /* 0x040fe20007f9e0ff */
[C---:B------:R-:W-:Y:S02]  /*7b0a0*/  IMAD.IADD R4, R5.reuse, 0x1, R18 ;  /* 0x0000000105047824 */ /* 0x040fe400078e0212 */
[----:B------:R-:W4:Y:S01]  /*7b0b0*/  LDC R18, c[0x0][0x248] ;  /* 0x00009200ff127b82 */ /* 0x000f220000000800 */
[----:B0-----:R-:W-:Y:S01]  /*7b0c0*/  IADD3 R24, P1, R5, R0, RZ ;  /* 0x0000000005187210 */ /* 0x001fe20007f3e0ff */
[----:B------:R0:W-:Y:S04]  /*7b0d0*/  STL.64 [R1+0x338], R28 ;  /* 0x0003381c01007387 */ /* 0x0001e80000100a00 */
[----:B------:R-:W-:-:S02]  /*7b0e0*/  IMAD.X R25, R19, 0x1, R13, P1 ;  /* 0x0000000113197824 */ /* 0x000fc400008e060d */
[----:B------:R-:W-:Y:S01]  /*7b0f0*/  IMAD.X R27, R19, 0x1, R3, P4 ;  /* 0x00000001131b7824 */ /* 0x000fe200020e0603 */
[----:B------:R-:W-:Y:S02]  /*7b100*/  SHF.R.S32.HI R19, RZ, 0x1f, R4 ;  /* 0x0000001fff137819 */ /* 0x000fe40000011404 */
[----:B------:R2:W-:Y:S01]  /*7b110*/  STL.64 [R1+0x320], R24 ;  /* 0x0003201801007387 */ /* 0x0005e20000100a00 */
[C---:B0-----:R-:W-:Y:S02]  /*7b120*/  IADD3 R28, P3, R4.reuse, R9, RZ ;  /* 0x00000009041c7210 */ /* 0x041fe40007f7e0ff */
[----:B--2---:R-:W-:Y:S01]  /*7b130*/  IADD3 R24, P1, R4, R11, RZ ;  /* 0x0000000b04187210 */ /* 0x004fe20007f3e0ff */
[----:B------:R0:W-:Y:S04]  /*7b140*/  STL.64 [R1+0x330], R26 ;  /* 0x0003301a01007387 */ /* 0x0001e80000100a00 */
[----:B------:R-:W-:-:S05]  /*7b150*/  IMAD.X R25, R19, 0x1, R2, P1 ;  /* 0x0000000113197824 */ /* 0x000fca00008e0602 */
[----:B------:R2:W-:Y:S01]  /*7b160*/  STL.64 [R1+0x318], R24 ;  /* 0x0003181801007387 */ /* 0x0005e20000100a00 */
[C---:B0-----:R-:W-:Y:S01]  /*7b170*/  IADD3 R26, P4, R4.reuse, R8, RZ ;  /* 0x00000008041a7210 */ /* 0x041fe20007f9e0ff */
[C---:B------:R-:W-:Y:S02]  /*7b180*/  IMAD.X R29, R19.reuse, 0x1, R12, P3 ;  /* 0x00000001131d7824 */ /* 0x040fe400018e060c */
[C---:B------:R-:W-:Y:S02]  /*7b190*/  IMAD.IADD R5, R4.reuse, 0x1, R252 ;  /* 0x0000000104057824 */ /* 0x040fe400078e02fc */
[C---:B------:R-:W-:Y:S01]  /*7b1a0*/  IMAD.X R27, R19.reuse, 0x1, R3, P4 ;  /* 0x00000001131b7824 */ /* 0x040fe200020e0603 */
[----:B--2---:R-:W-:Y:S01]  /*7b1b0*/  IADD3 R24, P1, R4, R0, RZ ;  /* 0x0000000004187210 */ /* 0x004fe20007f3e0ff */
[----:B------:R-:W-:Y:S01]  /*7b1c0*/  STL.64 [R1+0x310], R28 ;  /* 0x0003101c01007387 */ /* 0x000fe20000100a00 */
[----:B------:R-:W0:Y:S03]  /*7b1d0*/  LDC R252, c[0x0][0x248] ;  /* 0x00009200fffc7b82 */ /* 0x000e260000000800 */
        /* <DEDUP_REMOVED lines=8> */
[C---:B-1----:R-:W-:Y:S01]  /*7b260*/  IMAD.IADD R4, R5.reuse, 0x1, R21 ;  /* 0x0000000105047824 */ /* 0x042fe200078e0215 */
[C---:B------:R-:W-:Y:S01]  /*7b270*/  IADD3 R26, P4, R5.reuse, R8, RZ ;  /* 0x00000008051a7210 */ /* 0x040fe20007f9e0ff */
[----:B------:R-:W1:Y:S01]  /*7b280*/  LDC R21, c[0x0][0x248] ;  /* 0x00009200ff157b82 */ /* 0x000e620000000800 */
        /* <DEDUP_REMOVED lines=680> */
[----:B--2---:R-:W-:Y:S02]  /*7dd10*/  IADD3 R24, P1, R5, R0, RZ ;  /* 0x0000000005187210 */ /* 0x004fe40007f3e0ff */
[----:B------:R0:W-:Y:S01]  /*7dd20*/  STL.64 [R1+0x15f8], R28 ;  /* 0x0015f81c01007387 */ /* 0x0001e20000100a00 */
[C---:B------:R-:W-:Y:S01]  /*7dd30*/  IMAD.X R27, R19.reuse, 0x1, R3, P4 ;  /* 0x00000001131b7824 */ /* 0x040fe200020e0603 */
[----:B------:R-:W2:Y:S01]  /*7dd40*/  LDC R20, c[0x0][0x248] ;  /* 0x00009200ff147b82 */ /* 0x000ea20000000800 */
        /* <DEDUP_REMOVED lines=138> */
[----:B--2---:R-:W-:Y:S01]  /*7e5f0*/  IADD3 R24, P1, R5, R11, RZ ;  /* 0x0000000b05187210 */ /* 0x004fe20007f3e0ff */
[----:B------:R2:W-:Y:S04]  /*7e600*/  STL.64 [R1+0x1738], R26 ;  /* 0x0017381a01007387 */ /* 0x0005e80000100a00 */
[----:B------:R-:W-:Y:S02]  /*7e610*/  IMAD.X R25, R19, 0x1, R2, P1 ;  /* 0x0000000113197824 */ /* 0x000fe400008e0602 */
[----:B------:R-:W-:-:S02]  /*7e620*/  IMAD.IADD R4, R5, 0x1, R20 ;  /* 0x0000000105047824 */ /* 0x000fc400078e0214 */
[----:B------:R-:W-:Y:S01]  /*7e630*/  IMAD.X R165, R19, 0x1, R12, P3 ;  /* 0x0000000113a57824 */ /* 0x000fe200018e060c */
[----:B------:R4:W-:Y:S01]  /*7e640*/  STL.64 [R1+0x1748], R24 ;  /* 0x0017481801007387 */ /* 0x0009e20000100a00 */
[----:B------:R-:W0:Y:S01]  /*7e650*/  LDC R20, c[0x0][0x248] ;  /* 0x00009200ff147b82 */ /* 0x000e220000000800 */
[C---:B--2---:R-:W-:Y:S02]  /*7e660*/  IADD3 R26, P4, R5.reuse, R8, RZ ;  /* 0x00000008051a7210 */ /* 0x044fe40007f9e0ff */
[----:B----4-:R-:W-:-:S03]  /*7e670*/  IADD3 R24, P1, R5, R0, RZ ;  /* 0x0000000005187210 */ /* 0x010fc60007f3e0ff */
[C---:B------:R-:W-:Y:S02]  /*7e680*/  IMAD.X R27, R19.reuse, 0x1, R3, P4 ;  /* 0x00000001131b7824 */ /* 0x040fe400020e0603 */
        /* <DEDUP_REMOVED lines=8> */
[C---:B------:R-:W-:Y:S02]  /*7e710*/  IMAD.IADD R5, R4.reuse, 0x1, R22 ;  /* 0x0000000104057824 */ /* 0x040fe400078e0216 */
[----:B------:R-:W4:Y:S01]  /*7e720*/  LDC R22, c[0x0][0x248] ;  /* 0x00009200ff167b82 */ /* 0x000f220000000800 */
[C---:B--2---:R-:W-:Y:S02]  /*7e730*/  IADD3 R24, P1, R4.reuse, R0, RZ ;  /* 0x0000000004187210 */ /* 0x044fe40007f3e0ff */
[----:B------:R-:W-:-:S03]  /*7e740*/  IADD3 R26, P4, R4, R8, RZ ;  /* 0x00000008041a7210 */ /* 0x000fc60007f9e0ff */
[C---:B------:R-:W-:Y:S01]  /*7e750*/  IMAD.X R25, R19.reuse, 0x1, R13, P1 ;  /* 0x0000000113197824 */ /* 0x040fe200008e060d */
[----:B------:R-:W-:Y:S01]  /*7e760*/  STL.64 [R1+0x1788], R28 ;  /* 0x0017881c01007387 */ /* 0x000fe20000100a00 */
[----:B------:R-:W-:Y:S01]  /*7e770*/  IMAD.X R27, R19, 0x1, R3, P4 ;  /* 0x00000001131b7824 */ /* 0x000fe200020e0603 */
[----:B------:R-:W-:Y:S02]  /*7e780*/  SHF.R.S32.HI R19, RZ, 0x1f, R5 ;  /* 0x0000001fff137819 */ /* 0x000fe40000011405 */
[----:B------:R2:W-:Y:S02]  /*7e790*/  STL.64 [R1+0x1778], R24 ;  /* 0x0017781801007387 */ /* 0x0005e40000100a00 */
[----:B--2---:R-:W-:Y:S02]  /*7e7a0*/  IADD3 R24, P1, R5, R11, RZ ;  /* 0x0000000b05187210 */ /* 0x004fe40007f3e0ff */
[----:B------:R2:W-:Y:S03]  /*7e7b0*/  STL.64 [R1+0x1780], R26 ;  /* 0x0017801a01007387 */ /* 0x0005e60000100a00 */
[----:B------:R-:W-:Y:S01]  /*7e7c0*/  IMAD.X R25, R19, 0x1, R2, P1 ;  /* 0x0000000113197824 */ /* 0x000fe200008e0602 */
[----:B------:R-:W-:-:S04]  /*7e7d0*/  IADD3 R28, P3, R5, R9, RZ ;  /* 0x00000009051c7210 */ /* 0x000fc80007f7e0ff */
[----:B------:R3:W-:Y:S01]  /*7e7e0*/  STL.64 [R1+0x17a0], R24 ;  /* 0x0017a01801007387 */ /* 0x0007e20000100a00 */
[----:B------:R-:W-:Y:S01]  /*7e7f0*/  IMAD.X R29, R19, 0x1, R12, P3 ;  /* 0x00000001131d7824 */ /* 0x000fe200018e060c */
[C---:B--2---:R-:W-:Y:S01]  /*7e800*/  IADD3 R26, P4, R5.reuse, R8, RZ ;  /* 0x00000008051a7210 */ /* 0x044fe20007f9e0ff */
[C---:B-1----:R-:W-:Y:S01]  /*7e810*/  IMAD.IADD R4, R5.reuse, 0x1, R18 ;  /* 0x0000000105047824 */ /* 0x042fe200078e0212 */
[----:B---3--:R-:W-:Y:S02]  /*7e820*/  IADD3 R24, P1, R5, R0, RZ ;  /* 0x0000000005187210 */ /* 0x008fe40007f3e0ff */
        /* <DEDUP_REMOVED lines=13> */
[----:B------:R-:W2:Y:S02]  /*7e900*/  LDC R252, c[0x0][0x248] ;  /* 0x00009200fffc7b82 */ /* 0x000ea40000000800 */
[----:B------:R-:W-:Y:S01]  /*7e910*/  IMAD.X R27, R19, 0x1, R3, P4 ;  /* 0x00000001131b7824 */ /* 0x000fe200020e0603 */
[----:B---3--:R-:W-:-:S04]  /*7e920*/  IADD3 R24, P1, R4, R0, RZ ;  /* 0x0000000004187210 */ /* 0x008fc80007f3e0ff */
[----:B------:R-:W-:Y:S01]  /*7e930*/  STL.64 [R1+0x17d8], R26 ;  /* 0x0017d81a01007387 */ /* 0x000fe20000100a00 */
[C---:B------:R-:W-:Y:S02]  /*7e940*/  IMAD.X R25, R19.reuse, 0x1, R13, P1 ;  /* 0x0000000113197824 */ /* 0x040fe400008e060d */
[----:B------:R-:W-:Y:S01]  /*7e950*/  IMAD.X R167, R19, 0x1, R12, P3 ;  /* 0x0000000113a77824 */ /* 0x000fe200018e060c */
[----:B------:R-:W-:Y:S02]  /*7e960*/  SHF.R.S32.HI R19, RZ, 0x1f, R5 ;  /* 0x0000001fff137819 */ /* 0x000fe40000011405 */
[----:B------:R3:W-:Y:S01]  /*7e970*/  STL.64 [R1+0x17c8], R24 ;  /* 0x0017c81801007387 */ /* 0x0007e20000100a00 */
[C---:B------:R-:W-:Y:S02]  /*7e980*/  IADD3 R28, P3, R5.reuse, R9, RZ ;  /* 0x00000009051c7210 */ /* 0x040fe40007f7e0ff */
[----:B---3--:R-:W-:-:S05]  /*7e990*/  IADD3 R24, P1, R5, R11, RZ ;  /* 0x0000000b05187210 */ /* 0x008fca0007f3e0ff */
[----:B------:R-:W-:-:S05]  /*7e9a0*/  IMAD.X R25, R19, 0x1, R2, P1 ;  /* 0x0000000113197824 */ /* 0x000fca00008e0602 */
[----:B------:R3:W-:Y:S01]  /*7e9b0*/  STL.64 [R1+0x17d0], R24 ;  /* 0x0017d01801007387 */ /* 0x0007e20000100a00 */
[----:B------:R-:W-:Y:S01]  /*7e9c0*/  IMAD.X R29, R19, 0x1, R12, P3 ;  /* 0x00000001131d7824 */ /* 0x000fe200018e060c */
[C---:B------:R-:W-:Y:S01]  /*7e9d0*/  IADD3 R26, P4, R5.reuse, R8, RZ ;  /* 0x00000008051a7210 */ /* 0x040fe20007f9e0ff */
[C---:B0-----:R-:W-:Y:S02]  /*7e9e0*/  IMAD.IADD R4, R5.reuse, 0x1, R21 ;  /* 0x0000000105047824 */ /* 0x041fe400078e0215 */
[----:B------:R-:W0:Y:S01]  /*7e9f0*/  LDC R21, c[0x0][0x248] ;  /* 0x00009200ff157b82 */ /* 0x000e220000000800 */
[----:B---3--:R-:W-:Y:S01]  /*7ea00*/  IADD3 R24, P1, R5, R0, RZ ;  /* 0x0000000005187210 */ /* 0x008fe20007f3e0ff */
[----:B------:R-:W-:Y:S04]  /*7ea10*/  STL.64 [R1+0x17e8], R28 ;  /* 0x0017e81c01007387 */ /* 0x000fe80000100a00 */
[----:B------:R-:W-:-:S02]  /*7ea20*/  IMAD.X R25, R19, 0x1, R13, P1 ;  /* 0x0000000113197824 */ /* 0x000fc400008e060d */
[----:B------:R-:W-:Y:S01]  /*7ea30*/  IMAD.X R27, R19, 0x1, R3, P4 ;  /* 0x00000001131b7824 */ /* 0x000fe200020e0603 */
[----:B------:R-:W-:Y:S02]  /*7ea40*/  SHF.R.S32.HI R19, RZ, 0x1f, R4 ;  /* 0x0000001fff137819 */ /* 0x000fe40000011404 */
[----:B------:R3:W-:Y:S02]  /*7ea50*/  STL.64 [R1+0x1800], R24 ;  /* 0x0018001801007387 */ /* 0x0007e40000100a00 */
[----:B---3--:R-:W-:Y:S02]  /*7ea60*/  IADD3 R24, P1, R4, R11, RZ ;  /* 0x0000000b04187210 */ /* 0x008fe40007f3e0ff */
[----:B------:R3:W-:Y:S03]  /*7ea70*/  STL.64 [R1+0x17f0], R26 ;  /* 0x0017f01a01007387 */ /* 0x0007e60000100a00 */
[----:B------:R-:W-:-:S05]  /*7ea80*/  IMAD.X R25, R19, 0x1, R2, P1 ;  /* 0x0000000113197824 */ /* 0x000fca00008e0602 */
[----:B------:R4:W-:Y:S01]  /*7ea90*/  STL.64 [R1+0x17f8], R24 ;  /* 0x0017f81801007387 */ /* 0x0009e20000100a00 */
[C---:B------:R-:W-:Y:S01]  /*7eaa0*/  IADD3 R170, P3, R4.reuse, R9, RZ ;  /* 0x0000000904aa7210 */ /* 0x040fe20007f7e0ff */
[C---:B------:R-:W-:Y:S01]  /*7eab0*/  IMAD.IADD R5, R4.reuse, 0x1, R20 ;  /* 0x0000000104057824 */ /* 0x040fe200078e0214 */
[C---:B---3--:R-:W-:Y:S01]  /*7eac0*/  IADD3 R26, P4, R4.reuse, R8, RZ ;  /* 0x00000008041a7210 */ /* 0x048fe20007f9e0ff */
[----:B------:R-:W3:Y:S01]  /*7ead0*/  LDC R20, c[0x0][0x248] ;  /* 0x00009200ff147b82 */ /* 0x000ee20000000800 */
[----:B----4-:R-:W-:-:S05]  /*7eae0*/  IADD3 R24, P1, R4, R0, RZ ;  /* 0x0000000004187210 */ /* 0x010fca0007f3e0ff */
[C---:B------:R-:W-:Y:S02]  /*7eaf0*/  IMAD.X R25, R19.reuse, 0x1, R13, P1 ;  /* 0x0000000113197824 */ /* 0x040fe400008e060d */
[C---:B------:R-:W-:Y:S02]  /*7eb00*/  IMAD.X R171, R19.reuse, 0x1, R12, P3 ;  /* 0x0000000113ab7824 */ /* 0x040fe400018e060c */
[----:B------:R-:W-:Y:S01]  /*7eb10*/  IMAD.X R27, R19, 0x1, R3, P4 ;  /* 0x00000001131b7824 */ /* 0x000fe200020e0603 */
[----:B------:R4:W-:Y:S01]  /*7eb20*/  STL.64 [R1+0x1818], R24 ;  /* 0x0018181801007387 */ /* 0x0009e20000100a00 */
[----:B------:R-:W-:Y:S02]  /*7eb30*/  SHF.R.S32.HI R19, RZ, 0x1f, R5 ;  /* 0x0000001fff137819 */ /* 0x000fe40000011405 */
[C---:B------:R-:W-:Y:S02]  /*7eb40*/  IADD3 R28, P3, R5.reuse, R9, RZ ;  /* 0x00000009051c7210 */ /* 0x040fe40007f7e0ff */
[----:B----4-:R-:W-:Y:S01]  /*7eb50*/  IADD3 R24, P1, R5, R11, RZ ;  /* 0x0000000b05187210 */ /* 0x010fe20007f3e0ff */
[----:B------:R4:W-:Y:S04]  /*7eb60*/  STL.64 [R1+0x1810], R26 ;  /* 0x0018101a01007387 */ /* 0x0009e80000100a00 */
[----:B------:R-:W-:-:S05]  /*7eb70*/  IMAD.X R25, R19, 0x1, R2, P1 ;  /* 0x0000000113197824 */ /* 0x000fca00008e0602 */
[----:B------:R1:W-:Y:S01]  /*7eb80*/  STL.64 [R1+0x1828], R24 ;  /* 0x0018281801007387 */ /* 0x0003e20000100a00 */
[----:B----4-:R-:W-:Y:S01]  /*7eb90*/  IADD3 R26, P4, R5, R8, RZ ;  /* 0x00000008051a7210 */ /* 0x010fe20007f9e0ff */
[----:B------:R-:W-:Y:S02]  /*7eba0*/  IMAD.X R29, R19, 0x1, R12, P3 ;  /* 0x00000001131d7824 */ /* 0x000fe400018e060c */
[----:B------:R-:W-:Y:S02]  /*7ebb0*/  IMAD.IADD R4, R5, 0x1, R22 ;  /* 0x0000000105047824 */ /* 0x000fe400078e0216 */
[----:B------:R-:W-:Y:S01]  /*7ebc0*/  IMAD.X R27, R19, 0x1, R3, P4 ;  /* 0x00000001131b7824 */ /* 0x000fe200020e0603 */
[----:B-1----:R-:W-:Y:S01]  /*7ebd0*/  IADD3 R24, P1, R5, R0, RZ ;  /* 0x0000000005187210 */ /* 0x002fe20007f3e0ff */
[----:B------:R-:W-:Y:S01]  /*7ebe0*/  STL.64 [R1+0x1838], R28 ;  /* 0x0018381c01007387 */ /* 0x000fe20000100a00 */
[----:B------:R-:W-:Y:S01]  /*7ebf0*/  IMAD.MOV.U32 R179, RZ, RZ, R177 ;  /* 0x000000ffffb37224 */ /* 0x000fe200078e00b1 */
[----:B------:R-:W1:Y:S02]  /*7ec00*/  LDC R22, c[0x0][0x248] ;  /* 0x00009200ff167b82 */ /* 0x000e640000000800 */
        /* <DEDUP_REMOVED lines=23> */
[C---:B--2---:R-:W-:Y:S01]  /*7ed80*/  IMAD.IADD R4, R5.reuse, 0x1, R252 ;  /* 0x0000000105047824 */ /* 0x044fe200078e02fc */
[C---:B----4-:R-:W-:Y:S01]  /*7ed90*/  IADD3 R26, P4, R5.reuse, R8, RZ ;  /* 0x00000008051a7210 */ /* 0x050fe20007f9e0ff */
[----:B------:R-:W2:Y:S01]  /*7eda0*/  LDC R252, c[0x0][0x248] ;  /* 0x00009200fffc7b82 */ /* 0x000ea20000000800 */
        /* <DEDUP_REMOVED lines=13> */
[----:B------:R-:W0:Y:S02]  /*7ee80*/  LDC R21, c[0x0][0x248] ;  /* 0x00009200ff157b82 */ /* 0x000e240000000800 */
        /* <DEDUP_REMOVED lines=29> */
[C---:B-1----:R-:W-:Y:S01]  /*7f060*/  IMAD.IADD R5, R4.reuse, 0x1, R22 ;  /* 0x0000000104057824 */ /* 0x042fe200078e0216 */
[----:B--2---:R-:W-:Y:S02]  /*7f070*/  IADD3 R24, P1, R4, R0, RZ ;  /* 0x0000000004187210 */ /* 0x004fe40007f3e0ff */
        /* <DEDUP_REMOVED lines=806> */
[----:B------:R-:W-:Y:S01]  /*822e0*/  IMAD.X R25, R19, 0x1, R2, P1 ;  /* 0x0000000113197824 */ /* 0x000fe200008e0602 */
[----:B------:R-:W-:-:S04]  /*822f0*/  IADD3 R28, P3, R5, R9, RZ ;  /* 0x00000009051c7210 */ /* 0x000fc80007f7e0ff */
[----:B------:R4:W-:Y:S01]  /*82300*/  STL.64 [R1+0x18f0], R24 ;  /* 0x0018f01801007387 */ /* 0x0009e20000100a00 */
[----:B------:R-:W-:Y:S01]  /*82310*/  IMAD.X R29, R19, 0x1, R12, P3 ;  /* 0x00000001131d7824 */ /* 0x000fe200018e060c */
[C---:B---3--:R-:W-:Y:S01]  /*82320*/  IADD3 R26, P4, R5.reuse, R8, RZ ;  /* 0x00000008051a7210 */ /* 0x048fe20007f9e0ff */
[C---:B------:R-:W-:Y:S01]  /*82330*/  IMAD.IADD R4, R5.reuse, 0x1, R22 ;  /* 0x0000000105047824 */ /* 0x040fe200078e0216 */
[----:B----4-:R-:W-:Y:S02]  /*82340*/  IADD3 R24, P1, R5, R0, RZ ;  /* 0x0000000005187210 */ /* 0x010fe40007f3e0ff */
[----:B------:R-:W-:Y:S01]  /*82350*/  STL.64 [R1+0x1880], R28 ;  /* 0x0018801c01007387 */ /* 0x000fe20000100a00 */
[C---:B------:R-:W-:Y:S01]  /*82360*/  IMAD.X R27, R19.reuse, 0x1, R3, P4 ;  /* 0x00000001131b7824 */ /* 0x040fe200020e0603 */
[----:B------:R-:W3:Y:S01]  /*82370*/  LDC R22, c[0x0][0x248] ;  /* 0x00009200ff167b82 */ /* 0x000ee20000000800 */
        /* <DEDUP_REMOVED lines=10> */
[C---:B------:R-:W-:Y:S01]  /*82420*/  IMAD.IADD R5, R4.reuse, 0x1, R18 ;  /* 0x0000000104057824 */ /* 0x040fe200078e0212 */
[----:B0-----:R-:W-:Y:S02]  /*82430*/  IADD3 R24, P1, R4, R0, RZ ;  /* 0x0000000004187210 */ /* 0x001fe40007f3e0ff */
[----:B------:R-:W-:Y:S01]  /*82440*/  STL.64 [R1+0x1700], R28 ;  /* 0x0017001c01007387 */ /* 0x000fe20000100a00 */
[C---:B------:R-:W-:Y:S01]  /*82450*/  IMAD.X R27, R19.reuse, 0x1, R3, P4 ;  /* 0x00000001131b7824 */ /* 0x040fe200020e0603 */
[----:B------:R-:W0:Y:S01]  /*82460*/  LDC R18, c[0x0][0x248] ;  /* 0x00009200ff127b82 */ /* 0x000e220000000800 */
[----:B------:R-:W-:Y:S01]  /*82470*/  IMAD.X R25, R19, 0x1, R13, P1 ;  /* 0x0000000113197824 */ /* 0x000fe200008e060d */
[----:B------:R-:W-:-:S04]  /*82480*/  SHF.R.S32.HI R19, RZ, 0x1f, R5 ;  /* 0x0000001fff137819 */ /* 0x000fc80000011405 */
[----:B------:R4:W-:Y:S02]  /*82490*/  STL.64 [R1+0x1610], R24 ;  /* 0x0016101801007387 */ /* 0x0009e40000100a00 */
[----:B----4-:R-:W-:Y:S02]  /*824a0*/  IADD3 R24, P1, R5, R11, RZ ;  /* 0x0000000b05187210 */ /* 0x010fe40007f3e0ff */
[----:B------:R4:W-:Y:S03]  /*824b0*/  STL.64 [R1+0x1690], R26 ;  /* 0x0016901a01007387 */ /* 0x0009e60000100a00 */
[----:B------:R-:W-:-:S05]  /*824c0*/  IMAD.X R25, R19, 0x1, R2, P1 ;  /* 0x0000000113197824 */ /* 0x000fca00008e0602 */
[----:B------:R1:W-:Y:S01]  /*824d0*/  STL.64 [R1+0x1588], R24 ;  /* 0x0015881801007387 */ /* 0x0003e20000100a00 */
[C---:B------:R-:W-:Y:S01]  /*824e0*/  IADD3 R230, P3, R5.reuse, R9, RZ ;  /* 0x0000000905e67210 */ /* 0x040fe20007f7e0ff */
[C---:B------:R-:W-:Y:S01]  /*824f0*/  IMAD.IADD R4, R5.reuse, 0x1, R252 ;  /* 0x0000000105047824 */ /* 0x040fe200078e02fc */
[C---:B----4-:R-:W-:Y:S01]  /*82500*/  IADD3 R26, P4, R5.reuse, R8, RZ ;  /* 0x00000008051a7210 */ /* 0x050fe20007f9e0ff */
[----:B------:R-:W4:Y:S01]  /*82510*/  LDC R252, c[0x0][0x248] ;  /* 0x00009200fffc7b82 */ /* 0x000f220000000800 */
        /* <DEDUP_REMOVED lines=10> */
[C---:B------:R-:W-:Y:S01]  /*825c0*/  IADD3 R234, P3, R4.reuse, R9, RZ ;  /* 0x0000000904ea7210 */ /* 0x040fe20007f7e0ff */
[C---:B------:R-:W-:Y:S01]  /*825d0*/  IMAD.IADD R5, R4.reuse, 0x1, R21 ;  /* 0x0000000104057824 */ /* 0x040fe200078e0215 */
[C---:B-1----:R-:W-:Y:S01]  /*825e0*/  IADD3 R26, P4, R4.reuse, R8, RZ ;  /* 0x00000008041a7210 */ /* 0x042fe20007f9e0ff */
[----:B------:R-:W-:Y:S01]  /*825f0*/  IMAD.MOV.U32 R248, RZ, RZ, R236 ;  /* 0x000000fffff87224 */ /* 0x000fe200078e00ec */
        /* <DEDUP_REMOVED lines=9> */
[----:B------:R-:W-:Y:S01]  /*82690*/  IMAD.X R25, R19, 0x1, R2, P1 ;  /* 0x0000000113197824 */ /* 0x000fe200008e0602 */
[----:B------:R-:W-:-:S04]  /*826a0*/  IADD3 R28, P3, R5, R9, RZ ;  /* 0x00000009051c7210 */ /* 0x000fc80007f7e0ff */
[----:B------:R3:W-:Y:S01]  /*826b0*/  STL.64 [R1+0xc68], R24 ;  /* 0x000c681801007387 */ /* 0x0007e20000100a00 */
[----:B------:R-:W-:Y:S01]  /*826c0*/  IMAD.X R29, R19, 0x1, R12, P3 ;  /* 0x00000001131d7824 */ /* 0x000fe200018e060c */
[C---:B--2---:R-:W-:Y:S01]  /*826d0*/  IADD3 R26, P4, R5.reuse, R8, RZ ;  /* 0x00000008051a7210 */ /* 0x044fe20007f9e0ff */
[C---:B------:R-:W-:Y:S01]  /*826e0*/  IMAD.IADD R4, R5.reuse, 0x1, R20 ;  /* 0x0000000105047824 */ /* 0x040fe200078e0214 */
[----:B---3--:R-:W-:Y:S02]  /*826f0*/  IADD3 R24, P1, R5, R0, RZ ;  /* 0x0000000005187210 */ /* 0x008fe40007f3e0ff */
[----:B------:R-:W-:Y:S01]  /*82700*/  STL.64 [R1+0xb20], R28 ;  /* 0x000b201c01007387 */ /* 0x000fe20000100a00 */
[C---:B------:R-:W-:Y:S01]  /*82710*/  IMAD.X R27, R19.reuse, 0x1, R3, P4 ;  /* 0x00000001131b7824 */ /* 0x040fe200020e0603 */
[----:B------:R-:W2:Y:S01]  /*82720*/  LDC R20, c[0x0][0x248] ;  /* 0x00009200ff147b82 */ /* 0x000ea20000000800 */
        /* <DEDUP_REMOVED lines=12> */
[----:B------:R0:W-:Y:S01]  /*827f0*/  STL.64 [R1+0x5d8], R28 ;  /* 0x0005d81c01007387 */ /* 0x0001e20000100a00 */
[C---:B------:R-:W-:Y:S01]  /*82800*/  IMAD.X R27, R19.reuse, 0x1, R3, P4 ;  /* 0x00000001131b7824 */ /* 0x040fe200020e0603 */
[----:B------:R-:W3:Y:S01]  /*82810*/  LDC R22, c[0x0][0x248] ;  /* 0x00009200ff167b82 */ /* 0x000ee20000000800 */
[----:B------:R-:W-:Y:S01]  /*82820*/  IMAD.X R25, R19, 0x1, R13, P1 ;  /* 0x0000000113197824 */ /* 0x000fe200008e060d */
[----:B------:R-:W-:-:S04]  /*82830*/  SHF.R.S32.HI R19, RZ, 0x1f, R5 ;  /* 0x0000001fff137819 */ /* 0x000fc80000011405 */
[----:B------:R4:W-:Y:S01]  /*82840*/  STL.64 [R1+0x2f0], R24 ;  /* 0x0002f01801007387 */ /* 0x0009e20000100a00 */
[C---:B------:R-:W-:Y:S01]  /*82850*/  IADD3 R236, P3, R5.reuse, R9, RZ ;  /* 0x0000000905ec7210 */ /* 0x040fe20007f7e0ff */
[C---:B------:R-:W-:Y:S01]  /*82860*/  IMAD.IADD R4, R5.reuse, 0x1, R18 ;  /* 0x0000000105047824 */ /* 0x040fe200078e0212 */
[----:B0-----:R-:W0:Y:S01]  /*82870*/  LDC R28, c[0x0][0x248] ;  /* 0x00009200ff1c7b82 */ /* 0x001e220000000800 */
[----:B----4-:R-:W-:Y:S01]  /*82880*/  IADD3 R24, P1, R5, R11, RZ ;  /* 0x0000000b05187210 */ /* 0x010fe20007f3e0ff */
[----:B------:R4:W-:Y:S04]  /*82890*/  STL.64 [R1+0x490], R26 ;  /* 0x0004901a01007387 */ /* 0x0009e80000100a00 */
[----:B------:R-:W-:-:S05]  /*828a0*/  IMAD.X R25, R19, 0x1, R2, P1 ;  /* 0x0000000113197824 */ /* 0x000fca00008e0602 */
[----:B------:R1:W-:Y:S01]  /*828b0*/  STL.64 [R1+0x260], R24 ;  /* 0x0002601801007387 */ /* 0x0003e20000100a00 */
[C---:B----4-:R-:W-:Y:S02]  /*828c0*/  IADD3 R26, P4, R5.reuse, R8, RZ ;  /* 0x00000008051a7210 */ /* 0x050fe40007f9e0ff */
[----:B-1----:R-:W-:Y:S01]  /*828d0*/  IADD3 R24, P1, R5, R0, RZ ;  /* 0x0000000005187210 */ /* 0x002fe20007f3e0ff */
[----:B------:R-:W-:-:S04]  /*828e0*/  IMAD.MOV.U32 R249, RZ, RZ, R237 ;  /* 0x000000fffff97224 */ /* 0x000fc800078e00ed */
        /* <DEDUP_REMOVED lines=9> */
[----:B------:R-:W-:Y:S02]  /*82980*/  IMAD.MOV.U32 R245, RZ, RZ, R249 ;  /* 0x000000fffff57224 */ /* 0x000fe400078e00f9 */
[----:B------:R-:W-:Y:S01]  /*82990*/  IMAD.MOV.U32 R249, RZ, RZ, R240 ;  /* 0x000000fffff97224 */ /* 0x000fe200078e00f0 */
[C---:B------:R-:W-:Y:S01]  /*829a0*/  IADD3 R240, P3, R4.reuse, R9, RZ ;  /* 0x0000000904f07210 */ /* 0x040fe20007f7e0ff */
[C---:B------:R-:W-:Y:S01]  /*829b0*/  IMAD.IADD R5, R4.reuse, 0x1, R252 ;  /* 0x0000000104057824 */ /* 0x040fe200078e02fc */
[C---:B-1----:R-:W-:Y:S01]  /*829c0*/  IADD3 R26, P4, R4.reuse, R8, RZ ;  /* 0x00000008041a7210 */ /* 0x042fe20007f9e0ff */
[----:B------:R-:W-:Y:S01]  /*829d0*/  IMAD.MOV.U32 R18, RZ, RZ, R241 ;  /* 0x000000ffff127224 */ /* 0x000fe200078e00f1 */
[----:B------:R-:W1:Y:S01]  /*829e0*/  LDC R252, c[0x0][0x248] ;  /* 0x00009200fffc7b82 */ /* 0x000e620000000800 */
        /* <DEDUP_REMOVED lines=15> */
[----:B--2---:R-:W-:Y:S01]  /*82ae0*/  IADD3 R24, P1, R5, R0, RZ ;  /* 0x0000000005187210 */ /* 0x004fe20007f3e0ff */
[----:B------:R2:W-:Y:S01]  /*82af0*/  STL.64 [R1+0x218], R30 ;  /* 0x0002181e01007387 */ /* 0x0005e20000100a00 */
[----:B------:R-:W-:Y:S01]  /*82b00*/  IMAD.MOV.U32 R250, RZ, RZ, R238 ;  /* 0x000000fffffa7224 */ /* 0x000fe200078e00ee */
[----:B------:R-:W4:Y:S02]  /*82b10*/  LDC R21, c[0x0][0x248] ;  /* 0x00009200ff157b82 */ /* 0x000f240000000800 */
[----:B------:R-:W-:Y:S01]  /*82b20*/  IMAD.X R25, R19, 0x1, R13, P1 ;  /* 0x0000000113197824 */ /* 0x000fe200008e060d */
[----:B------:R-:W-:Y:S01]  /*82b30*/  STL.64 [R1+0x210], R26 ;  /* 0x0002101a01007387 */ /* 0x000fe20000100a00 */
[----:B------:R-:W-:-:S03]  /*82b40*/  SHF.R.S32.HI R19, RZ, 0x1f, R4 ;  /* 0x0000001fff137819 */ /* 0x000fc60000011404 */
[----:B------:R3:W-:Y:S01]  /*82b50*/  STL.64 [R1+0x208], R24 ;  /* 0x0002081801007387 */ /* 0x0007e20000100a00 */
[C---:B--2---:R-:W-:Y:S02]  /*82b60*/  IADD3 R30, P3, R4.reuse, R9, RZ ;  /* 0x00000009041e7210 */ /* 0x044fe40007f7e0ff */
[----:B---3--:R-:W-:-:S05]  /*82b70*/  IADD3 R24, P1, R4, R11, RZ ;  /* 0x0000000b04187210 */ /* 0x008fca0007f3e0ff */
[----:B------:R-:W-:Y:S01]  /*82b80*/  IMAD.X R25, R19, 0x1, R2, P1 ;  /* 0x0000000113197824 */ /* 0x000fe200008e0602 */
[----:B------:R-:W-:-:S04]  /*82b90*/  IADD3 R26, P4, R4, R8, RZ ;  /* 0x00000008041a7210 */ /* 0x000fc80007f9e0ff */
[----:B------:R2:W-:Y:S01]  /*82ba0*/  STL.64 [R1+0x200], R24 ;  /* 0x0002001801007387 */ /* 0x0005e20000100a00 */
[C---:B------:R-:W-:Y:S02]  /*82bb0*/  IMAD.X R31, R19.reuse, 0x1, R12, P3 ;  /* 0x00000001131f7824 */ /* 0x040fe400018e060c */
[C---:B------:R-:W-:Y:S02]  /*82bc0*/  IMAD.X R27, R19.reuse, 0x1, R3, P4 ;  /* 0x00000001131b7824 */ /* 0x040fe400020e0603 */
[C---:B------:R-:W-:Y:S01]  /*82bd0*/  IMAD.IADD R5, R4.reuse, 0x1, R20 ;  /* 0x0000000104057824 */ /* 0x040fe200078e0214 */
[----:B--2---:R-:W-:Y:S01]  /*82be0*/  IADD3 R24, P1, R4, R0, RZ ;  /* 0x0000000004187210 */ /* 0x004fe20007f3e0ff */
[----:B------:R2:W-:Y:S01]  /*82bf0*/  STL.64 [R1+0x1f8], R30 ;  /* 0x0001f81e01007387 */ /* 0x0005e20000100a00 */
[----:B------:R-:W-:Y:S01]  /*82c00*/  IMAD.MOV.U32 R251, RZ, RZ, R239 ;  /* 0x000000fffffb7224 */ /* 0x000fe200078e00ef */
[----:B------:R-:W3:Y:S02]  /*82c10*/  LDC R20, c[0x0][0x248] ;  /* 0x00009200ff147b82 */ /* 0x000ee40000000800 */
[----:B------:R-:W-:Y:S01]  /*82c20*/  IMAD.X R25, R19, 0x1, R13, P1 ;  /* 0x0000000113197824 */ /* 0x000fe200008e060d */
[----:B------:R-:W-:Y:S01]  /*82c30*/  STL.64 [R1+0x1f0], R26 ;  /* 0x0001f01a01007387 */ /* 0x000fe20000100a00 */
[----:B------:R-:W-:-:S03]  /*82c40*/  SHF.R.S32.HI R19, RZ, 0x1f, R5 ;  /* 0x0000001fff137819 */ /* 0x000fc60000011405 */
[----:B------:R0:W-:Y:S01]  /*82c50*/  STL.64 [R1+0x1e8], R24 ;  /* 0x0001e81801007387 */ /* 0x0001e20000100a00 */
[C---:B------:R-:W-:Y:S01]  /*82c60*/  IADD3 R238, P3, R5.reuse, R9, RZ ;  /* 0x0000000905ee7210 */ /* 0x040fe20007f7e0ff */
[C---:B------:R-:W-:Y:S01]  /*82c70*/  IMAD.IADD R4, R5.reuse, 0x1, R22 ;  /* 0x0000000105047824 */ /* 0x040fe200078e0216 */
[----:B--2---:R-:W2:Y:S01]  /*82c80*/  LDC R30, c[0x0][0x248] ;  /* 0x00009200ff1e7b82 */ /* 0x004ea20000000800 */
[C---:B0-----:R-:W-:Y:S02]  /*82c90*/  IADD3 R24, P1, R5.reuse, R11, RZ ;  /* 0x0000000b05187210 */ /* 0x041fe40007f3e0ff */
[----:B------:R-:W-:Y:S01]  /*82ca0*/  IADD3 R26, P4, R5, R8, RZ ;  /* 0x00000008051a7210 */ /* 0x000fe20007f9e0ff */
[----:B------:R-:W-:-:S04]  /*82cb0*/  IMAD.X R239, R19, 0x1, R12, P3 ;  /* 0x0000000113ef7824 */ /* 0x000fc800018e060c */
[----:B------:R-:W0:Y:S01]  /*82cc0*/  LDC R22, c[0x0][0x248] ;  /* 0x00009200ff167b82 */ /* 0x000e220000000800 */
[----:B------:R-:W-:-:S05]  /*82cd0*/  IMAD.X R25, R19, 0x1, R2, P1 ;  /* 0x0000000113197824 */ /* 0x000fca00008e0602 */
[----:B------:R1:W-:Y:S01]  /*82ce0*/  STL.64 [R1+0x1e0], R24 ;  /* 0x0001e01801007387 */ /* 0x0003e20000100a00 */
[----:B------:R-:W-:Y:S01]  /*82cf0*/  IMAD.X R27, R19, 0x1, R3, P4 ;  /* 0x00000001131b7824 */ /* 0x000fe200020e0603 */
[----:B-1----:R-:W-:-:S05]  /*82d00*/  IADD3 R24, P1, R5, R0, RZ ;  /* 0x0000000005187210 */ /* 0x002fca0007f3e0ff */
[----:B------:R-:W-:Y:S01]  /*82d10*/  IMAD.X R25, R19, 0x1, R13, P1 ;  /* 0x0000000113197824 */ /* 0x000fe200008e060d */
[----:B------:R-:W-:-:S04]  /*82d20*/  SHF.R.S32.HI R19, RZ, 0x1f, R4 ;  /* 0x0000001fff137819 */ /* 0x000fc80000011404 */
[----:B------:R1:W-:Y:S02]  /*82d30*/  STL.64 [R1+0x1c8], R24 ;  /* 0x0001c81801007387 */ /* 0x0003e40000100a00 */
[----:B-1----:R-:W-:Y:S02]  /*82d40*/  IADD3 R24, P1, R4, R11, RZ ;  /* 0x0000000b04187210 */ /* 0x002fe40007f3e0ff */
[----:B------:R1:W-:Y:S03]  /*82d50*/  STL.64 [R1+0x1d0], R26 ;  /* 0x0001d01a01007387 */ /* 0x0003e60000100a00 */
[----:B------:R-:W-:-:S05]  /*82d60*/  IMAD.X R25, R19, 0x1, R2, P1 ;  /* 0x0000000113197824 */ /* 0x000fca00008e0602 */
[----:B------:R4:W-:Y:S01]  /*82d70*/  STL.64 [R1+0x1c0], R24 ;  /* 0x0001c01801007387 */ /* 0x0009e20000100a00 */
[C---:B-1----:R-:W-:Y:S01]  /*82d80*/  IADD3 R26, P3, R4.reuse, R9, RZ ;  /* 0x00000009041a7210 */ /* 0x042fe20007f7e0ff */
[----:B------:R-:W-:Y:S01]  /*82d90*/  IMAD.MOV.U32 R246, RZ, RZ, R242 ;  /* 0x000000fffff67224 */ /* 0x000fe200078e00f2 */
[C---:B------:R-:W-:Y:S01]  /*82da0*/  IADD3 R242, P4, R4.reuse, R8, RZ ;  /* 0x0000000804f27210 */ /* 0x040fe20007f9e0ff */
[C---:B------:R-:W-:Y:S02]  /*82db0*/  IMAD.IADD R5, R4.reuse, 0x1, R28 ;  /* 0x0000000104057824 */ /* 0x040fe400078e021c */
[----:B------:R-:W-:Y:S01]  /*82dc0*/  IMAD.X R27, R19, 0x1, R12, P3 ;  /* 0x00000001131b7824 */ /* 0x000fe200018e060c */
[----:B----4-:R-:W-:Y:S01]  /*82dd0*/  IADD3 R24, P1, R4, R0, RZ ;  /* 0x0000000004187210 */ /* 0x010fe20007f3e0ff */
[----:B------:R-:W-:-:S04]  /*82de0*/  IMAD.MOV.U32 R247, RZ, RZ, R243 ;  /* 0x000000fffff77224 */ /* 0x000fc800078e00f3 */
[C---:B------:R-:W-:Y:S01]  /*82df0*/  IMAD.X R25, R19.reuse, 0x1, R13, P1 ;  /* 0x0000000113197824 */ /* 0x040fe200008e060d */
[----:B------:R-:W-:Y:S01]  /*82e00*/  STL.64 [R1+0x1b8], R26 ;  /* 0x0001b81a01007387 */ /* 0x000fe20000100a00 */
[----:B------:R-:W-:Y:S01]  /*82e10*/  IMAD.X R243, R19, 0x1, R3, P4 ;  /* 0x0000000113f37824 */ /* 0x000fe200020e0603 */
[----:B------:R-:W-:Y:S02]  /*82e20*/  SHF.R.S32.HI R19, RZ, 0x1f, R5 ;  /* 0x0000001fff137819 */ /* 0x000fe40000011405 */
        /* <DEDUP_REMOVED lines=16> */
[----:B---3--:R-:W-:Y:S01]  /*82f30*/  IADD3 R24, P1, R4, R11, RZ ;  /* 0x0000000b04187210 */ /* 0x008fe20007f3e0ff */
[----:B------:R1:W-:Y:S04]  /*82f40*/  STL.64 [R1+0x190], R26 ;  /* 0x0001901a01007387 */ /* 0x0003e80000100a00 */
[----:B------:R-:W-:-:S05]  /*82f50*/  IMAD.X R25, R19, 0x1, R2, P1 ;  /* 0x0000000113197824 */ /* 0x000fca00008e0602 */
[----:B------:R3:W-:Y:S01]  /*82f60*/  STL.64 [R1+0x180], R24 ;  /* 0x0001801801007387 */ /* 0x0007e20000100a00 */
[C---:B-1----:R-:W-:Y:S01]  /*82f70*/  IADD3 R26, P4, R4.reuse, R8, RZ ;  /* 0x00000008041a7210 */ /* 0x042fe20007f9e0ff */
[C---:B------:R-:W-:Y:S02]  /*82f80*/  IMAD.X R29, R19.reuse, 0x1, R12, P3 ;  /* 0x00000001131d7824 */ /* 0x040fe400018e060c */
[C---:B------:R-:W-:Y:S02]  /*82f90*/  IMAD.IADD R5, R4.reuse, 0x1, R21 ;  /* 0x0000000104057824 */ /* 0x040fe400078e0215 */
[C---:B------:R-:W-:Y:S01]  /*82fa0*/  IMAD.X R27, R19.reuse, 0x1, R3, P4 ;  /* 0x00000001131b7824 */ /* 0x040fe200020e0603 */
[----:B---3--:R-:W-:Y:S01]  /*82fb0*/  IADD3 R24, P1, R4, R0, RZ ;  /* 0x0000000004187210 */ /* 0x008fe20007f3e0ff */
[----:B------:R1:W-:Y:S01]  /*82fc0*/  STL.64 [R1+0x178], R28 ;  /* 0x0001781c01007387 */ /* 0x0003e20000100a00 */
[----:B------:R-:W3:Y:S03]  /*82fd0*/  LDC R21, c[0x0][0x248] ;  /* 0x00009200ff157b82 */ /* 0x000ee60000000800 */
[----:B------:R-:W-:Y:S01]  /*82fe0*/  IMAD.X R25, R19, 0x1, R13, P1 ;  /* 0x0000000113197824 */ /* 0x000fe200008e060d */
[----:B------:R-:W-:Y:S01]  /*82ff0*/  STL.64 [R1+0x170], R26 ;  /* 0x0001701a01007387 */ /* 0x000fe20000100a00 */
[----:B------:R-:W-:-:S03]  /*83000*/  SHF.R.S32.HI R19, RZ, 0x1f, R5 ;  /* 0x0000001fff137819 */ /* 0x000fc60000011405 */
[----:B------:R2:W-:Y:S01]  /*83010*/  STL.64 [R1+0x168], R24 ;  /* 0x0001681801007387 */ /* 0x0005e20000100a00 */
[C---:B-1----:R-:W-:Y:S02]  /*83020*/  IADD3 R28, P3, R5.reuse, R9, RZ ;  /* 0x00000009051c7210 */ /* 0x042fe40007f7e0ff */
[----:B--2---:R-:W-:-:S05]  /*83030*/  IADD3 R24, P1, R5, R11, RZ ;  /* 0x0000000b05187210 */ /* 0x004fca0007f3e0ff */
[----:B------:R-:W-:Y:S01]  /*83040*/  IMAD.X R25, R19, 0x1, R2, P1 ;  /* 0x0000000113197824 */ /* 0x000fe200008e0602 */
[----:B------:R-:W-:-:S04]  /*83050*/  IADD3 R26, P4, R5, R8, RZ ;  /* 0x00000008051a7210 */ /* 0x000fc80007f9e0ff */
[----:B------:R1:W-:Y:S01]  /*83060*/  STL.64 [R1+0x160], R24 ;  /* 0x0001601801007387 */ /* 0x0003e20000100a00 */
[C---:B------:R-:W-:Y:S02]  /*83070*/  IMAD.X R29, R19.reuse, 0x1, R12, P3 ;  /* 0x00000001131d7824 */ /* 0x040fe400018e060c */
[----:B------:R-:W-:Y:S02]  /*83080*/  IMAD.X R27, R19, 0x1, R3, P4 ;  /* 0x00000001131b7824 */ /* 0x000fe400020e0603 */
[C---:B------:R-:W-:Y:S01]  /*83090*/  IMAD.IADD R4, R5.reuse, 0x1, R20 ;  /* 0x0000000105047824 */ /* 0x040fe200078e0214 */
[----:B-1----:R-:W-:Y:S01]  /*830a0*/  IADD3 R24, P1, R5, R0, RZ ;  /* 0x0000000005187210 */ /* 0x002fe20007f3e0ff */
[----:B------:R-:W-:Y:S01]  /*830b0*/  STL.64 [R1+0x158], R28 ;  /* 0x0001581c01007387 */ /* 0x000fe20000100a00 */
[----:B------:R-:W1:Y:S03]  /*830c0*/  LDC R20, c[0x0][0x248] ;  /* 0x00009200ff147b82 */ /* 0x000e660000000800 */
[----:B------:R-:W-:Y:S01]  /*830d0*/  IMAD.X R25, R19, 0x1, R13, P1 ;  /* 0x0000000113197824 */ /* 0x000fe200008e060d */
[----:B------:R-:W-:Y:S01]  /*830e0*/  STL.64 [R1+0x150], R26 ;  /* 0x0001501a01007387 */ /* 0x000fe20000100a00 */
[----:B------:R-:W-:-:S03]  /*830f0*/  SHF.R.S32.HI R19, RZ, 0x1f, R4 ;  /* 0x0000001fff137819 */ /* 0x000fc60000011404 */
[----:B------:R2:W-:Y:S02]  /*83100*/  STL.64 [R1+0x148], R24 ;  /* 0x0001481801007387 */ /* 0x0005e40000100a00 */
[----:B--2---:R-:W-:-:S05]  /*83110*/  IADD3 R24, P1, R4, R11, RZ ;  /* 0x0000000b04187210 */ /* 0x004fca0007f3e0ff */
[----:B------:R-:W-:Y:S01]  /*83120*/  IMAD.X R25, R19, 0x1, R2, P1 ;  /* 0x0000000113197824 */ /* 0x000fe200008e0602 */
[----:B------:R-:W-:-:S04]  /*83130*/  IADD3 R28, P3, R4, R9, RZ ;  /* 0x00000009041c7210 */ /* 0x000fc80007f7e0ff */
[----:B------:R2:W-:Y:S01]  /*83140*/  STL.64 [R1+0x140], R24 ;  /* 0x0001401801007387 */ /* 0x0005e20000100a00 */
[C---:B------:R-:W-:Y:S01]  /*83150*/  IMAD.X R29, R19.reuse, 0x1, R12, P3 ;  /* 0x00000001131d7824 */ /* 0x040fe200018e060c */
[C---:B------:R-:W-:Y:S01]  /*83160*/  IADD3 R26, P4, R4.reuse, R8, RZ ;  /* 0x00000008041a7210 */ /* 0x040fe20007f9e0ff */
[C---:B0-----:R-:W-:Y:S02]  /*83170*/  IMAD.IADD R5, R4.reuse, 0x1, R22 ;  /* 0x0000000104057824 */ /* 0x041fe400078e0216 */
[----:B------:R-:W0:Y:S01]  /*83180*/  LDC R22, c[0x0][0x248] ;  /* 0x00009200ff167b82 */ /* 0x000e220000000800 */
[----:B--2---:R-:W-:Y:S01]  /*83190*/  IADD3 R24, P1, R4, R0, RZ ;  /* 0x0000000004187210 */ /* 0x004fe20007f3e0ff */
[----:B------:R2:W-:Y:S04]  /*831a0*/  STL.64 [R1+0x138], R28 ;  /* 0x0001381c01007387 */ /* 0x0005e80000100a00 */
[----:B------:R-:W-:-:S02]  /*831b0*/  IMAD.X R25, R19, 0x1, R13, P1 ;  /* 0x0000000113197824 */ /* 0x000fc400008e060d */
[----:B------:R-:W-:Y:S01]  /*831c0*/  IMAD.X R27, R19, 0x1, R3, P4 ;  /* 0x00000001131b7824 */ /* 0x000fe200020e0603 */
[----:B------:R-:W-:Y:S02]  /*831d0*/  SHF.R.S32.HI R19, RZ, 0x1f, R5 ;  /* 0x0000001fff137819 */ /* 0x000fe40000011405 */
[----:B------:R4:W-:Y:S01]  /*831e0*/  STL.64 [R1+0x128], R24 ;  /* 0x0001281801007387 */ /* 0x0009e20000100a00 */
[C---:B--2---:R-:W-:Y:S02]  /*831f0*/  IADD3 R28, P3, R5.reuse, R9, RZ ;  /* 0x00000009051c7210 */ /* 0x044fe40007f7e0ff */
[----:B----4-:R-:W-:Y:S01]  /*83200*/  IADD3 R24, P1, R5, R11, RZ ;  /* 0x0000000b05187210 */ /* 0x010fe20007f3e0ff */
        /* <DEDUP_REMOVED lines=8> */
[----:B------:R-:W-:Y:S04]  /*83290*/  STL.64 [R1+0x118], R28 ;  /* 0x0001181c01007387 */ /* 0x000fe80000100a00 */
        /* <DEDUP_REMOVED lines=10> */
[C---:B------:R-:W-:Y:S02]  /*83340*/  IMAD.IADD R5, R4.reuse, 0x1, R252 ;  /* 0x0000000104057824 */ /* 0x040fe400078e02fc */
[----:B------:R-:W-:Y:S01]  /*83350*/  IMAD.MOV.U32 R244, RZ, RZ, R248 ;  /* 0x000000fffff47224 */ /* 0x000fe200078e00f8 */
[----:B--2---:R-:W-:Y:S01]  /*83360*/  IADD3 R24, P1, R4, R0, RZ ;  /* 0x0000000004187210 */ /* 0x004fe20007f3e0ff */
[----:B------:R2:W-:Y:S01]  /*83370*/  STL.64 [R1+0xf8], R28 ;  /* 0x0000f81c01007387 */ /* 0x0005e20000100a00 */
[C---:B------:R-:W-:Y:S01]  /*83380*/  IMAD.X R27, R19.reuse, 0x1, R3, P4 ;  /* 0x00000001131b7824 */ /* 0x040fe200020e0603 */
[----:B------:R-:W4:Y:S02]  /*83390*/  LDC R252, c[0x0][0x228] ;  /* 0x00008a00fffc7b82 */ /* 0x000f240000000800 */
[----:B------:R-:W-:Y:S01]  /*833a0*/  IMAD.X R25, R19, 0x1, R13, P1 ;  /* 0x0000000113197824 */ /* 0x000fe200008e060d */
[----:B------:R-:W-:-:S04]  /*833b0*/  SHF.R.S32.HI R19, RZ, 0x1f, R5 ;  /* 0x0000001fff137819 */ /* 0x000fc80000011405 */
[----:B------:R3:W-:Y:S01]  /*833c0*/  STL.64 [R1+0xe8], R24 ;  /* 0x0000e81801007387 */ /* 0x0007e20000100a00 */
[C---:B--2---:R-:W-:Y:S02]  /*833d0*/  IADD3 R28, P3, R5.reuse, R9, RZ ;  /* 0x00000009051c7210 */ /* 0x044fe40007f7e0ff */
[----:B---3--:R-:W-:Y:S01]  /*833e0*/  IADD3 R24, P1, R5, R11, RZ ;  /* 0x0000000b05187210 */ /* 0x008fe20007f3e0ff */
[----:B------:R2:W-:Y:S04]  /*833f0*/  STL.64 [R1+0xf0], R26 ;  /* 0x0000f01a01007387 */ /* 0x0005e80000100a00 */
[----:B------:R-:W-:-:S05]  /*83400*/  IMAD.X R25, R19, 0x1, R2, P1 ;  /* 0x0000000113197824 */ /* 0x000fca00008e0602 */
[----:B------:R3:W-:Y:S01]  /*83410*/  STL.64 [R1+0xe0], R24 ;  /* 0x0000e01801007387 */ /* 0x0007e20000100a00 */
[----:B--2---:R-:W-:Y:S01]  /*83420*/  IADD3 R26, P4, R5, R8, RZ ;  /* 0x00000008051a7210 */ /* 0x004fe20007f9e0ff */
[----:B------:R-:W-:Y:S02]  /*83430*/  IMAD.X R29, R19, 0x1, R12, P3 ;  /* 0x00000001131d7824 */ /* 0x000fe400018e060c */
[----:B------:R-:W-:Y:S02]  /*83440*/  IMAD.IADD R4, R5, 0x1, R21 ;  /* 0x0000000105047824 */ /* 0x000fe400078e0215 */
[----:B------:R-:W-:Y:S01]  /*83450*/  IMAD.X R27, R19, 0x1, R3, P4 ;  /* 0x00000001131b7824 */ /* 0x000fe200020e0603 */
[----:B---3--:R-:W-:Y:S01]  /*83460*/  IADD3 R24, P1, R5, R0, RZ ;  /* 0x0000000005187210 */ /* 0x008fe20007f3e0ff */
[----:B------:R2:W-:Y:S01]  /*83470*/  STL.64 [R1+0xd8], R28 ;  /* 0x0000d81c01007387 */ /* 0x0005e20000100a00 */
[----:B------:R-:W-:Y:S01]  /*83480*/  IMAD.MOV.U32 R248, RZ, RZ, R249 ;  /* 0x000000fffff87224 */ /* 0x000fe200078e00f9 */
[----:B------:R-:W3:Y:S02]  /*83490*/  LDC R21, c[0x0][0x228] ;  /* 0x00008a00ff157b82 */ /* 0x000ee40000000800 */
[----:B------:R-:W-:Y:S01]  /*834a0*/  IMAD.X R25, R19, 0x1, R13, P1 ;  /* 0x0000000113197824 */ /* 0x000fe200008e060d */
[----:B------:R-:W-:Y:S01]  /*834b0*/  STL.64 [R1+0xd0], R26 ;  /* 0x0000d01a01007387 */ /* 0x000fe20000100a00 */
[----:B------:R-:W-:-:S03]  /*834c0*/  SHF.R.S32.HI R5, RZ, 0x1f, R4 ;  /* 0x0000001fff057819 */ /* 0x000fc60000011404 */
[----:B------:R1:W-:Y:S01]  /*834d0*/  STL.64 [R1+0xc8], R24 ;  /* 0x0000c81801007387 */ /* 0x0003e20000100a00 */
[C---:B------:R-:W-:Y:S02]  /*834e0*/  IADD3 R30, P3, R4.reuse, R9, RZ ;  /* 0x00000009041e7210 */ /* 0x040fe40007f7e0ff */
[C---:B--2---:R-:W-:Y:S02]  /*834f0*/  IADD3 R28, P4, R4.reuse, R8, RZ ;  /* 0x00000008041c7210 */ /* 0x044fe40007f9e0ff */
[----:B-1----:R-:W-:-:S05]  /*83500*/  IADD3 R24, P1, R4, R11, RZ ;  /* 0x0000000b04187210 */ /* 0x002fca0007f3e0ff */
[C---:B------:R-:W-:Y:S01]  /*83510*/  IMAD.X R25, R5.reuse, 0x1, R2, P1 ;  /* 0x0000000105197824 */ /* 0x040fe200008e0602 */
[C---:B------:R-:W-:Y:S01]  /*83520*/  IADD3 R26, P1, R4.reuse, R0, RZ ;  /* 0x00000000041a7210 */ /* 0x040fe20007f3e0ff */
[C---:B------:R-:W-:Y:S02]  /*83530*/  IMAD.X R31, R5.reuse, 0x1, R12, P3 ;  /* 0x00000001051f7824 */ /* 0x040fe400018e060c */
[C---:B------:R-:W-:Y:S02]  /*83540*/  IMAD.X R29, R5.reuse, 0x1, R3, P4 ;  /* 0x00000001051d7824 */ /* 0x040fe400020e0603 */
[----:B------:R-:W-:Y:S01]  /*83550*/  IMAD.X R27, R5, 0x1, R13, P1 ;  /* 0x00000001051b7824 */ /* 0x000fe200008e060d */
[----:B------:R-:W-:Y:S01]  /*83560*/  STL.64 [R1+0xc0], R24 ;  /* 0x0000c01801007387 */ /* 0x000fe20000100a00 */
[----:B------:R-:W-:Y:S02]  /*83570*/  IMAD.IADD R19, R4, 0x1, R20 ;  /* 0x0000000104137824 */ /* 0x000fe400078e0214 */
[----:B------:R-:W1:Y:S01]  /*83580*/  LDC R20, c[0x0][0x248] ;  /* 0x00009200ff147b82 */ /* 0x000e620000000800 */
[----:B------:R-:W-:Y:S04]  /*83590*/  STL.64 [R1+0xa8], R26 ;  /* 0x0000a81a01007387 */ /* 0x000fe80000100a00 */
[----:B------:R-:W-:Y:S01]  /*835a0*/  STL.64 [R1+0xb8], R30 ;  /* 0x0000b81e01007387 */ /* 0x000fe20000100a00 */
[----:B------:R-:W-:-:S03]  /*835b0*/  SHF.R.S32.HI R5, RZ, 0x1f, R19 ;  /* 0x0000001fff057819 */ /* 0x000fc60000011413 */
[----:B------:R2:W-:Y:S02]  /*835c0*/  STL.64 [R1+0xb0], R28 ;  /* 0x0000b01c01007387 */ /* 0x0005e40000100a00 */
[----:B--2---:R-:W-:Y:S01]  /*835d0*/  IMAD.MOV.U32 R28, RZ, RZ, R16 ;  /* 0x000000ffff1c7224 */ /* 0x004fe200078e0010 */
[----:B------:R-:W-:Y:S01]  /*835e0*/  IADD3 R16, P1, R19, R11, RZ ;  /* 0x0000000b13107210 */ /* 0x000fe20007f3e0ff */
[----:B------:R-:W-:-:S04]  /*835f0*/  IMAD.MOV.U32 R29, RZ, RZ, R17 ;  /* 0x000000ffff1d7224 */ /* 0x000fc800078e0011 */
[----:B------:R-:W-:-:S05]  /*83600*/  IMAD.X R17, R5, 0x1, R2, P1 ;  /* 0x0000000105117824 */ /* 0x000fca00008e0602 */
[----:B------:R2:W-:Y:S02]  /*83610*/  STL.64 [R1+0x98], R16 ;  /* 0x0000981001007387 */ /* 0x0005e40000100a00 */
[----:B--2---:R-:W2:Y:S01]  /*83620*/  LDC.64 R16, c[0x0][0x228] ;  /* 0x00008a00ff107b82 */ /* 0x004ea20000000a00 */
[----:B------:R-:W-:Y:S02]  /*83630*/  IMAD.MOV.U32 R249, RZ, RZ, R18 ;  /* 0x000000fffff97224 */ /* 0x000fe400078e0012 */
[----:B------:R-:W-:Y:S01]  /*83640*/  IMAD.MOV.U32 R26, RZ, RZ, R250 ;  /* 0x000000ffff1a7224 */ /* 0x000fe200078e00fa */
[C---:B------:R-:W-:Y:S01]  /*83650*/  IADD3 R250, P3, R19.reuse, R9, RZ ;  /* 0x0000000913fa7210 */ /* 0x040fe20007f7e0ff */
[----:B------:R-:W-:Y:S01]  /*83660*/  IMAD.MOV.U32 R18, RZ, RZ, R32 ;  /* 0x000000ffff127224 */ /* 0x000fe200078e0020 */
[C---:B------:R-:W-:Y:S02]  /*83670*/  IADD3 R32, P4, R19.reuse, R8, RZ ;  /* 0x0000000813207210 */ /* 0x040fe40007f9e0ff */
[----:B------:R-:W-:Y:S01]  /*83680*/  IADD3 R30, P1, R19, R0, RZ ;  /* 0x00000000131e7210 */ /* 0x000fe20007f3e0ff */
[----:B------:R-:W-:-:S02]  /*83690*/  IMAD.MOV.U32 R27, RZ, RZ, R251 ;  /* 0x000000ffff1b7224 */ /* 0x000fc400078e00fb */
[----:B------:R-:W-:Y:S02]  /*836a0*/  IMAD.MOV.U32 R25, RZ, RZ, R33 ;  /* 0x000000ffff197224 */ /* 0x000fe400078e0021 */
[C---:B------:R-:W-:Y:S02]  /*836b0*/  IMAD.X R251, R5.reuse, 0x1, R12, P3 ;  /* 0x0000000105fb7824 */ /* 0x040fe400018e060c */
[----:B------:R-:W-:Y:S02]  /*836c0*/  IMAD.X R33, R5, 0x1, R3, P4 ;  /* 0x0000000105217824 */ /* 0x000fe400020e0603 */
[----:B0-----:R-:W-:Y:S02]  /*836d0*/  IMAD.IADD R4, R19, 0x1, R22 ;  /* 0x0000000113047824 */ /* 0x001fe400078e0216 */
[----:B------:R-:W-:Y:S02]  /*836e0*/  IMAD.X R31, R5, 0x1, R13, P1 ;  /* 0x00000001051f7824 */ /* 0x000fe400008e060d */
[----:B--2---:R-:W-:-:S02]  /*836f0*/  IMAD.MOV.U32 R22, RZ, RZ, R17 ;  /* 0x000000ffff167224 */ /* 0x004fc400078e0011 */
[----:B------:R-:W-:Y:S02]  /*83700*/  IMAD.MOV.U32 R24, RZ, RZ, R16 ;  /* 0x000000ffff187224 */ /* 0x000fe400078e0010 */
[----:B------:R-:W3:Y:S01]  /*83710*/  LDL.LU.64 R16, [R1+0x3130] ;  /* 0x0031300001107983 */ /* 0x000ee20000300a00 */
[----:B------:R-:W-:-:S03]  /*83720*/  SHF.R.S32.HI R19, RZ, 0x1f, R4 ;  /* 0x0000001fff137819 */ /* 0x000fc60000011404 */
[----:B------:R0:W-:Y:S04]  /*83730*/  STL.64 [R1+0x90], R250 ;  /* 0x000090fa01007387 */ /* 0x0001e80000100a00 */
[----:B------:R-:W-:Y:S04]  /*83740*/  STL.64 [R1+0x58], R32 ;  /* 0x0000582001007387 */ /* 0x000fe80000100a00 */
[----:B------:R2:W-:Y:S01]  /*83750*/  STL.64 [R1+0x50], R30 ;  /* 0x0000501e01007387 */ /* 0x0005e20000100a00 */
[----:B0-----:R-:W-:Y:S02]  /*83760*/  IMAD.MOV.U32 R251, RZ, RZ, R248 ;  /* 0x000000fffffb7224 */ /* 0x001fe400078e00f8 */
[----:B------:R-:W-:Y:S01]  /*83770*/  IMAD.MOV.U32 R248, RZ, RZ, R14 ;  /* 0x000000fffff87224 */ /* 0x000fe200078e000e */
[C---:B------:R-:W-:Y:S01]  /*83780*/  IADD3 R14, P4, R4.reuse, R8, RZ ;  /* 0x00000008040e7210 */ /* 0x040fe20007f9e0ff */
[----:B------:R-:W-:Y:S01]  /*83790*/  IMAD.MOV.U32 R250, RZ, RZ, R249 ;  /* 0x000000fffffa7224 */ /* 0x000fe200078e00f9 */
[C---:B--2---:R-:W-:Y:S01]  /*837a0*/  IADD3 R30, P1, R4.reuse, R11, RZ ;  /* 0x0000000b041e7210 */ /* 0x044fe20007f3e0ff */
[----:B------:R-:W-:Y:S01]  /*837b0*/  IMAD.MOV.U32 R249, RZ, RZ, R15 ;  /* 0x000000fffff97224 */ /* 0x000fe200078e000f */
[----:B------:R-:W-:Y:S01]  /*837c0*/  IADD3 R32, P3, R4, R9, RZ ;  /* 0x0000000904207210 */ /* 0x000fe20007f7e0ff */
[----:B------:R-:W-:-:S02]  /*837d0*/  IMAD.X R15, R19, 0x1, R3, P4 ;  /* 0x00000001130f7824 */ /* 0x000fc400020e0603 */
[C---:B------:R-:W-:Y:S02]  /*837e0*/  IMAD.X R31, R19.reuse, 0x1, R2, P1 ;  /* 0x00000001131f7824 */ /* 0x040fe400008e0602 */
[C---:B-1----:R-:W-:Y:S02]  /*837f0*/  IMAD.IADD R5, R4.reuse, 0x1, R20 ;  /* 0x0000000104057824 */ /* 0x042fe400078e0214 */
[----:B------:R-:W-:Y:S01]  /*83800*/  IMAD.X R33, R19, 0x1, R12, P3 ;  /* 0x0000000113217824 */ /* 0x000fe200018e060c */
[----:B------:R0:W-:Y:S04]  /*83810*/  STL.64 [R1+0x48], R30 ;  /* 0x0000481e01007387 */ /* 0x0001e80000100a00 */
[----:B------:R1:W-:Y:S01]  /*83820*/  STL.64 [R1+0x38], R14 ;  /* 0x0000380e01007387 */ /* 0x0003e20000100a00 */
[----:B0-----:R-:W-:-:S02]  /*83830*/  IADD3 R30, P1, R4, R0, RZ ;  /* 0x00000000041e7210 */ /* 0x001fc40007f3e0ff */
[----:B------:R-:W-:Y:S02]  /*83840*/  SHF.R.S32.HI R4, RZ, 0x1f, R5 ;  /* 0x0000001fff047819 */ /* 0x000fe40000011405 */
[----:B-1----:R-:W-:Y:S01]  /*83850*/  IADD3 R14, P3, R5, R11, RZ ;  /* 0x0000000b050e7210 */ /* 0x002fe20007f7e0ff */
[----:B------:R-:W-:Y:S01]  /*83860*/  IMAD.X R31, R19, 0x1, R13, P1 ;  /* 0x00000001131f7824 */ /* 0x000fe200008e060d */
[----:B------:R-:W-:Y:S01]  /*83870*/  STL.64 [R1+0x40], R32 ;  /* 0x0000402001007387 */ /* 0x000fe20000100a00 */
[C---:B------:R-:W-:Y:S01]  /*83880*/  IADD3 R20, P5, R5.reuse, R0, RZ ;  /* 0x0000000005147210 */ /* 0x040fe20007fbe0ff */
[----:B------:R-:W0:Y:S01]  /*83890*/  LDC R19, c[0x0][0x228] ;  /* 0x00008a00ff137b82 */ /* 0x000e220000000800 */
[----:B------:R-:W-:Y:S01]  /*838a0*/  IMAD.X R15, R4, 0x1, R2, P3 ;  /* 0x00000001040f7824 */ /* 0x000fe200018e0602 */
[----:B------:R-:W2:Y:S04]  /*838b0*/  LDL.LU R11, [R1+0x2cb8] ;  /* 0x002cb800010b7983 */ /* 0x000ea80000300800 */
[----:B------:R-:W-:Y:S04]  /*838c0*/  STL.64 [R1+0x30], R30 ;  /* 0x0000301e01007387 */ /* 0x000fe80000100a00 */
[----:B------:R1:W-:Y:S04]  /*838d0*/  STL.64 [R1+0x28], R14 ;  /* 0x0000280e01007387 */ /* 0x0003e80000100a00 */
[----:B-1----:R-:W4:Y:S01]  /*838e0*/  LDL.LU.64 R14, [R1+0x3128] ;  /* 0x00312800010e7983 */ /* 0x002f220000300a00 */
[----:B------:R-:W-:Y:S01]  /*838f0*/  IMAD.MOV.U32 R32, RZ, RZ, R26 ;  /* 0x000000ffff207224 */ /* 0x000fe200078e001a */
[----:B------:R-:W-:-:S02]  /*83900*/  IADD3 R26, P1, R5, R8, RZ ;  /* 0x00000008051a7210 */ /* 0x000fc40007f3e0ff */
[----:B------:R-:W-:Y:S01]  /*83910*/  IADD3 R30, P4, R5, R9, RZ ;  /* 0x00000009051e7210 */ /* 0x000fe20007f9e0ff */
[----:B------:R-:W1:Y:S08]  /*83920*/  LDC R8, c[0x0][0x228] ;  /* 0x00008a00ff087b82 */ /* 0x000e700000000800 */
[----:B------:R-:W0:Y:S01]  /*83930*/  LDC R9, c[0x0][0x228] ;  /* 0x00008a00ff097b82 */ /* 0x000e220000000800 */
[----:B------:R-:W-:-:S07]  /*83940*/  VIADD R0, R10, 0x6 ;  /* 0x000000060a007836 */ /* 0x000fce0000000000 */
[----:B------:R-:W0:Y:S01]  /*83950*/  LDC R5, c[0x0][0x228] ;  /* 0x00008a00ff057b82 */ /* 0x000e220000000800 */
[----:B------:R-:W-:Y:S02]  /*83960*/  IMAD.MOV.U32 R33, RZ, RZ, R27 ;  /* 0x000000ffff217224 */ /* 0x000fe400078e001b */
[----:B------:R-:W-:Y:S01]  /*83970*/  IMAD.X R31, R4, 0x1, R12, P4 ;  /* 0x00000001041f7824 */ /* 0x000fe200020e060c */
[----:B------:R-:W-:Y:S01]  /*83980*/  ISETP.GE.AND P4, PT, R0, R22, PT ;  /* 0x000000160000720c */ /* 0x000fe20003f86270 */
[----:B------:R-:W-:Y:S01]  /*83990*/  IMAD.X R27, R4, 0x1, R3, P1 ;  /* 0x00000001041b7824 */ /* 0x000fe200008e0603 */
[----:B------:R-:W-:Y:S02]  /*839a0*/  PRMT R0, R6, 0x7772, RZ ;  /* 0x0000777206007816 */ /* 0x000fe400000000ff */
[----:B------:R1:W-:Y:S01]  /*839b0*/  STL.64 [R1+0x20], R30 ;  /* 0x0000201e01007387 */ /* 0x0003e20000100a00 */
[----:B------:R-:W0:Y:S03]  /*839c0*/  LDC.64 R2, c[0x0][0x228] ;  /* 0x00008a00ff027b82 */ /* 0x000e260000000a00 */
[----:B------:R1:W-:Y:S05]  /*839d0*/  STL.64 [R1+0x18], R26 ;  /* 0x0000181a01007387 */ /* 0x0003ea0000100a00 */
[----:B------:R-:W0:Y:S01]  /*839e0*/  LDC R12, c[0x0][0x228] ;  /* 0x00008a00ff0c7b82 */ /* 0x000e220000000800 */
[----:B-1----:R-:W2:Y:S04]  /*839f0*/  LDL.LU.64 R30, [R1+0x1398] ;  /* 0x00139800011e7983 */ /* 0x002ea80000300a00 */
[----:B------:R-:W2:Y:S03]  /*83a00*/  LDL.LU.64 R26, [R1+0x1380] ;  /* 0x00138000011a7983 */ /* 0x000ea60000300a00 */
[----:B------:R-:W1:Y:S01]  /*83a10*/  LDC R22, c[0x0][0x228] ;  /* 0x00008a00ff167b82 */ /* 0x000e620000000800 */
[----:B---3--:R-:W-:Y:S01]  /*83a20*/  ISETP.LT.AND P3, PT, R16, R21, !P6 ;  /* 0x000000151000720c */ /* 0x008fe20007761270 */
[----:B------:R-:W-:Y:S01]  /*83a30*/  IMAD.X R21, R4, 0x1, R13, P5 ;  /* 0x0000000104157824 */ /* 0x000fe200028e060d */
[----:B------:R-:W-:-:S05]  /*83a40*/  PRMT R4, R6, 0x7771, RZ ;  /* 0x0000777106047816 */ /* 0x000fca00000000ff */
[----:B------:R-:W3:Y:S01]  /*83a50*/  LDC R13, c[0x0][0x228] ;  /* 0x00008a00ff0d7b82 */ /* 0x000ee20000000800 */
[----:B------:R-:W-:-:S05]  /*83a60*/  PRMT R6, R6, 0x7773, RZ ;  /* 0x0000777306067816 */ /* 0x000fca00000000ff */
[----:B------:R0:W-:Y:S04]  /*83a70*/  @P3 STG.E.U8 desc[UR60][R246.64], R4 ;  /* 0x00000004f6003986 */ /* 0x0001e8000c10113c */
[----:B0-----:R-:W3:Y:S01]  /*83a80*/  LDL.LU R247, [R1+0x1500] ;  /* 0x0015000001f77983 */ /* 0x001ee20000300800 */
[----:B----4-:R-:W-:Y:S02]  /*83a90*/  ISETP.LT.AND P5, PT, R14, R252, !P6 ;  /* 0x000000fc0e00720c */ /* 0x010fe400077a1270 */
[----:B------:R-:W-:Y:S02]  /*83aa0*/  ISETP.LT.AND P6, PT, R17, R250, !P6 ;  /* 0x000000fa1100720c */ /* 0x000fe400077c1270 */
[----:B------:R-:W-:-:S09]  /*83ab0*/  ISETP.LT.AND P3, PT, R15, R8, !P4 ;  /* 0x000000080f00720c */ /* 0x000fd20006761270 */
[----:B------:R0:W-:Y:S01]  /*83ac0*/  @P5 STG.E.U8 desc[UR60][R32.64], R0 ;  /* 0x0000000020005986 */ /* 0x0001e2000c10113c */
[----:B------:R-:W-:Y:S02]  /*83ad0*/  ISETP.LT.AND P5, PT, R16, R9, !P4 ;  /* 0x000000091000720c */ /* 0x000fe400067a1270 */
[C---:B------:R-:W-:Y:S01]  /*83ae0*/  PRMT R4, R23.reuse, 0x7772, RZ ;  /* 0x0000777217047816 */ /* 0x040fe200000000ff */
[----:B------:R4:W-:Y:S01]  /*83af0*/  @P6 STG.E.U8 desc[UR60][R28.64], R6 ;  /* 0x000000061c006986 */ /* 0x0009e2000c10113c */
[----:B------:R-:W-:Y:S01]  /*83b00*/  ISETP.LT.AND P6, PT, R14, R5, !P4 ;  /* 0x000000050e00720c */ /* 0x000fe200067c1270 */
[----:B------:R-:W1:Y:S01]  /*83b10*/  LDC.64 R8, c[0x0][0x228] ;  /* 0x00008a00ff087b82 */ /* 0x000e620000000a00 */
[----:B------:R-:W-:Y:S02]  /*83b20*/  PRMT R5, R23, 0x7771, RZ ;  /* 0x0000777117057816 */ /* 0x000fe400000000ff */
[----:B------:R-:W-:Y:S01]  /*83b30*/  ISETP.LT.AND P4, PT, R17, R251, !P4 ;  /* 0x000000fb1100720c */ /* 0x000fe20006781270 */
[----:B0-----:R-:W3:Y:S01]  /*83b40*/  LDL.LU.64 R32, [R1+0x1370] ;  /* 0x0013700001207983 */ /* 0x001ee20000300a00 */
[----:B----4-:R-:W-:-:S03]  /*83b50*/  PRMT R6, R23, 0x7770, RZ ;  /* 0x0000777017067816 */ /* 0x010fc600000000ff */
[----:B------:R-:W4:Y:S04]  /*83b60*/  LDL.LU.64 R28, [R1+0x1368] ;  /* 0x00136800011c7983 */ /* 0x000f280000300a00 */
[----:B------:R-:W4:Y:S04]  /*83b70*/  LDL.LU.64 R250, [R1+0x1360] ;  /* 0x0013600001fa7983 */ /* 0x000f280000300a00 */
[----:B------:R0:W-:Y:S04]  /*83b80*/  @P3 STG.E.U8 desc[UR60][R244.64], R6 ;  /* 0x00000006f4003986 */ /* 0x0001e8000c10113c */
[----:B------:R2:W-:Y:S04]  /*83b90*/  @P5 STG.E.U8 desc[UR60][R248.64], R5 ;  /* 0x00000005f8005986 */ /* 0x0005e8000c10113c */
[----:B0-----:R-:W4:Y:S01]  /*83ba0*/  LDL.LU.64 R244, [R1+0x3120] ;  /* 0x0031200001f47983 */ /* 0x001f220000300a00 */
[----:B------:R-:W-:Y:S01]  /*83bb0*/  VIADD R0, R10, 0x7 ;  /* 0x000000070a007836 */ /* 0x000fe20000000000 */
[----:B------:R-:W-:Y:S01]  /*83bc0*/  PRMT R23, R23, 0x7773, RZ ;  /* 0x0000777317177816 */ /* 0x000fe200000000ff */
[----:B------:R-:W0:Y:S01]  /*83bd0*/  LDC R6, c[0x0][0x228] ;  /* 0x00008a00ff067b82 */ /* 0x000e220000000800 */
[----:B--2---:R-:W2:Y:S02]  /*83be0*/  LDL.LU.64 R248, [R1+0x3118] ;  /* 0x0031180001f87983 */ /* 0x004ea40000300a00 */
[----:B------:R-:W-:-:S04]  /*83bf0*/  ISETP.GE.AND P3, PT, R0, R3, PT ;  /* 0x000000030000720c */ /* 0x000fc80003f66270 */
[----:B------:R-:W-:Y:S02]  /*83c00*/  ISETP.LT.AND P5, PT, R15, R12, !P3 ;  /* 0x0000000c0f00720c */ /* 0x000fe40005fa1270 */
[----:B------:R-:W-:Y:S01]  /*83c10*/  PRMT R5, R7, 0x7770, RZ ;  /* 0x0000777007057816 */ /* 0x000fe200000000ff */
[----:B------:R1:W-:Y:S04]  /*83c20*/  @P6 STG.E.U8 desc[UR60][R30.64], R4 ;  /* 0x000000041e006986 */ /* 0x0003e8000c10113c */
[----:B------:R1:W-:Y:S04]  /*83c30*/  @P4 STG.E.U8 desc[UR60][R26.64], R23 ;  /* 0x000000171a004986 */ /* 0x0003e8000c10113c */
[----:B-1----:R-:W4:Y:S04]  /*83c40*/  LDL.LU.64 R30, [R1+0x1358] ;  /* 0x00135800011e7983 */ /* 0x002f280000300a00 */
[----:B------:R-:W4:Y:S01]  /*83c50*/  LDL.LU.64 R26, [R1+0x1348] ;  /* 0x00134800011a7983 */ /* 0x000f220000300a00 */
[----:B------:R-:W-:Y:S01]  /*83c60*/  ISETP.GE.AND P1, PT, R11, R25, PT ;  /* 0x000000190b00720c */ /* 0x000fe20003f26270 */
[----:B------:R-:W-:Y:S01]  /*83c70*/  VIADD R0, R10, 0x8 ;  /* 0x000000080a007836 */ /* 0x000fe20000000000 */
[----:B------:R-:W1:Y:S01]  /*83c80*/  LDC R11, c[0x0][0x228] ;  /* 0x00008a00ff0b7b82 */ /* 0x000e620000000800 */
[----:B---3--:R-:W-:-:S02]  /*83c90*/  ISETP.LT.AND P6, PT, R16, R13, !P3 ;  /* 0x0000000d1000720c */ /* 0x008fc40005fc1270 */
[C---:B------:R-:W-:Y:S02]  /*83ca0*/  PRMT R4, R7.reuse, 0x7771, RZ ;  /* 0x0000777107047816 */ /* 0x040fe400000000ff */
[----:B------:R-:W-:-:S03]  /*83cb0*/  PRMT R3, R7, 0x7772, RZ ;  /* 0x0000777207037816 */ /* 0x000fc600000000ff */
[----:B------:R-:W3:Y:S01]  /*83cc0*/  LDC R23, c[0x0][0x228] ;  /* 0x00008a00ff177b82 */ /* 0x000ee20000000800 */
[----:B------:R-:W-:-:S07]  /*83cd0*/  ISETP.LT.AND P4, PT, R17, R247, !P3 ;  /* 0x000000f71100720c */ /* 0x000fce0005f81270 */
[----:B------:R-:W0:Y:S01]  /*83ce0*/  LDC.64 R12, c[0x0][0x228] ;  /* 0x00008a00ff0c7b82 */ /* 0x000e220000000a00 */
[----:B------:R-:W3:Y:S04]  /*83cf0*/  LDL.LU.64 R246, [R1+0x1338] ;  /* 0x0013380001f67983 */ /* 0x000ee80000300a00 */
[----:B--2---:R2:W-:Y:S04]  /*83d00*/  @P5 STG.E.U8 desc[UR60][R248.64], R5 ;  /* 0x00000005f8005986 */ /* 0x0045e8000c10113c */
[----:B--2---:R-:W2:Y:S01]  /*83d10*/  LDL.LU.64 R248, [R1+0x3110] ;  /* 0x0031100001f87983 */ /* 0x004ea20000300a00 */
[----:B-1----:R-:W-:Y:S01]  /*83d20*/  ISETP.LT.AND P3, PT, R14, R11, !P3 ;  /* 0x0000000b0e00720c */ /* 0x002fe20005f61270 */
[----:B------:R-:W1:Y:S01]  /*83d30*/  LDC R5, c[0x0][0x228] ;  /* 0x00008a00ff057b82 */ /* 0x000e620000000800 */
[----:B------:R-:W-:Y:S01]  /*83d40*/  ISETP.GE.AND P5, PT, R0, R9, PT ;  /* 0x000000090000720c */ /* 0x000fe20003fa6270 */
[----:B------:R-:W-:Y:S03]  /*83d50*/  @P6 STG.E.U8 desc[UR60][R32.64], R4 ;  /* 0x0000000420006986 */ /* 0x000fe6000c10113c */
[----:B------:R-:W-:-:S02]  /*83d60*/  ISETP.LT.AND P6, PT, R15, R22, !P5 ;  /* 0x000000160f00720c */ /* 0x000fc40006fc1270 */
[----:B------:R-:W-:Y:S01]  /*83d70*/  PRMT R7, R7, 0x7773, RZ ;  /* 0x0000777307077816 */ /* 0x000fe200000000ff */
[----:B------:R-:W1:Y:S04]  /*83d80*/  LDC R11, c[0x0][0x228] ;  /* 0x00008a00ff0b7b82 */ /* 0x000e680000000800 */
[----:B----4-:R-:W-:Y:S01]  /*83d90*/  @P3 STG.E.U8 desc[UR60][R28.64], R3 ;  /* 0x000000031c003986 */ /* 0x010fe2000c10113c */
[----:B------:R-:W-:-:S03]  /*83da0*/  ISETP.LT.AND P3, PT, R16, R19, !P5 ;  /* 0x000000131000720c */ /* 0x000fc60006f61270 */
[----:B------:R4:W-:Y:S01]  /*83db0*/  @P4 STG.E.U8 desc[UR60][R250.64], R7 ;  /* 0x00000007fa004986 */ /* 0x0009e2000c10113c */
[----:B------:R-:W1:Y:S01]  /*83dc0*/  LDC R9, c[0x0][0x228] ;  /* 0x00008a00ff097b82 */ /* 0x000e620000000800 */
[----:B------:R-:W-:-:S07]  /*83dd0*/  VIADD R0, R10, 0x9 ;  /* 0x000000090a007836 */ /* 0x000fce0000000000 */
[----:B------:R-:W3:Y:S01]  /*83de0*/  LDC R19, c[0x0][0x228] ;  /* 0x00008a00ff137b82 */ /* 0x000ee20000000800 */
[----:B----4-:R-:W4:Y:S07]  /*83df0*/  LDL.LU.64 R250, [R1+0x1330] ;  /* 0x0013300001fa7983 */ /* 0x010f2e0000300a00 */
[----:B------:R-:W4:Y:S01]  /*83e00*/  LDC R22, c[0x0][0x228] ;  /* 0x00008a00ff167b82 */ /* 0x000f220000000800 */
[C---:B--2---:R-:W-:Y:S02]  /*83e10*/  PRMT R4, R248.reuse, 0x7770, RZ ;  /* 0x00007770f8047816 */ /* 0x044fe400000000ff */
[----:B------:R-:W-:-:S02]  /*83e20*/  PRMT R3, R248, 0x7771, RZ ;  /* 0x00007771f8037816 */ /* 0x000fc400000000ff */
[----:B------:R-:W-:Y:S01]  /*83e30*/  ISETP.LT.AND P4, PT, R17, R249, !P5 ;  /* 0x000000f91100720c */ /* 0x000fe20006f81270 */
[----:B------:R-:W-:Y:S04]  /*83e40*/  @P6 STG.E.U8 desc[UR60][R30.64], R4 ;  /* 0x000000041e006986 */ /* 0x000fe8000c10113c */
[----:B------:R-:W2:Y:S04]  /*83e50*/  LDL.LU R249, [R1+0x3108] ;  /* 0x0031080001f97983 */ /* 0x000ea80000300800 */
[----:B------:R-:W2:Y:S04]  /*83e60*/  LDL.LU.64 R28, [R1+0x1328] ;  /* 0x00132800011c7983 */ /* 0x000ea80000300a00 */
[----:B------:R-:W2:Y:S04]  /*83e70*/  LDL.LU.64 R32, [R1+0x1320] ;  /* 0x0013200001207983 */ /* 0x000ea80000300a00 */
[----:B------:R0:W-:Y:S04]  /*83e80*/  @P3 STG.E.U8 desc[UR60][R244.64], R3 ;  /* 0x00000003f4003986 */ /* 0x0001e8000c10113c */
[----:B0-----:R-:W4:Y:S01]  /*83e90*/  LDL.LU.64 R244, [R1+0x3100] ;  /* 0x0031000001f47983 */ /* 0x001f220000300a00 */
[----:B------:R-:W-:-:S02]  /*83ea0*/  ISETP.LT.AND P5, PT, R14, R6, !P5 ;  /* 0x000000060e00720c */ /* 0x000fc40006fa1270 */
[----:B------:R-:W-:Y:S01]  /*83eb0*/  ISETP.GE.AND P6, PT, R0, R13, PT ;  /* 0x0000000d0000720c */ /* 0x000fe20003fc6270 */
[----:B------:R-:W2:Y:S01]  /*83ec0*/  LDL.LU.64 R30, [R1+0x1308] ;  /* 0x00130800011e7983 */ /* 0x000ea20000300a00 */
[C---:B------:R-:W-:Y:S01]  /*83ed0*/  PRMT R0, R248.reuse, 0x7772, RZ ;  /* 0x00007772f8007816 */ /* 0x040fe200000000ff */
[----:B------:R-:W0:Y:S01]  /*83ee0*/  LDC.64 R6, c[0x0][0x228] ;  /* 0x00008a00ff067b82 */ /* 0x000e220000000a00 */
[----:B-1----:R-:W-:Y:S02]  /*83ef0*/  ISETP.LT.AND P3, PT, R15, R11, !P6 ;  /* 0x0000000b0f00720c */ /* 0x002fe40007761270 */
[----:B------:R-:W-:-:S05]  /*83f00*/  PRMT R248, R248, 0x7773, RZ ;  /* 0x00007773f8f87816 */ /* 0x000fca00000000ff */
[----:B------:R1:W-:Y:S01]  /*83f10*/  @P5 STG.E.U8 desc[UR60][R26.64], R0 ;  /* 0x000000001a005986 */ /* 0x0003e2000c10113c */
[----:B------:R-:W-:Y:S01]  /*83f20*/  ISETP.LT.AND P5, PT, R16, R9, !P6 ;  /* 0x000000091000720c */ /* 0x000fe200077a1270 */
[----:B------:R-:W2:Y:S02]  /*83f30*/  LDC R13, c[0x0][0x228] ;  /* 0x00008a00ff0d7b82 */ /* 0x000ea40000000800 */
[----:B---3--:R3:W-:Y:S01]  /*83f40*/  @P4 STG.E.U8 desc[UR60][R246.64], R248 ;  /* 0x000000f8f6004986 */ /* 0x0087e2000c10113c */
[----:B------:R-:W-:-:S05]  /*83f50*/  ISETP.LT.AND P4, PT, R17, R24, !P6 ;  /* 0x000000181100720c */ /* 0x000fca0007781270 */
[----:B------:R-:W2:Y:S01]  /*83f60*/  LDC R11, c[0x0][0x228] ;  /* 0x00008a00ff0b7b82 */ /* 0x000ea20000000800 */
[----:B-1----:R-:W2:Y:S04]  /*83f70*/  LDL.LU.64 R26, [R1+0x1300] ;  /* 0x00130000011a7983 */ /* 0x002ea80000300a00 */
[----:B---3--:R-:W3:Y:S04]  /*83f80*/  LDL.LU.64 R246, [R1+0x12f8] ;  /* 0x0012f80001f67983 */ /* 0x008ee80000300a00 */
[----:B------:R-:W3:Y:S01]  /*83f90*/  LDL.LU.64 R24, [R1+0x12f0] ;  /* 0x0012f00001187983 */ /* 0x000ee20000300a00 */
[----:B----4-:R-:W-:-:S05]  /*83fa0*/  PRMT R9, R244, 0x7770, RZ ;  /* 0x00007770f4097816 */ /* 0x010fca00000000ff */
[----:B------:R1:W-:Y:S04]  /*83fb0*/  @P3 STG.E.U8 desc[UR60][R250.64], R9 ;  /* 0x00000009fa003986 */ /* 0x0003e8000c10113c */
[----:B-1----:R-:W4:Y:S01]  /*83fc0*/  LDL.LU.64 R250, [R1+0x12d8] ;  /* 0x0012d80001fa7983 */ /* 0x002f220000300a00 */
[----:B------:R-:W-:Y:S01]  /*83fd0*/  ISETP.LT.AND P6, PT, R14, R5, !P6 ;  /* 0x000000050e00720c */ /* 0x000fe200077c1270 */
[----:B------:R-:W-:Y:S01]  /*83fe0*/  VIADD R0, R10, 0xa ;  /* 0x0000000a0a007836 */ /* 0x000fe20000000000 */
[----:B------:R-:W1:Y:S01]  /*83ff0*/  LDC.64 R4, c[0x0][0x228] ;  /* 0x00008a00ff047b82 */ /* 0x000e620000000a00 */
[----:B------:R-:W-:-:S03]  /*84000*/  PRMT R3, R244, 0x7771, RZ ;  /* 0x00007771f4037816 */ /* 0x000fc600000000ff */
[----:B0-----:R-:W-:Y:S02]  /*84010*/  ISETP.GE.AND P3, PT, R0, R7, PT ;  /* 0x000000070000720c */ /* 0x001fe40003f66270 */
[----:B--2---:R0:W-:Y:S01]  /*84020*/  @P5 STG.E.U8 desc[UR60][R28.64], R3 ;  /* 0x000000031c005986 */ /* 0x0041e2000c10113c */
[C---:B------:R-:W-:Y:S02]  /*84030*/  PRMT R0, R244.reuse, 0x7772, RZ ;  /* 0x00007772f4007816 */ /* 0x040fe400000000ff */
[----:B------:R-:W-:Y:S02]  /*84040*/  ISETP.LT.AND P5, PT, R15, R19, !P3 ;  /* 0x000000130f00720c */ /* 0x000fe40005fa1270 */
[----:B------:R-:W-:Y:S01]  /*84050*/  PRMT R244, R244, 0x7773, RZ ;  /* 0x00007773f4f47816 */ /* 0x000fe200000000ff */
[----:B------:R2:W-:Y:S01]  /*84060*/  @P6 STG.E.U8 desc[UR60][R32.64], R0 ;  /* 0x0000000020006986 */ /* 0x0005e2000c10113c */
[----:B------:R-:W-:Y:S01]  /*84070*/  ISETP.LT.AND P6, PT, R16, R23, !P3 ;  /* 0x000000171000720c */ /* 0x000fe20005fc1270 */
[----:B------:R-:W4:Y:S02]  /*84080*/  LDC R19, c[0x0][0x228] ;  /* 0x00008a00ff137b82 */ /* 0x000f240000000800 */
[----:B------:R3:W-:Y:S01]  /*84090*/  @P4 STG.E.U8 desc[UR60][R30.64], R244 ;  /* 0x000000f41e004986 */ /* 0x0007e2000c10113c */
[----:B------:R-:W-:-:S02]  /*840a0*/  ISETP.LT.AND P4, PT, R17, R2, !P3 ;  /* 0x000000021100720c */ /* 0x000fc40005f81270 */
[----:B------:R-:W-:Y:S01]  /*840b0*/  ISETP.LT.AND P3, PT, R14, R13, !P3 ;  /* 0x0000000d0e00720c */ /* 0x000fe20005f61270 */
[----:B0-----:R-:W4:Y:S01]  /*840c0*/  LDL.LU.64 R28, [R1+0x30f8] ;  /* 0x0030f800011c7983 */ /* 0x001f220000300a00 */
[C---:B------:R-:W-:Y:S01]  /*840d0*/  PRMT R9, R249.reuse, 0x7770, RZ ;  /* 0x00007770f9097816 */ /* 0x040fe200000000ff */
[----:B------:R-:W0:Y:S01]  /*840e0*/  LDC.64 R2, c[0x0][0x228] ;  /* 0x00008a00ff027b82 */ /* 0x000e220000000a00 */
[----:B--2---:R-:W-:Y:S01]  /*840f0*/  VIADD R0, R10, 0xb ;  /* 0x0000000b0a007836 */ /* 0x004fe20000000000 */
[C---:B------:R-:W-:Y:S02]  /*84100*/  PRMT R7, R249.reuse, 0x7771, RZ ;  /* 0x00007771f9077816 */ /* 0x040fe400000000ff */
[----:B------:R2:W-:Y:S02]  /*84110*/  @P5 STG.E.U8 desc[UR60][R26.64], R9 ;  /* 0x000000091a005986 */ /* 0x0005e4000c10113c */
[----:B-1----:R-:W-:Y:S02]  /*84120*/  ISETP.GE.AND P5, PT, R0, R5, PT ;  /* 0x000000050000720c */ /* 0x002fe40003fa6270 */
[----:B------:R-:W4:Y:S01]  /*84130*/  LDL.LU.64 R32, [R1+0x12d0] ;  /* 0x0012d00001207983 */ /* 0x000f220000300a00 */
[C---:B------:R-:W-:Y:S01]  /*84140*/  PRMT R0, R249.reuse, 0x7772, RZ ;  /* 0x00007772f9007816 */ /* 0x040fe200000000ff */
[----:B------:R-:W1:Y:S01]  /*84150*/  LDC R13, c[0x0][0x228] ;  /* 0x00008a00ff0d7b82 */ /* 0x000e620000000800 */
[----:B------:R-:W-:Y:S01]  /*84160*/  PRMT R249, R249, 0x7773, RZ ;  /* 0x00007773f9f97816 */ /* 0x000fe200000000ff */
[----:B---3--:R-:W3:Y:S04]  /*84170*/  LDL.LU.64 R30, [R1+0x12c0] ;  /* 0x0012c000011e7983 */ /* 0x008ee80000300a00 */
[----:B--2---:R-:W2:Y:S02]  /*84180*/  LDL.LU.64 R26, [R1+0x12b8] ;  /* 0x0012b800011a7983 */ /* 0x004ea40000300a00 */
[----:B------:R-:W3:Y:S02]  /*84190*/  LDC R23, c[0x0][0x228] ;  /* 0x00008a00ff177b82 */ /* 0x000ee40000000800 */
[----:B------:R0:W-:Y:S04]  /*841a0*/  @P6 STG.E.U8 desc[UR60][R246.64], R7 ;  /* 0x00000007f6006986 */ /* 0x0001e8000c10113c */
[----:B------:R0:W-:Y:S04]  /*841b0*/  @P3 STG.E.U8 desc[UR60][R24.64], R0 ;  /* 0x0000000018003986 */ /* 0x0001e8000c10113c */
[----:B0-----:R-:W2:Y:S04]  /*841c0*/  LDL.LU.64 R246, [R1+0x30f0] ;  /* 0x0030f00001f67983 */ /* 0x001ea80000300a00 */
[----:B------:R-:W2:Y:S04]  /*841d0*/  LDL.LU.64 R24, [R1+0x12b0] ;  /* 0x0012b00001187983 */ /* 0x000ea80000300a00 */
[----:B----4-:R0:W-:Y:S04]  /*841e0*/  @P4 STG.E.U8 desc[UR60][R250.64], R249 ;  /* 0x000000f9fa004986 */ /* 0x0101e8000c10113c */
[----:B0-----:R-:W4:Y:S01]  /*841f0*/  LDL.LU.64 R250, [R1+0x30e8] ;  /* 0x0030e80001fa7983 */ /* 0x001f220000300a00 */
[----:B------:R-:W-:-:S02]  /*84200*/  ISETP.LT.AND P6, PT, R15, R11, !P5 ;  /* 0x0000000b0f00720c */ /* 0x000fc40006fc1270 */
[----:B------:R-:W-:Y:S01]  /*84210*/  ISETP.LT.AND P3, PT, R16, R22, !P5 ;  /* 0x000000161000720c */ /* 0x000fe20006f61270 */
[----:B------:R-:W2:Y:S01]  /*84220*/  LDL.LU.64 R248, [R1+0x12a0] ;  /* 0x0012a00001f87983 */ /* 0x000ea20000300a00 */
[C---:B------:R-:W-:Y:S01]  /*84230*/  PRMT R7, R245.reuse, 0x7770, RZ ;  /* 0x00007770f5077816 */ /* 0x040fe200000000ff */
[----:B------:R-:W0:Y:S01]  /*84240*/  LDC R11, c[0x0][0x228] ;  /* 0x00008a00ff0b7b82 */ /* 0x000e220000000800 */
[----:B------:R-:W-:Y:S02]  /*84250*/  PRMT R5, R245, 0x7771, RZ ;  /* 0x00007771f5057816 */ /* 0x000fe400000000ff */
[----:B------:R-:W-:Y:S01]  /*84260*/  ISETP.LT.AND P4, PT, R17, R8, !P5 ;  /* 0x000000081100720c */ /* 0x000fe20006f81270 */
[----:B------:R-:W-:-:S04]  /*84270*/  VIADD R0, R10, 0xc ;  /* 0x0000000c0a007836 */ /* 0x000fc80000000000 */
[----:B------:R-:W0:Y:S01]  /*84280*/  LDC R22, c[0x0][0x228] ;  /* 0x00008a00ff167b82 */ /* 0x000e220000000800 */
[----:B------:R1:W-:Y:S01]  /*84290*/  @P6 STG.E.U8 desc[UR60][R32.64], R7 ;  /* 0x0000000720006986 */ /* 0x0003e2000c10113c */
[----:B------:R-:W-:-:S06]  /*842a0*/  ISETP.LT.AND P5, PT, R14, R19, !P5 ;  /* 0x000000130e00720c */ /* 0x000fcc0006fa1270 */
[----:B------:R-:W0:Y:S01]  /*842b0*/  LDC.64 R8, c[0x0][0x228] ;  /* 0x00008a00ff087b82 */ /* 0x000e220000000a00 */
[----:B------:R-:W-:-:S07]  /*842c0*/  ISETP.GE.AND P6, PT, R0, R3, PT ;  /* 0x000000030000720c */ /* 0x000fce0003fc6270 */
[----:B-1----:R-:W1:Y:S01]  /*842d0*/  LDC R7, c[0x0][0x228] ;  /* 0x00008a00ff077b82 */ /* 0x002e620000000800 */
[----:B----4-:R4:W-:Y:S07]  /*842e0*/  @P3 STG.E.U8 desc[UR60][R250.64], R5 ;  /* 0x00000005fa003986 */ /* 0x0109ee000c10113c */
[----:B------:R-:W1:Y:S01]  /*842f0*/  LDC R19, c[0x0][0x228] ;  /* 0x00008a00ff137b82 */ /* 0x000e620000000800 */
[----:B----4-:R-:W4:Y:S01]  /*84300*/  LDL.LU.64 R250, [R1+0x30e0] ;  /* 0x0030e00001fa7983 */ /* 0x010f220000300a00 */
[----:B------:R-:W-:-:S02]  /*84310*/  PRMT R0, R245, 0x7772, RZ ;  /* 0x00007772f5007816 */ /* 0x000fc400000000ff */
[----:B------:R-:W-:Y:S01]  /*84320*/  ISETP.LT.AND P3, PT, R15, R13, !P6 ;  /* 0x0000000d0f00720c */ /* 0x000fe20007761270 */
[----:B------:R-:W4:Y:S04]  /*84330*/  LDL.LU.64 R32, [R1+0x1290] ;  /* 0x0012900001207983 */ /* 0x000f280000300a00 */
[----:B---3--:R3:W-:Y:S01]  /*84340*/  @P5 STG.E.U8 desc[UR60][R30.64], R0 ;  /* 0x000000001e005986 */ /* 0x0087e2000c10113c */
[----:B------:R-:W-:Y:S02]  /*84350*/  ISETP.LT.AND P5, PT, R16, R23, !P6 ;  /* 0x000000171000720c */ /* 0x000fe400077a1270 */
[----:B------:R-:W-:-:S05]  /*84360*/  PRMT R245, R245, 0x7773, RZ ;  /* 0x00007773f5f57816 */ /* 0x000fca00000000ff */
[----:B--2---:R2:W-:Y:S01]  /*84370*/  @P4 STG.E.U8 desc[UR60][R26.64], R245 ;  /* 0x000000f51a004986 */ /* 0x0045e2000c10113c */
[----:B------:R-:W-:Y:S02]  /*84380*/  ISETP.LT.AND P4, PT, R17, R12, !P6 ;  /* 0x0000000c1100720c */ /* 0x000fe40007781270 */
[----:B0-----:R-:W-:Y:S01]  /*84390*/  ISETP.LT.AND P6, PT, R14, R11, !P6 ;  /* 0x0000000b0e00720c */ /* 0x001fe200077c1270 */
[----:B---3--:R-:W-:Y:S01]  /*843a0*/  VIADD R0, R10, 0xd ;  /* 0x0000000d0a007836 */ /* 0x008fe20000000000 */
[----:B------:R-:W0:Y:S01]  /*843b0*/  LDC.64 R12, c[0x0][0x228] ;  /* 0x00008a00ff0c7b82 */ /* 0x000e220000000a00 */
[----:B--2---:R-:W2:Y:S07]  /*843c0*/  LDL.LU.64 R26, [R1+0x1270] ;  /* 0x00127000011a7983 */ /* 0x004eae0000300a00 */
[----:B------:R-:W3:Y:S01]  /*843d0*/  LDC R11, c[0x0][0x228] ;  /* 0x00008a00ff0b7b82 */ /* 0x000ee20000000800 */
[----:B------:R-:W3:Y:S01]  /*843e0*/  LDL.LU.64 R30, [R1+0x1280] ;  /* 0x00128000011e7983 */ /* 0x000ee20000300a00 */
[----:B----4-:R-:W-:-:S02]  /*843f0*/  PRMT R5, R250, 0x7770, RZ ;  /* 0x00007770fa057816 */ /* 0x010fc400000000ff */
[----:B------:R-:W-:-:S03]  /*84400*/  PRMT R3, R250, 0x7771, RZ ;  /* 0x00007771fa037816 */ /* 0x000fc600000000ff */
[----:B------:R4:W-:Y:S04]  /*84410*/  @P3 STG.E.U8 desc[UR60][R24.64], R5 ;  /* 0x0000000518003986 */ /* 0x0009e8000c10113c */
[----:B------:R1:W-:Y:S01]  /*84420*/  @P5 STG.E.U8 desc[UR60][R246.64], R3 ;  /* 0x00000003f6005986 */ /* 0x0003e2000c10113c */
[----:B------:R-:W-:Y:S02]  /*84430*/  ISETP.GE.AND P3, PT, R0, R9, PT ;  /* 0x000000090000720c */ /* 0x000fe40003f66270 */
[----:B------:R-:W-:Y:S01]  /*84440*/  PRMT R0, R250, 0x7772, RZ ;  /* 0x00007772fa007816 */ /* 0x000fe200000000ff */
[----:B------:R-:W3:Y:S01]  /*84450*/  LDC R9, c[0x0][0x228] ;  /* 0x00008a00ff097b82 */ /* 0x000ee20000000800 */
[----:B----4-:R-:W4:Y:S04]  /*84460*/  LDL.LU.64 R24, [R1+0x1268] ;  /* 0x0012680001187983 */ /* 0x010f280000300a00 */
[----:B-1----:R-:W2:Y:S04]  /*84470*/  LDL.LU.64 R246, [R1+0x30d8] ;  /* 0x0030d80001f67983 */ /* 0x002ea80000300a00 */
[----:B------:R1:W-:Y:S01]  /*84480*/  @P6 STG.E.U8 desc[UR60][R248.64], R0 ;  /* 0x00000000f8006986 */ /* 0x0003e2000c10113c */
[----:B------:R-:W-:-:S03]  /*84490*/  ISETP.LT.AND P6, PT, R16, R22, !P3 ;  /* 0x000000161000720c */ /* 0x000fc60005fc1270 */
[----:B------:R-:W3:Y:S01]  /*844a0*/  LDL.LU.64 R22, [R1+0x1288] ;  /* 0x0012880001167983 */ /* 0x000ee20000300a00 */
[----:B------:R-:W-:Y:S02]  /*844b0*/  ISETP.LT.AND P5, PT, R15, R19, !P3 ;  /* 0x000000130f00720c */ /* 0x000fe40005fa1270 */
[----:B------:R-:W-:Y:S01]  /*844c0*/  PRMT R250, R250, 0x7773, RZ ;  /* 0x00007773fafa7816 */ /* 0x000fe200000000ff */
[----:B------:R-:W4:Y:S01]  /*844d0*/  LDL.LU.64 R244, [R1+0x1260] ;  /* 0x0012600001f47983 */ /* 0x000f220000300a00 */
[----:B------:R-:W4:Y:S03]  /*844e0*/  LDC R19, c[0x0][0x228] ;  /* 0x00008a00ff137b82 */ /* 0x000f260000000800 */
[----:B------:R0:W-:Y:S01]  /*844f0*/  @P4 STG.E.U8 desc[UR60][R32.64], R250 ;  /* 0x000000fa20004986 */ /* 0x0001e2000c10113c */
[----:B------:R-:W-:Y:S02]  /*84500*/  ISETP.LT.AND P4, PT, R17, R6, !P3 ;  /* 0x000000061100720c */ /* 0x000fe40005f81270 */
[----:B------:R-:W-:Y:S01]  /*84510*/  ISETP.LT.AND P3, PT, R14, R7, !P3 ;  /* 0x000000070e00720c */ /* 0x000fe20005f61270 */
[----:B-1----:R-:W4:Y:S01]  /*84520*/  LDL.LU.64 R248, [R1+0x1258] ;  /* 0x0012580001f87983 */ /* 0x002f220000300a00 */
[----:B------:R-:W-:Y:S01]  /*84530*/  VIADD R0, R10, 0xe ;  /* 0x0000000e0a007836 */ /* 0x000fe20000000000 */
[----:B------:R-:W1:Y:S02]  /*84540*/  LDC.64 R6, c[0x0][0x228] ;  /* 0x00008a00ff067b82 */ /* 0x000e640000000a00 */
[----:B0-----:R-:W4:Y:S01]  /*84550*/  LDL.LU.64 R32, [R1+0x1250] ;  /* 0x0012500001207983 */ /* 0x001f220000300a00 */
[----:B--2---:R-:W-:-:S02]  /*84560*/  PRMT R3, R246, 0x7770, RZ ;  /* 0x00007770f6037816 */ /* 0x004fc400000000ff */
[----:B------:R-:W-:-:S03]  /*84570*/  PRMT R5, R246, 0x7771, RZ ;  /* 0x00007771f6057816 */ /* 0x000fc600000000ff */
[----:B------:R0:W-:Y:S01]  /*84580*/  @P5 STG.E.U8 desc[UR60][R26.64], R3 ;  /* 0x000000031a005986 */ /* 0x0001e2000c10113c */
[----:B------:R-:W-:Y:S02]  /*84590*/  ISETP.GE.AND P5, PT, R0, R13, PT ;  /* 0x0000000d0000720c */ /* 0x000fe40003fa6270 */
[C---:B------:R-:W-:Y:S01]  /*845a0*/  PRMT R0, R246.reuse, 0x7772, RZ ;  /* 0x00007772f6007816 */ /* 0x040fe200000000ff */
[----:B---3--:R2:W-:Y:S01]  /*845b0*/  @P6 STG.E.U8 desc[UR60][R22.64], R5 ;  /* 0x0000000516006986 */ /* 0x0085e2000c10113c */
[----:B------:R-:W-:Y:S01]  /*845c0*/  PRMT R246, R246, 0x7773, RZ ;  /* 0x00007773f6f67816 */ /* 0x000fe200000000ff */
[----:B------:R-:W3:Y:S02]  /*845d0*/  LDC R13, c[0x0][0x228] ;  /* 0x00008a00ff0d7b82 */ /* 0x000ee40000000800 */
[----:B------:R-:W-:Y:S04]  /*845e0*/  @P3 STG.E.U8 desc[UR60][R30.64], R0 ;  /* 0x000000001e003986 */ /* 0x000fe8000c10113c */
[----:B0-----:R-:W3:Y:S04]  /*845f0*/  LDL.LU.64 R26, [R1+0x1238] ;  /* 0x00123800011a7983 */ /* 0x001ee80000300a00 */
[----:B----4-:R0:W-:Y:S01]  /*84600*/  @P4 STG.E.U8 desc[UR60][R24.64], R246 ;  /* 0x000000f618004986 */ /* 0x0101e2000c10113c */
[----:B------:R-:W-:Y:S01]  /*84610*/  PRMT R3, R251, 0x7772, RZ ;  /* 0x00007772fb037816 */ /* 0x000fe200000000ff */
[----:B--2---:R-:W2:Y:S08]  /*84620*/  LDC R22, c[0x0][0x228] ;  /* 0x00008a00ff167b82 */ /* 0x004eb00000000800 */
[----:B------:R-:W4:Y:S01]  /*84630*/  LDC R23, c[0x0][0x228] ;  /* 0x00008a00ff177b82 */ /* 0x000f220000000800 */
[----:B0-----:R-:W2:Y:S01]  /*84640*/  LDL.LU.64 R24, [R1+0x1230] ;  /* 0x0012300001187983 */ /* 0x001ea20000300a00 */
[----:B------:R-:W-:-:S02]  /*84650*/  ISETP.LT.AND P6, PT, R15, R11, !P5 ;  /* 0x0000000b0f00720c */ /* 0x000fc40006fc1270 */
[----:B------:R-:W-:Y:S01]  /*84660*/  ISETP.LT.AND P3, PT, R16, R19, !P5 ;  /* 0x000000131000720c */ /* 0x000fe20006f61270 */
[----:B------:R-:W-:Y:S01]  /*84670*/  VIADD R0, R10, 0xf ;  /* 0x0000000f0a007836 */ /* 0x000fe20000000000 */
[C---:B------:R-:W-:Y:S01]  /*84680*/  PRMT R11, R251.reuse, 0x7770, RZ ;  /* 0x00007770fb0b7816 */ /* 0x040fe200000000ff */
[----:B------:R-:W4:Y:S01]  /*84690*/  LDL.LU.64 R30, [R1+0x1218] ;  /* 0x00121800011e7983 */ /* 0x000f220000300a00 */
[----:B------:R-:W-:Y:S01]  /*846a0*/  ISETP.LT.AND P4, PT, R14, R9, !P5 ;  /* 0x000000090e00720c */ /* 0x000fe20006f81270 */
[----:B------:R-:W0:Y:S01]  /*846b0*/  LDC R19, c[0x0][0x228] ;  /* 0x00008a00ff137b82 */ /* 0x000e220000000800 */
[----:B------:R-:W-:Y:S02]  /*846c0*/  PRMT R9, R251, 0x7771, RZ ;  /* 0x00007771fb097816 */ /* 0x000fe400000000ff */
[----:B------:R-:W-:-:S03]  /*846d0*/  ISETP.LT.AND P5, PT, R17, R4, !P5 ;  /* 0x000000041100720c */ /* 0x000fc60006fa1270 */
[----:B------:R3:W-:Y:S01]  /*846e0*/  @P6 STG.E.U8 desc[UR60][R244.64], R11 ;  /* 0x0000000bf4006986 */ /* 0x0007e2000c10113c */
[----:B-1----:R-:W-:Y:S01]  /*846f0*/  ISETP.GE.AND P6, PT, R0, R7, PT ;  /* 0x000000070000720c */ /* 0x002fe20003fc6270 */
[----:B------:R-:W1:Y:S02]  /*84700*/  LDC.64 R4, c[0x0][0x228] ;  /* 0x00008a00ff047b82 */ /* 0x000e640000000a00 */
[----:B------:R3:W-:Y:S02]  /*84710*/  @P3 STG.E.U8 desc[UR60][R248.64], R9 ;  /* 0x00000009f8003986 */ /* 0x0007e4000c10113c */
[----:B---3--:R-:W-:Y:S02]  /*84720*/  ISETP.LT.AND P3, PT, R15, R13, !P6 ;  /* 0x0000000d0f00720c */ /* 0x008fe40007761270 */
[----:B------:R-:W-:Y:S01]  /*84730*/  PRMT R251, R251, 0x7773, RZ ;  /* 0x00007773fbfb7816 */ /* 0x000fe200000000ff */
[----:B------:R-:W-:Y:S01]  /*84740*/  @P4 STG.E.U8 desc[UR60][R32.64], R3 ;  /* 0x0000000320004986 */ /* 0x000fe2000c10113c */
[----:B------:R-:W3:Y:S01]  /*84750*/  LDC R13, c[0x0][0x228] ;  /* 0x00008a00ff0d7b82 */ /* 0x000ee20000000800 */
[----:B------:R-:W-:-:S02]  /*84760*/  PRMT R11, R247, 0x7770, RZ ;  /* 0x00007770f70b7816 */ /* 0x000fc400000000ff */
[----:B------:R-:W4:Y:S05]  /*84770*/  LDL.LU.64 R248, [R1+0x1210] ;  /* 0x0012100001f87983 */ /* 0x000f2a0000300a00 */
[----:B------:R-:W3:Y:S01]  /*84780*/  LDC R244, c[0x0][0x228] ;  /* 0x00008a00fff47b82 */ /* 0x000ee20000000800 */
[----:B------:R0:W-:Y:S04]  /*84790*/  @P5 STG.E.U8 desc[UR60][R26.64], R251 ;  /* 0x000000fb1a005986 */ /* 0x0001e8000c10113c */
[----:B0-----:R-:W4:Y:S04]  /*847a0*/  LDL.LU.64 R250, [R1+0x1220] ;  /* 0x0012200001fa7983 */ /* 0x001f280000300a00 */
[----:B------:R-:W4:Y:S04]  /*847b0*/  LDL.LU.64 R32, [R1+0x1200] ;  /* 0x0012000001207983 */ /* 0x000f280000300a00 */
[----:B------:R-:W4:Y:S04]  /*847c0*/  LDL.LU.64 R26, [R1+0x11f0] ;  /* 0x0011f000011a7983 */ /* 0x000f280000300a00 */
[----:B--2---:R0:W-:Y:S04]  /*847d0*/  @P3 STG.E.U8 desc[UR60][R24.64], R11 ;  /* 0x0000000b18003986 */ /* 0x0041e8000c10113c */
[----:B0-----:R-:W2:Y:S01]  /*847e0*/  LDL.LU.64 R24, [R1+0x30d0] ;  /* 0x0030d00001187983 */ /* 0x001ea20000300a00 */
[----:B------:R-:W-:Y:S01]  /*847f0*/  ISETP.LT.AND P4, PT, R16, R22, !P6 ;  /* 0x000000161000720c */ /* 0x000fe20007781270 */
[----:B------:R-:W-:Y:S01]  /*84800*/  VIADD R0, R10, 0x10 ;  /* 0x000000100a007836 */ /* 0x000fe20000000000 */
[----:B------:R-:W-:Y:S01]  /*84810*/  PRMT R9, R247, 0x7771, RZ ;  /* 0x00007771f7097816 */ /* 0x000fe200000000ff */
[----:B------:R-:W0:Y:S01]  /*84820*/  LDC R22, c[0x0][0x228] ;  /* 0x00008a00ff167b82 */ /* 0x000e220000000800 */
[----:B------:R-:W-:-:S02]  /*84830*/  ISETP.LT.AND P5, PT, R17, R2, !P6 ;  /* 0x000000021100720c */ /* 0x000fc400077a1270 */
[----:B------:R-:W-:Y:S02]  /*84840*/  ISETP.LT.AND P6, PT, R14, R19, !P6 ;  /* 0x000000130e00720c */ /* 0x000fe400077c1270 */
[----:B------:R-:W-:Y:S02]  /*84850*/  PRMT R7, R247, 0x7772, RZ ;  /* 0x00007772f7077816 */ /* 0x000fe400000000ff */
[----:B-1----:R-:W-:Y:S01]  /*84860*/  ISETP.GE.AND P3, PT, R0, R5, PT ;  /* 0x000000050000720c */ /* 0x002fe20003f66270 */
[----:B------:R-:W1:Y:S08]  /*84870*/  LDC.64 R2, c[0x0][0x228] ;  /* 0x00008a00ff027b82 */ /* 0x000e700000000a00 */
[----:B------:R-:W1:Y:S01]  /*84880*/  LDC R11, c[0x0][0x228] ;  /* 0x00008a00ff0b7b82 */ /* 0x000e620000000800 */
[----:B--2---:R2:W-:Y:S07]  /*84890*/  @P4 STG.E.U8 desc[UR60][R24.64], R9 ;  /* 0x0000000918004986 */ /* 0x0045ee000c10113c */
[----:B------:R-:W1:Y:S01]  /*848a0*/  LDC R19, c[0x0][0x228] ;  /* 0x00008a00ff137b82 */ /* 0x000e620000000800 */
[----:B--2---:R-:W2:Y:S01]  /*848b0*/  LDL.LU.64 R24, [R1+0x30c8] ;  /* 0x0030c80001187983 */ /* 0x004ea20000300a00 */
[----:B---3--:R-:W-:-:S03]  /*848c0*/  ISETP.LT.AND P4, PT, R15, R244, !P3 ;  /* 0x000000f40f00720c */ /* 0x008fc60005f81270 */
[----:B----4-:R-:W-:Y:S01]  /*848d0*/  @P6 STG.E.U8 desc[UR60][R250.64], R7 ;  /* 0x00000007fa006986 */ /* 0x010fe2000c10113c */
[----:B------:R-:W-:Y:S02]  /*848e0*/  ISETP.LT.AND P6, PT, R16, R13, !P3 ;  /* 0x0000000d1000720c */ /* 0x000fe40005fc1270 */
[----:B------:R-:W-:Y:S01]  /*848f0*/  PRMT R247, R247, 0x7773, RZ ;  /* 0x00007773f7f77816 */ /* 0x000fe200000000ff */
[----:B------:R-:W-:Y:S01]  /*84900*/  VIADD R0, R10, 0x11 ;  /* 0x000000110a007836 */ /* 0x000fe20000000000 */
[----:B------:R-:W3:Y:S03]  /*84910*/  LDC R13, c[0x0][0x228] ;  /* 0x00008a00ff0d7b82 */ /* 0x000ee60000000800 */
[----:B------:R4:W-:Y:S04]  /*84920*/  @P5 STG.E.U8 desc[UR60][R30.64], R247 ;  /* 0x000000f71e005986 */ /* 0x0009e8000c10113c */
[----:B----4-:R-:W4:Y:S04]  /*84930*/  LDL.LU.64 R246, [R1+0x11e8] ;  /* 0x0011e80001f67983 */ /* 0x010f280000300a00 */
[----:B------:R-:W4:Y:S01]  /*84940*/  LDL.LU.64 R30, [R1+0x11e0] ;  /* 0x0011e000011e7983 */ /* 0x000f220000300a00 */
[----:B------:R-:W-:-:S02]  /*84950*/  ISETP.LT.AND P5, PT, R17, R8, !P3 ;  /* 0x000000081100720c */ /* 0x000fc40005fa1270 */
[----:B0-----:R-:W-:Y:S01]  /*84960*/  ISETP.LT.AND P3, PT, R14, R22, !P3 ;  /* 0x000000160e00720c */ /* 0x001fe20005f61270 */
[----:B------:R-:W0:Y:S08]  /*84970*/  LDC.64 R8, c[0x0][0x228] ;  /* 0x00008a00ff087b82 */ /* 0x000e300000000a00 */
[----:B------:R-:W0:Y:S01]  /*84980*/  LDC R22, c[0x0][0x228] ;  /* 0x00008a00ff167b82 */ /* 0x000e220000000800 */
[----:B--2---:R-:W-:-:S02]  /*84990*/  PRMT R7, R24, 0x7770, RZ ;  /* 0x0000777018077816 */ /* 0x004fc400000000ff */
[----:B------:R-:W-:-:S03]  /*849a0*/  PRMT R5, R24, 0x7771, RZ ;  /* 0x0000777118057816 */ /* 0x000fc600000000ff */
[----:B------:R2:W-:Y:S04]  /*849b0*/  @P4 STG.E.U8 desc[UR60][R248.64], R7 ;  /* 0x00000007f8004986 */ /* 0x0005e8000c10113c */
[----:B------:R1:W-:Y:S04]  /*849c0*/  @P6 STG.E.U8 desc[UR60][R28.64], R5 ;  /* 0x000000051c006986 */ /* 0x0003e8000c10113c */
[----:B--2---:R-:W2:Y:S01]  /*849d0*/  LDL.LU.64 R248, [R1+0x11d8] ;  /* 0x0011d80001f87983 */ /* 0x004ea20000300a00 */
[----:B------:R-:W2:Y:S03]  /*849e0*/  LDC R7, c[0x0][0x228] ;  /* 0x00008a00ff077b82 */ /* 0x000ea60000000800 */
[----:B-1----:R-:W4:Y:S01]  /*849f0*/  LDL.LU.64 R28, [R1+0x30c0] ;  /* 0x0030c000011c7983 */ /* 0x002f220000300a00 */
[----:B------:R-:W-:-:S02]  /*84a00*/  ISETP.GE.AND P4, PT, R0, R3, PT ;  /* 0x000000030000720c */ /* 0x000fc40003f86270 */
[C---:B------:R-:W-:Y:S01]  /*84a10*/  PRMT R0, R24.reuse, 0x7772, RZ ;  /* 0x0000777218007816 */ /* 0x040fe200000000ff */
[----:B------:R-:W2:Y:S01]  /*84a20*/  LDL.LU.64 R244, [R1+0x11c8] ;  /* 0x0011c80001f47983 */ /* 0x000ea20000300a00 */
[----:B------:R-:W-:-:S03]  /*84a30*/  PRMT R24, R24, 0x7773, RZ ;  /* 0x0000777318187816 */ /* 0x000fc600000000ff */
[----:B------:R1:W-:Y:S04]  /*84a40*/  @P3 STG.E.U8 desc[UR60][R32.64], R0 ;  /* 0x0000000020003986 */ /* 0x0003e8000c10113c */
[----:B------:R3:W-:Y:S04]  /*84a50*/  @P5 STG.E.U8 desc[UR60][R26.64], R24 ;  /* 0x000000181a005986 */ /* 0x0007e8000c10113c */
[----:B-1----:R-:W2:Y:S04]  /*84a60*/  LDL.LU.64 R32, [R1+0x11c0] ;  /* 0x0011c00001207983 */ /* 0x002ea80000300a00 */
[----:B---3--:R-:W3:Y:S01]  /*84a70*/  LDL.LU.64 R26, [R1+0x11b8] ;  /* 0x0011b800011a7983 */ /* 0x008ee20000300a00 */
[----:B------:R-:W-:-:S02]  /*84a80*/  ISETP.LT.AND P6, PT, R15, R23, !P4 ;  /* 0x000000170f00720c */ /* 0x000fc400067c1270 */
[----:B------:R-:W1:Y:S01]  /*84a90*/  LDC R23, c[0x0][0x228] ;  /* 0x00008a00ff177b82 */ /* 0x000e620000000800 */
[----:B------:R-:W-:Y:S01]  /*84aa0*/  ISETP.LT.AND P3, PT, R16, R19, !P4 ;  /* 0x000000131000720c */ /* 0x000fe20006761270 */
[----:B------:R-:W-:Y:S01]  /*84ab0*/  VIADD R0, R10, 0x12 ;  /* 0x000000120a007836 */ /* 0x000fe20000000000 */
[----:B------:R-:W-:Y:S01]  /*84ac0*/  ISETP.LT.AND P5, PT, R17, R12, !P4 ;  /* 0x0000000c1100720c */ /* 0x000fe200067a1270 */
[----:B------:R-:W3:Y:S01]  /*84ad0*/  LDL.LU.64 R250, [R1+0x11b0] ;  /* 0x0011b00001fa7983 */ /* 0x000ee20000300a00 */
[----:B------:R-:W-:-:S03]  /*84ae0*/  ISETP.LT.AND P4, PT, R14, R13, !P4 ;  /* 0x0000000d0e00720c */ /* 0x000fc60006781270 */
[----:B------:R-:W3:Y:S08]  /*84af0*/  LDC.64 R12, c[0x0][0x228] ;  /* 0x00008a00ff0c7b82 */ /* 0x000ef00000000a00 */
[----:B------:R-:W3:Y:S01]  /*84b00*/  LDC R19, c[0x0][0x228] ;  /* 0x00008a00ff137b82 */ /* 0x000ee20000000800 */
[C---:B----4-:R-:W-:Y:S02]  /*84b10*/  PRMT R5, R28.reuse, 0x7770, RZ ;  /* 0x000077701c057816 */ /* 0x050fe400000000ff */
[----:B------:R-:W-:-:S03]  /*84b20*/  PRMT R3, R28, 0x7771, RZ ;  /* 0x000077711c037816 */ /* 0x000fc600000000ff */
[----:B------:R4:W-:Y:S01]  /*84b30*/  @P6 STG.E.U8 desc[UR60][R246.64], R5 ;  /* 0x00000005f6006986 */ /* 0x0009e2000c10113c */
[----:B0-----:R-:W-:Y:S02]  /*84b40*/  ISETP.GE.AND P6, PT, R0, R9, PT ;  /* 0x000000090000720c */ /* 0x001fe40003fc6270 */
[----:B------:R-:W-:Y:S01]  /*84b50*/  PRMT R0, R28, 0x7772, RZ ;  /* 0x000077721c007816 */ /* 0x000fe200000000ff */
[----:B------:R0:W-:Y:S01]  /*84b60*/  @P3 STG.E.U8 desc[UR60][R30.64], R3 ;  /* 0x000000031e003986 */ /* 0x0001e2000c10113c */
[----:B------:R-:W-:Y:S01]  /*84b70*/  ISETP.LT.AND P3, PT, R15, R11, !P6 ;  /* 0x0000000b0f00720c */ /* 0x000fe20007761270 */
[----:B------:R-:W3:Y:S02]  /*84b80*/  LDC R9, c[0x0][0x228] ;  /* 0x00008a00ff097b82 */ /* 0x000ee40000000800 */
[----:B--2---:R2:W-:Y:S01]  /*84b90*/  @P4 STG.E.U8 desc[UR60][R248.64], R0 ;  /* 0x00000000f8004986 */ /* 0x0045e2000c10113c */
[----:B-1----:R-:W-:Y:S02]  /*84ba0*/  ISETP.LT.AND P4, PT, R16, R23, !P6 ;  /* 0x000000171000720c */ /* 0x002fe40007781270 */
[----:B------:R-:W-:Y:S01]  /*84bb0*/  PRMT R28, R28, 0x7773, RZ ;  /* 0x000077731c1c7816 */ /* 0x000fe200000000ff */
[----:B----4-:R-:W4:Y:S01]  /*84bc0*/  LDL.LU.64 R246, [R1+0x1198] ;  /* 0x0011980001f67983 */ /* 0x010f220000300a00 */
[C---:B------:R-:W-:Y:S01]  /*84bd0*/  PRMT R5, R25.reuse, 0x7770, RZ ;  /* 0x0000777019057816 */ /* 0x040fe200000000ff */
[----:B------:R-:W1:Y:S01]  /*84be0*/  LDC R11, c[0x0][0x228] ;  /* 0x00008a00ff0b7b82 */ /* 0x000e620000000800 */
[----:B0-----:R-:W-:Y:S01]  /*84bf0*/  PRMT R3, R25, 0x7771, RZ ;  /* 0x0000777119037816 */ /* 0x001fe200000000ff */
[----:B------:R-:W4:Y:S04]  /*84c00*/  LDL.LU.64 R30, [R1+0x30b8] ;  /* 0x0030b800011e7983 */ /* 0x000f280000300a00 */
[----:B--2---:R-:W2:Y:S01]  /*84c10*/  LDL.LU.64 R248, [R1+0x1190] ;  /* 0x0011900001f87983 */ /* 0x004ea20000300a00 */
[----:B------:R-:W-:Y:S01]  /*84c20*/  VIADD R0, R10, 0x13 ;  /* 0x000000130a007836 */ /* 0x000fe20000000000 */
[----:B------:R-:W0:Y:S02]  /*84c30*/  LDC R23, c[0x0][0x228] ;  /* 0x00008a00ff177b82 */ /* 0x000e240000000800 */
[----:B------:R3:W-:Y:S04]  /*84c40*/  @P5 STG.E.U8 desc[UR60][R244.64], R28 ;  /* 0x0000001cf4005986 */ /* 0x0007e8000c10113c */
[----:B------:R3:W-:Y:S04]  /*84c50*/  @P3 STG.E.U8 desc[UR60][R32.64], R5 ;  /* 0x0000000520003986 */ /* 0x0007e8000c10113c */
[----:B---3--:R3:W-:Y:S04]  /*84c60*/  @P4 STG.E.U8 desc[UR60][R26.64], R3 ;  /* 0x000000031a004986 */ /* 0x0087e8000c10113c */
[----:B------:R-:W2:Y:S04]  /*84c70*/  LDL.LU.64 R244, [R1+0x1180] ;  /* 0x0011800001f47983 */ /* 0x000ea80000300a00 */
[----:B------:R-:W2:Y:S04]  /*84c80*/  LDL.LU.64 R32, [R1+0x1178] ;  /* 0x0011780001207983 */ /* 0x000ea80000300a00 */
[----:B---3--:R-:W3:Y:S01]  /*84c90*/  LDL.LU.64 R26, [R1+0x30b0] ;  /* 0x0030b000011a7983 */ /* 0x008ee20000300a00 */
[----:B------:R-:W-:-:S02]  /*84ca0*/  ISETP.LT.AND P5, PT, R17, R6, !P6 ;  /* 0x000000061100720c */ /* 0x000fc400077a1270 */
[----:B------:R-:W-:Y:S02]  /*84cb0*/  ISETP.LT.AND P6, PT, R14, R7, !P6 ;  /* 0x000000070e00720c */ /* 0x000fe400077c1270 */
[----:B------:R-:W-:Y:S01]  /*84cc0*/  ISETP.GE.AND P3, PT, R0, R13, PT ;  /* 0x0000000d0000720c */ /* 0x000fe20003f66270 */
[----:B------:R-:W1:Y:S01]  /*84cd0*/  LDC.64 R6, c[0x0][0x228] ;  /* 0x00008a00ff067b82 */ /* 0x000e620000000a00 */
[----:B------:R-:W-:Y:S02]  /*84ce0*/  PRMT R0, R25, 0x7772, RZ ;  /* 0x0000777219007816 */ /* 0x000fe400000000ff */
[----:B------:R-:W-:Y:S02]  /*84cf0*/  ISETP.LT.AND P4, PT, R15, R19, !P3 ;  /* 0x000000130f00720c */ /* 0x000fe40005f81270 */
[----:B------:R-:W-:Y:S02]  /*84d00*/  PRMT R25, R25, 0x7773, RZ ;  /* 0x0000777319197816 */ /* 0x000fe400000000ff */
[----:B------:R-:W-:Y:S01]  /*84d10*/  PRMT R3, R29, 0x7771, RZ ;  /* 0x000077711d037816 */ /* 0x000fe200000000ff */
[----:B------:R-:W0:Y:S02]  /*84d20*/  LDC R19, c[0x0][0x228] ;  /* 0x00008a00ff137b82 */ /* 0x000e240000000800 */
[----:B------:R1:W-:Y:S01]  /*84d30*/  @P6 STG.E.U8 desc[UR60][R250.64], R0 ;  /* 0x00000000fa006986 */ /* 0x0003e2000c10113c */
[----:B------:R-:W-:-:S05]  /*84d40*/  ISETP.LT.AND P6, PT, R16, R22, !P3 ;  /* 0x000000161000720c */ /* 0x000fca0005fc1270 */
[----:B------:R-:W0:Y:S01]  /*84d50*/  LDC R13, c[0x0][0x228] ;  /* 0x00008a00ff0d7b82 */ /* 0x000e220000000800 */
[----:B-1----:R-:W3:Y:S01]  /*84d60*/  LDL.LU.64 R250, [R1+0x1170] ;  /* 0x0011700001fa7983 */ /* 0x002ee20000300a00 */
[----:B------:R-:W-:-:S06]  /*84d70*/  VIADD R0, R10, 0x14 ;  /* 0x000000140a007836 */ /* 0x000fcc0000000000 */
[----:B------:R-:W1:Y:S01]  /*84d80*/  LDC R22, c[0x0][0x228] ;  /* 0x00008a00ff167b82 */ /* 0x000e620000000800 */
[----:B----4-:R4:W-:Y:S01]  /*84d90*/  @P5 STG.E.U8 desc[UR60][R246.64], R25 ;  /* 0x00000019f6005986 */ /* 0x0109e2000c10113c */
[----:B------:R-:W-:Y:S02]  /*84da0*/  ISETP.LT.AND P5, PT, R17, R4, !P3 ;  /* 0x000000041100720c */ /* 0x000fe40005fa1270 */
[----:B------:R-:W-:-:S04]  /*84db0*/  ISETP.LT.AND P3, PT, R14, R9, !P3 ;  /* 0x000000090e00720c */ /* 0x000fc80005f61270 */
[----:B------:R-:W1:Y:S01]  /*84dc0*/  LDC.64 R4, c[0x0][0x228] ;  /* 0x00008a00ff047b82 */ /* 0x000e620000000a00 */
[----:B------:R-:W-:-:S05]  /*84dd0*/  PRMT R9, R29, 0x7770, RZ ;  /* 0x000077701d097816 */ /* 0x000fca00000000ff */
[----:B--2---:R-:W-:Y:S04]  /*84de0*/  @P4 STG.E.U8 desc[UR60][R248.64], R9 ;  /* 0x00000009f8004986 */ /* 0x004fe8000c10113c */
[----:B----4-:R-:W2:Y:S04]  /*84df0*/  LDL.LU.64 R246, [R1+0x1160] ;  /* 0x0011600001f67983 */ /* 0x010ea80000300a00 */
[----:B---3--:R3:W-:Y:S04]  /*84e00*/  @P6 STG.E.U8 desc[UR60][R26.64], R3 ;  /* 0x000000031a006986 */ /* 0x0087e8000c10113c */
[----:B---3--:R-:W3:Y:S01]  /*84e10*/  LDL.LU.64 R26, [R1+0x30a8] ;  /* 0x0030a800011a7983 */ /* 0x008ee20000300a00 */
[----:B------:R-:W-:-:S02]  /*84e20*/  ISETP.GE.AND P4, PT, R0, R7, PT ;  /* 0x000000070000720c */ /* 0x000fc40003f86270 */
[----:B------:R-:W-:Y:S01]  /*84e30*/  PRMT R0, R29, 0x7772, RZ ;  /* 0x000077721d007816 */ /* 0x000fe200000000ff */
[----:B------:R-:W4:Y:S01]  /*84e40*/  LDL.LU.64 R248, [R1+0x1150] ;  /* 0x0011500001f87983 */ /* 0x000f220000300a00 */
[----:B------:R-:W-:Y:S02]  /*84e50*/  ISETP.LT.AND P6, PT, R15, R11, !P4 ;  /* 0x0000000b0f00720c */ /* 0x000fe400067c1270 */
[----:B------:R-:W-:Y:S01]  /*84e60*/  PRMT R29, R29, 0x7773, RZ ;  /* 0x000077731d1d7816 */ /* 0x000fe200000000ff */
[----:B------:R1:W-:Y:S01]  /*84e70*/  @P3 STG.E.U8 desc[UR60][R244.64], R0 ;  /* 0x00000000f4003986 */ /* 0x0003e2000c10113c */
[----:B0-----:R-:W-:Y:S01]  /*84e80*/  ISETP.LT.AND P3, PT, R16, R23, !P4 ;  /* 0x000000171000720c */ /* 0x001fe20006761270 */
[----:B------:R-:W0:Y:S02]  /*84e90*/  LDC R11, c[0x0][0x228] ;  /* 0x00008a00ff0b7b82 */ /* 0x000e240000000800 */
[----:B------:R3:W-:Y:S04]  /*84ea0*/  @P5 STG.E.U8 desc[UR60][R32.64], R29 ;  /* 0x0000001d20005986 */ /* 0x0007e8000c10113c */
[----:B-1----:R-:W4:Y:S01]  /*84eb0*/  LDL.LU.64 R244, [R1+0x1128] ;  /* 0x0011280001f47983 */ /* 0x002f220000300a00 */
[----:B---3--:R-:W-:-:S03]  /*84ec0*/  PRMT R9, R26, 0x7770, RZ ;  /* 0x000077701a097816 */ /* 0x008fc600000000ff */
[----:B------:R-:W3:Y:S01]  /*84ed0*/  LDL.LU.64 R32, [R1+0x1148] ;  /* 0x0011480001207983 */ /* 0x000ee20000300a00 */
[----:B------:R-:W-:Y:S01]  /*84ee0*/  PRMT R7, R26, 0x7771, RZ ;  /* 0x000077711a077816 */ /* 0x000fe200000000ff */
[----:B------:R-:W-:Y:S01]  /*84ef0*/  VIADD R0, R10, 0x15 ;  /* 0x000000150a007836 */ /* 0x000fe20000000000 */
[----:B------:R-:W1:Y:S01]  /*84f00*/  LDC R23, c[0x0][0x228] ;  /* 0x00008a00ff177b82 */ /* 0x000e620000000800 */
[----:B------:R0:W-:Y:S04]  /*84f10*/  @P6 STG.E.U8 desc[UR60][R250.64], R9 ;  /* 0x00000009fa006986 */ /* 0x0001e8000c10113c */
[----:B------:R-:W3:Y:S04]  /*84f20*/  LDL.LU.64 R28, [R1+0x1140] ;  /* 0x00114000011c7983 */ /* 0x000ee80000300a00 */
[----:B------:R2:W-:Y:S04]  /*84f30*/  @P3 STG.E.U8 desc[UR60][R30.64], R7 ;  /* 0x000000071e003986 */ /* 0x0005e8000c10113c */
[----:B0-----:R-:W3:Y:S04]  /*84f40*/  LDL.LU.64 R250, [R1+0x1120] ;  /* 0x0011200001fa7983 */ /* 0x001ee80000300a00 */
[----:B--2---:R-:W2:Y:S01]  /*84f50*/  LDL.LU.64 R30, [R1+0x30a0] ;  /* 0x0030a000011e7983 */ /* 0x004ea20000300a00 */
[----:B------:R-:W-:-:S02]  /*84f60*/  ISETP.GE.AND P6, PT, R0, R5, PT ;  /* 0x000000050000720c */ /* 0x000fc40003fc6270 */
[----:B------:R-:W-:Y:S01]  /*84f70*/  ISETP.LT.AND P5, PT, R17, R2, !P4 ;  /* 0x000000021100720c */ /* 0x000fe200067a1270 */
[----:B------:R-:W3:Y:S01]  /*84f80*/  LDL.LU.64 R24, [R1+0x1118] ;  /* 0x0011180001187983 */ /* 0x000ee20000300a00 */
[----:B------:R-:W-:Y:S01]  /*84f90*/  ISETP.LT.AND P4, PT, R14, R19, !P4 ;  /* 0x000000130e00720c */ /* 0x000fe20006781270 */
[----:B------:R-:W0:Y:S01]  /*84fa0*/  LDC.64 R2, c[0x0][0x228] ;  /* 0x00008a00ff027b82 */ /* 0x000e220000000a00 */
[----:B------:R-:W-:Y:S02]  /*84fb0*/  ISETP.LT.AND P3, PT, R15, R13, !P6 ;  /* 0x0000000d0f00720c */ /* 0x000fe40007761270 */
[C---:B------:R-:W-:Y:S02]  /*84fc0*/  PRMT R0, R26.reuse, 0x7772, RZ ;  /* 0x000077721a007816 */ /* 0x040fe400000000ff */
[----:B------:R-:W-:-:S03]  /*84fd0*/  PRMT R26, R26, 0x7773, RZ ;  /* 0x000077731a1a7816 */ /* 0x000fc600000000ff */
[----:B------:R-:W1:Y:S04]  /*84fe0*/  LDC R19, c[0x0][0x228] ;  /* 0x00008a00ff137b82 */ /* 0x000e680000000800 */
[----:B------:R4:W-:Y:S04]  /*84ff0*/  @P4 STG.E.U8 desc[UR60][R246.64], R0 ;  /* 0x00000000f6004986 */ /* 0x0009e8000c10113c */
[----:B----4-:R4:W-:Y:S01]  /*85000*/  @P5 STG.E.U8 desc[UR60][R248.64], R26 ;  /* 0x0000001af8005986 */ /* 0x0109e2000c10113c */
[----:B------:R-:W1:Y:S03]  /*85010*/  LDC R13, c[0x0][0x228] ;  /* 0x00008a00ff0d7b82 */ /* 0x000e660000000800 */
[----:B------:R-:W3:Y:S04]  /*85020*/  LDL.LU.64 R246, [R1+0x1110] ;  /* 0x0011100001f67983 */ /* 0x000ee80000300a00 */
[----:B----4-:R-:W4:Y:S01]  /*85030*/  LDL.LU.64 R248, [R1+0x1108] ;  /* 0x0011080001f87983 */ /* 0x010f220000300a00 */
[----:B--2---:R-:W-:-:S05]  /*85040*/  PRMT R5, R30, 0x7770, RZ ;  /* 0x000077701e057816 */ /* 0x004fca00000000ff */
[----:B------:R2:W-:Y:S04]  /*85050*/  @P3 STG.E.U8 desc[UR60][R244.64], R5 ;  /* 0x00000005f4003986 */ /* 0x0005e8000c10113c */
[----:B--2---:R-:W2:Y:S01]  /*85060*/  LDL.LU.64 R244, [R1+0x10f0] ;  /* 0x0010f00001f47983 */ /* 0x004ea20000300a00 */
[----:B------:R-:W-:Y:S02]  /*85070*/  ISETP.LT.AND P4, PT, R16, R22, !P6 ;  /* 0x000000161000720c */ /* 0x000fe40007781270 */
[----:B------:R-:W-:Y:S01]  /*85080*/  ISETP.LT.AND P5, PT, R17, R8, !P6 ;  /* 0x000000081100720c */ /* 0x000fe200077a1270 */
[----:B------:R-:W-:Y:S01]  /*85090*/  VIADD R0, R10, 0x16 ;  /* 0x000000160a007836 */ /* 0x000fe20000000000 */
[----:B------:R-:W-:Y:S01]  /*850a0*/  ISETP.LT.AND P6, PT, R14, R11, !P6 ;  /* 0x0000000b0e00720c */ /* 0x000fe200077c1270 */
[----:B------:R-:W2:Y:S01]  /*850b0*/  LDC.64 R8, c[0x0][0x228] ;  /* 0x00008a00ff087b82 */ /* 0x000ea20000000a00 */
[----:B------:R-:W-:-:S02]  /*850c0*/  PRMT R7, R30, 0x7771, RZ ;  /* 0x000077711e077816 */ /* 0x000fc400000000ff */
[----:B0-----:R-:W-:Y:S02]  /*850d0*/  ISETP.GE.AND P3, PT, R0, R3, PT ;  /* 0x000000030000720c */ /* 0x001fe40003f66270 */
[C---:B------:R-:W-:Y:S02]  /*850e0*/  PRMT R0, R30.reuse, 0x7772, RZ ;  /* 0x000077721e007816 */ /* 0x040fe400000000ff */
[----:B------:R-:W-:Y:S01]  /*850f0*/  PRMT R30, R30, 0x7773, RZ ;  /* 0x000077731e1e7816 */ /* 0x000fe200000000ff */
[----:B---3--:R0:W-:Y:S01]  /*85100*/  @P4 STG.E.U8 desc[UR60][R32.64], R7 ;  /* 0x0000000720004986 */ /* 0x0081e2000c10113c */
[----:B-1----:R-:W-:Y:S01]  /*85110*/  ISETP.LT.AND P4, PT, R15, R19, !P3 ;  /* 0x000000130f00720c */ /* 0x002fe20005f81270 */
[----:B------:R-:W1:Y:S02]  /*85120*/  LDC R11, c[0x0][0x228] ;  /* 0x00008a00ff0b7b82 */ /* 0x000e640000000800 */
[----:B------:R3:W-:Y:S01]  /*85130*/  @P6 STG.E.U8 desc[UR60][R28.64], R0 ;  /* 0x000000001c006986 */ /* 0x0007e2000c10113c */
[----:B------:R-:W-:-:S03]  /*85140*/  ISETP.LT.AND P6, PT, R16, R23, !P3 ;  /* 0x000000171000720c */ /* 0x000fc60005fc1270 */
[----:B------:R4:W-:Y:S01]  /*85150*/  @P5 STG.E.U8 desc[UR60][R250.64], R30 ;  /* 0x0000001efa005986 */ /* 0x0009e2000c10113c */
[----:B------:R-:W-:Y:S01]  /*85160*/  ISETP.LT.AND P5, PT, R14, R13, !P3 ;  /* 0x0000000d0e00720c */ /* 0x000fe20005fa1270 */
[----:B------:R-:W1:Y:S01]  /*85170*/  LDC R22, c[0x0][0x228] ;  /* 0x00008a00ff167b82 */ /* 0x000e620000000800 */
[----:B------:R-:W-:Y:S01]  /*85180*/  ISETP.LT.AND P3, PT, R17, R12, !P3 ;  /* 0x0000000c1100720c */ /* 0x000fe20005f61270 */
[----:B0-----:R-:W2:Y:S01]  /*85190*/  LDL.LU.64 R32, [R1+0x3098] ;  /* 0x0030980001207983 */ /* 0x001ea20000300a00 */
[C---:B------:R-:W-:Y:S02]  /*851a0*/  PRMT R7, R27.reuse, 0x7770, RZ ;  /* 0x000077701b077816 */ /* 0x040fe400000000ff */
[C---:B------:R-:W-:Y:S01]  /*851b0*/  PRMT R5, R27.reuse, 0x7771, RZ ;  /* 0x000077711b057816 */ /* 0x040fe200000000ff */
[----:B---3--:R-:W3:Y:S01]  /*851c0*/  LDL.LU.64 R28, [R1+0x10d8] ;  /* 0x0010d800011c7983 */ /* 0x008ee20000300a00 */
[C---:B------:R-:W-:Y:S01]  /*851d0*/  PRMT R3, R27.reuse, 0x7772, RZ ;  /* 0x000077721b037816 */ /* 0x040fe200000000ff */
[----:B------:R-:W-:Y:S01]  /*851e0*/  VIADD R0, R10, 0x17 ;  /* 0x000000170a007836 */ /* 0x000fe20000000000 */
[----:B------:R-:W-:Y:S01]  /*851f0*/  PRMT R27, R27, 0x7773, RZ ;  /* 0x000077731b1b7816 */ /* 0x000fe200000000ff */
[----:B------:R0:W-:Y:S01]  /*85200*/  @P4 STG.E.U8 desc[UR60][R24.64], R7 ;  /* 0x0000000718004986 */ /* 0x0001e2000c10113c */
[----:B------:R-:W1:Y:S03]  /*85210*/  LDC R19, c[0x0][0x228] ;  /* 0x00008a00ff137b82 */ /* 0x000e660000000800 */
[----:B------:R-:W-:Y:S04]  /*85220*/  @P6 STG.E.U8 desc[UR60][R246.64], R5 ;  /* 0x00000005f6006986 */ /* 0x000fe8000c10113c */
[----:B----4-:R-:W4:Y:S01]  /*85230*/  LDL.LU.64 R250, [R1+0x10d0] ;  /* 0x0010d00001fa7983 */ /* 0x010f220000300a00 */
[----:B------:R-:W3:Y:S03]  /*85240*/  LDC.64 R12, c[0x0][0x228] ;  /* 0x00008a00ff0c7b82 */ /* 0x000ee60000000a00 */
[----:B------:R0:W-:Y:S05]  /*85250*/  @P5 STG.E.U8 desc[UR60][R248.64], R3 ;  /* 0x00000003f8005986 */ /* 0x0001ea000c10113c */
[----:B0-----:R-:W0:Y:S01]  /*85260*/  LDC R24, c[0x0][0x228] ;  /* 0x00008a00ff187b82 */ /* 0x001e220000000800 */
[----:B------:R-:W4:Y:S07]  /*85270*/  LDL.LU.64 R248, [R1+0x10c8] ;  /* 0x0010c80001f87983 */ /* 0x000f2e0000300a00 */
[----:B------:R-:W0:Y:S01]  /*85280*/  LDC R23, c[0x0][0x228] ;  /* 0x00008a00ff177b82 */ /* 0x000e220000000800 */
[----:B--2---:R2:W-:Y:S04]  /*85290*/  @P3 STG.E.U8 desc[UR60][R244.64], R27 ;  /* 0x0000001bf4003986 */ /* 0x0045e8000c10113c */
[----:B--2---:R-:W2:Y:S01]  /*852a0*/  LDL.LU.64 R26, [R1+0x10e8] ;  /* 0x0010e800011a7983 */ /* 0x004ea20000300a00 */
[----:B------:R-:W-:-:S02]  /*852b0*/  ISETP.GE.AND P4, PT, R0, R9, PT ;  /* 0x000000090000720c */ /* 0x000fc40003f86270 */
[----:B------:R-:W-:Y:S01]  /*852c0*/  PRMT R5, R31, 0x7771, RZ ;  /* 0x000077711f057816 */ /* 0x000fe200000000ff */
[----:B------:R-:W4:Y:S01]  /*852d0*/  LDL.LU.64 R246, [R1+0x10b8] ;  /* 0x0010b80001f67983 */ /* 0x000f220000300a00 */
[----:B-1----:R-:W-:Y:S02]  /*852e0*/  ISETP.LT.AND P6, PT, R15, R11, !P4 ;  /* 0x0000000b0f00720c */ /* 0x002fe400067c1270 */
[----:B------:R-:W-:Y:S01]  /*852f0*/  ISETP.LT.AND P5, PT, R16, R22, !P4 ;  /* 0x000000161000720c */ /* 0x000fe200067a1270 */
[----:B------:R-:W4:Y:S01]  /*85300*/  LDL.LU.64 R244, [R1+0x10a8] ;  /* 0x0010a80001f47983 */ /* 0x000f220000300a00 */
[----:B------:R-:W-:Y:S01]  /*85310*/  PRMT R9, R31, 0x7770, RZ ;  /* 0x000077701f097816 */ /* 0x000fe200000000ff */
[----:B------:R-:W-:Y:S01]  /*85320*/  VIADD R0, R10, 0x18 ;  /* 0x000000180a007836 */ /* 0x000fe20000000000 */
[----:B------:R-:W-:Y:S01]  /*85330*/  ISETP.LT.AND P3, PT, R17, R6, !P4 ;  /* 0x000000061100720c */ /* 0x000fe20006761270 */
[----:B------:R-:W1:Y:S01]  /*85340*/  LDC R11, c[0x0][0x228] ;  /* 0x00008a00ff0b7b82 */ /* 0x000e620000000800 */
[----:B------:R-:W-:-:S02]  /*85350*/  ISETP.LT.AND P4, PT, R14, R19, !P4 ;  /* 0x000000130e00720c */ /* 0x000fc40006781270 */
[----:B------:R-:W-:-:S05]  /*85360*/  PRMT R3, R31, 0x7772, RZ ;  /* 0x000077721f037816 */ /* 0x000fca00000000ff */
[----:B------:R-:W1:Y:S01]  /*85370*/  LDC R22, c[0x0][0x228] ;  /* 0x00008a00ff167b82 */ /* 0x000e620000000800 */
[----:B--2---:R-:W-:Y:S07]  /*85380*/  @P6 STG.E.U8 desc[UR60][R26.64], R9 ;  /* 0x000000091a006986 */ /* 0x004fee000c10113c */
[----:B------:R-:W2:Y:S01]  /*85390*/  LDC.64 R6, c[0x0][0x228] ;  /* 0x00008a00ff067b82 */ /* 0x000ea20000000a00 */
[----:B------:R0:W-:Y:S07]  /*853a0*/  @P5 STG.E.U8 desc[UR60][R32.64], R5 ;  /* 0x0000000520005986 */ /* 0x0001ee000c10113c */
[----:B------:R-:W2:Y:S01]  /*853b0*/  LDC R19, c[0x0][0x228] ;  /* 0x00008a00ff137b82 */ /* 0x000ea20000000800 */
[----:B0-----:R-:W2:Y:S01]  /*853c0*/  LDL.LU.64 R32, [R1+0x3090] ;  /* 0x0030900001207983 */ /* 0x001ea20000300a00 */
[----:B---3--:R-:W-:-:S02]  /*853d0*/  ISETP.GE.AND P6, PT, R0, R13, PT ;  /* 0x0000000d0000720c */ /* 0x008fc40003fc6270 */
[----:B------:R-:W-:Y:S01]  /*853e0*/  PRMT R31, R31, 0x7773, RZ ;  /* 0x000077731f1f7816 */ /* 0x000fe200000000ff */
[----:B------:R-:W-:Y:S01]  /*853f0*/  @P4 STG.E.U8 desc[UR60][R28.64], R3 ;  /* 0x000000031c004986 */ /* 0x000fe2000c10113c */
[----:B------:R-:W-:Y:S02]  /*85400*/  ISETP.LT.AND P5, PT, R15, R24, !P6 ;  /* 0x000000180f00720c */ /* 0x000fe400077a1270 */
[----:B------:R-:W0:Y:S01]  /*85410*/  LDC R13, c[0x0][0x228] ;  /* 0x00008a00ff0d7b82 */ /* 0x000e220000000800 */
[----:B------:R-:W-:Y:S01]  /*85420*/  ISETP.LT.AND P4, PT, R16, R23, !P6 ;  /* 0x000000171000720c */ /* 0x000fe20007781270 */
[----:B----4-:R3:W-:Y:S01]  /*85430*/  @P3 STG.E.U8 desc[UR60][R250.64], R31 ;  /* 0x0000001ffa003986 */ /* 0x0107e2000c10113c */
[----:B------:R-:W-:-:S05]  /*85440*/  VIADD R0, R10, 0x19 ;  /* 0x000000190a007836 */ /* 0x000fca0000000000 */
[----:B------:R-:W4:Y:S01]  /*85450*/  LDC R23, c[0x0][0x228] ;  /* 0x00008a00ff177b82 */ /* 0x000f220000000800 */
[----:B---3--:R-:W3:Y:S04]  /*85460*/  LDL.LU.64 R250, [R1+0x10a0] ;  /* 0x0010a00001fa7983 */ /* 0x008ee80000300a00 */
[----:B------:R-:W4:Y:S01]  /*85470*/  LDL.LU.64 R24, [R1+0x1098] ;  /* 0x0010980001187983 */ /* 0x000f220000300a00 */
[C---:B--2---:R-:W-:Y:S02]  /*85480*/  PRMT R9, R32.reuse, 0x7770, RZ ;  /* 0x0000777020097816 */ /* 0x044fe400000000ff */
[----:B------:R-:W-:-:S03]  /*85490*/  PRMT R3, R32, 0x7771, RZ ;  /* 0x0000777120037816 */ /* 0x000fc600000000ff */
[----:B------:R2:W-:Y:S04]  /*854a0*/  @P5 STG.E.U8 desc[UR60][R248.64], R9 ;  /* 0x00000009f8005986 */ /* 0x0005e8000c10113c */
[----:B------:R1:W-:Y:S04]  /*854b0*/  @P4 STG.E.U8 desc[UR60][R36.64], R3 ;  /* 0x0000000324004986 */ /* 0x0003e8000c10113c */
[----:B--2---:R-:W2:Y:S04]  /*854c0*/  LDL.LU.64 R248, [R1+0x1090] ;  /* 0x0010900001f87983 */ /* 0x004ea80000300a00 */
[----:B-1----:R-:W3:Y:S01]  /*854d0*/  LDL.LU.64 R36, [R1+0x3088] ;  /* 0x0030880001247983 */ /* 0x002ee20000300a00 */
[----:B------:R-:W-:-:S02]  /*854e0*/  ISETP.LT.AND P3, PT, R17, R4, !P6 ;  /* 0x000000041100720c */ /* 0x000fc40007761270 */
[----:B------:R-:W-:Y:S01]  /*854f0*/  ISETP.LT.AND P6, PT, R14, R11, !P6 ;  /* 0x0000000b0e00720c */ /* 0x000fe200077c1270 */
[----:B------:R-:W1:Y:S01]  /*85500*/  LDC.64 R4, c[0x0][0x228] ;  /* 0x00008a00ff047b82 */ /* 0x000e620000000a00 */
[----:B------:R-:W2:Y:S01]  /*85510*/  LDL.LU.64 R28, [R1+0x1080] ;  /* 0x00108000011c7983 */ /* 0x000ea20000300a00 */
[----:B------:R-:W-:Y:S02]  /*85520*/  ISETP.GE.AND P5, PT, R0, R7, PT ;  /* 0x000000070000720c */ /* 0x000fe40003fa6270 */
[C---:B------:R-:W-:Y:S02]  /*85530*/  PRMT R0, R32.reuse, 0x7772, RZ ;  /* 0x0000777220007816 */ /* 0x040fe400000000ff */
[----:B------:R-:W-:Y:S02]  /*85540*/  ISETP.LT.AND P4, PT, R15, R22, !P5 ;  /* 0x000000160f00720c */ /* 0x000fe40006f81270 */
[----:B------:R-:W-:Y:S01]  /*85550*/  PRMT R32, R32, 0x7773, RZ ;  /* 0x0000777320207816 */ /* 0x000fe200000000ff */
[----:B------:R-:W2:Y:S03]  /*85560*/  LDC R11, c[0x0][0x228] ;  /* 0x00008a00ff0b7b82 */ /* 0x000ea60000000800 */
[----:B------:R0:W-:Y:S01]  /*85570*/  @P6 STG.E.U8 desc[UR60][R246.64], R0 ;  /* 0x00000000f6006986 */ /* 0x0001e2000c10113c */
[----:B------:R-:W-:-:S03]  /*85580*/  ISETP.LT.AND P6, PT, R16, R19, !P5 ;  /* 0x000000131000720c */ /* 0x000fc60006fc1270 */
[----:B------:R4:W-:Y:S01]  /*85590*/  @P3 STG.E.U8 desc[UR60][R244.64], R32 ;  /* 0x00000020f4003986 */ /* 0x0009e2000c10113c */
[----:B------:R-:W-:Y:S01]  /*855a0*/  ISETP.LT.AND P3, PT, R17, R2, !P5 ;  /* 0x000000021100720c */ /* 0x000fe20006f61270 */
[----:B------:R-:W2:Y:S02]  /*855b0*/  LDC R22, c[0x0][0x228] ;  /* 0x00008a00ff167b82 */ /* 0x000ea40000000800 */
[----:B0-----:R-:W2:Y:S01]  /*855c0*/  LDL.LU.64 R246, [R1+0x1078] ;  /* 0x0010780001f67983 */ /* 0x001ea20000300a00 */
[----:B------:R-:W-:Y:S01]  /*855d0*/  ISETP.LT.AND P5, PT, R14, R13, !P5 ;  /* 0x0000000d0e00720c */ /* 0x000fe20006fa1270 */
[----:B------:R-:W-:-:S04]  /*855e0*/  VIADD R0, R10, 0x1a ;  /* 0x0000001a0a007836 */ /* 0x000fc80000000000 */
[----:B------:R-:W0:Y:S01]  /*855f0*/  LDC R19, c[0x0][0x228] ;  /* 0x00008a00ff137b82 */ /* 0x000e220000000800 */
[----:B------:R-:W2:Y:S04]  /*85600*/  LDL.LU.64 R26, [R1+0x1070] ;  /* 0x00107000011a7983 */ /* 0x000ea80000300a00 */
[----:B----4-:R-:W4:Y:S03]  /*85610*/  LDL.LU.64 R244, [R1+0x1068] ;  /* 0x0010680001f47983 */ /* 0x010f260000300a00 */
[----:B------:R-:W0:Y:S08]  /*85620*/  LDC.64 R2, c[0x0][0x228] ;  /* 0x00008a00ff027b82 */ /* 0x000e300000000a00 */
[----:B------:R-:W0:Y:S01]  /*85630*/  LDC R13, c[0x0][0x228] ;  /* 0x00008a00ff0d7b82 */ /* 0x000e220000000800 */
[----:B---3--:R-:W-:-:S02]  /*85640*/  PRMT R9, R36, 0x7770, RZ ;  /* 0x0000777024097816 */ /* 0x008fc400000000ff */
[----:B------:R-:W-:-:S03]  /*85650*/  PRMT R7, R36, 0x7771, RZ ;  /* 0x0000777124077816 */ /* 0x000fc600000000ff */
[----:B------:R3:W-:Y:S01]  /*85660*/  @P4 STG.E.U8 desc[UR60][R250.64], R9 ;  /* 0x00000009fa004986 */ /* 0x0007e2000c10113c */
[----:B-1----:R-:W-:Y:S02]  /*85670*/  ISETP.GE.AND P4, PT, R0, R5, PT ;  /* 0x000000050000720c */ /* 0x002fe40003f86270 */
[C---:B------:R-:W-:Y:S01]  /*85680*/  PRMT R0, R36.reuse, 0x7772, RZ ;  /* 0x0000777224007816 */ /* 0x040fe200000000ff */
[----:B------:R1:W-:Y:S04]  /*85690*/  @P6 STG.E.U8 desc[UR60][R24.64], R7 ;  /* 0x0000000718006986 */ /* 0x0003e8000c10113c */
[----:B--2---:R2:W-:Y:S04]  /*856a0*/  @P5 STG.E.U8 desc[UR60][R248.64], R0 ;  /* 0x00000000f8005986 */ /* 0x0045e8000c10113c */
[----:B---3--:R-:W3:Y:S01]  /*856b0*/  LDL.LU.64 R250, [R1+0x1050] ;  /* 0x0010500001fa7983 */ /* 0x008ee20000300a00 */
[----:B------:R-:W-:-:S02]  /*856c0*/  PRMT R36, R36, 0x7773, RZ ;  /* 0x0000777324247816 */ /* 0x000fc400000000ff */
[----:B-1----:R-:W-:Y:S01]  /*856d0*/  PRMT R7, R33, 0x7770, RZ ;  /* 0x0000777021077816 */ /* 0x002fe200000000ff */
[----:B------:R-:W1:Y:S01]  /*856e0*/  LDC R24, c[0x0][0x228] ;  /* 0x00008a00ff187b82 */ /* 0x000e620000000800 */
[----:B--2---:R-:W2:Y:S01]  /*856f0*/  LDL.LU.64 R248, [R1+0x1048] ;  /* 0x0010480001f87983 */ /* 0x004ea20000300a00 */
[----:B------:R-:W-:Y:S02]  /*85700*/  ISETP.LT.AND P6, PT, R15, R11, !P4 ;  /* 0x0000000b0f00720c */ /* 0x000fe400067c1270 */
[----:B------:R-:W-:Y:S01]  /*85710*/  ISETP.LT.AND P5, PT, R16, R22, !P4 ;  /* 0x000000161000720c */ /* 0x000fe200067a1270 */
[----:B------:R4:W-:Y:S01]  /*85720*/  @P3 STG.E.U8 desc[UR60][R28.64], R36 ;  /* 0x000000241c003986 */ /* 0x0009e2000c10113c */
[----:B------:R-:W-:Y:S01]  /*85730*/  ISETP.LT.AND P3, PT, R17, R8, !P4 ;  /* 0x000000081100720c */ /* 0x000fe20006761270 */
[----:B------:R-:W-:Y:S01]  /*85740*/  VIADD R0, R10, 0x1b ;  /* 0x0000001b0a007836 */ /* 0x000fe20000000000 */
[----:B0-----:R-:W-:Y:S01]  /*85750*/  ISETP.LT.AND P4, PT, R14, R19, !P4 ;  /* 0x000000130e00720c */ /* 0x001fe20006781270 */
[----:B------:R-:W0:Y:S01]  /*85760*/  LDC R11, c[0x0][0x228] ;  /* 0x00008a00ff0b7b82 */ /* 0x000e220000000800 */
[----:B------:R-:W-:-:S05]  /*85770*/  PRMT R5, R33, 0x7771, RZ ;  /* 0x0000777121057816 */ /* 0x000fca00000000ff */
[----:B------:R-:W-:Y:S01]  /*85780*/  @P6 STG.E.U8 desc[UR60][R246.64], R7 ;  /* 0x00000007f6006986 */ /* 0x000fe2000c10113c */
[----:B------:R-:W-:Y:S01]  /*85790*/  ISETP.GE.AND P6, PT, R0, R3, PT ;  /* 0x000000030000720c */ /* 0x000fe20003fc6270 */
[----:B------:R-:W1:Y:S01]  /*857a0*/  LDC.64 R8, c[0x0][0x228] ;  /* 0x00008a00ff087b82 */ /* 0x000e620000000a00 */
[----:B------:R-:W-:Y:S01]  /*857b0*/  PRMT R0, R33, 0x7772, RZ ;  /* 0x0000777221007816 */ /* 0x000fe200000000ff */
[----:B------:R4:W-:Y:S01]  /*857c0*/  @P5 STG.E.U8 desc[UR60][R26.64], R5 ;  /* 0x000000051a005986 */ /* 0x0009e2000c10113c */
[----:B------:R-:W-:-:S03]  /*857d0*/  ISETP.LT.AND P5, PT, R15, R13, !P6 ;  /* 0x0000000d0f00720c */ /* 0x000fc600077a1270 */
[----:B----4-:R4:W-:Y:S01]  /*857e0*/  @P4 STG.E.U8 desc[UR60][R244.64], R0 ;  /* 0x00000000f4004986 */ /* 0x0109e2000c10113c */
[----:B------:R-:W-:Y:S01]  /*857f0*/  ISETP.LT.AND P4, PT, R16, R23, !P6 ;  /* 0x000000171000720c */ /* 0x000fe20007781270 */
[----:B------:R-:W1:Y:S01]  /*85800*/  LDC R19, c[0x0][0x228] ;  /* 0x00008a00ff137b82 */ /* 0x000e620000000800 */
[----:B------:R-:W-:Y:S01]  /*85810*/  PRMT R33, R33, 0x7773, RZ ;  /* 0x0000777321217816 */ /* 0x000fe200000000ff */
[----:B------:R-:W2:Y:S01]  /*85820*/  LDL.LU.64 R28, [R1+0x1038] ;  /* 0x00103800011c7983 */ /* 0x000ea20000300a00 */
[C---:B------:R-:W-:Y:S02]  /*85830*/  PRMT R3, R37.reuse, 0x7771, RZ ;  /* 0x0000777125037816 */ /* 0x040fe400000000ff */
[----:B------:R-:W-:Y:S01]  /*85840*/  PRMT R5, R37, 0x7770, RZ ;  /* 0x0000777025057816 */ /* 0x000fe200000000ff */
[----:B------:R-:W2:Y:S02]  /*85850*/  LDL.LU.64 R246, [R1+0x1030] ;  /* 0x0010300001f67983 */ /* 0x000ea40000300a00 */
[----:B------:R-:W1:Y:S02]  /*85860*/  LDC R22, c[0x0][0x228] ;  /* 0x00008a00ff167b82 */ /* 0x000e640000000800 */
[----:B----4-:R-:W4:Y:S01]  /*85870*/  LDL.LU.64 R244, [R1+0x1028] ;  /* 0x0010280001f47983 */ /* 0x010f220000300a00 */
[----:B------:R-:W-:-:S05]  /*85880*/  VIADD R0, R10, 0x1c ;  /* 0x0000001c0a007836 */ /* 0x000fca0000000000 */
[----:B------:R-:W4:Y:S08]  /*85890*/  LDC R7, c[0x0][0x228] ;  /* 0x00008a00ff077b82 */ /* 0x000f300000000800 */
[----:B------:R-:W4:Y:S01]  /*858a0*/  LDC R23, c[0x0][0x228] ;  /* 0x00008a00ff177b82 */ /* 0x000f220000000800 */
[----:B---3--:R3:W-:Y:S04]  /*858b0*/  @P3 STG.E.U8 desc[UR60][R250.64], R33 ;  /* 0x00000021fa003986 */ /* 0x0087e8000c10113c */
[----:B--2---:R-:W-:Y:S04]  /*858c0*/  @P5 STG.E.U8 desc[UR60][R248.64], R5 ;  /* 0x00000005f8005986 */ /* 0x004fe8000c10113c */
[----:B---3--:R-:W2:Y:S04]  /*858d0*/  LDL.LU.64 R250, [R1+0x1018] ;  /* 0x0010180001fa7983 */ /* 0x008ea80000300a00 */
[----:B------:R3:W-:Y:S04]  /*858e0*/  @P4 STG.E.U8 desc[UR60][R34.64], R3 ;  /* 0x0000000322004986 */ /* 0x0007e8000c10113c */
[----:B---3--:R-:W3:Y:S01]  /*858f0*/  LDL.LU.64 R34, [R1+0x3080] ;  /* 0x0030800001227983 */ /* 0x008ee20000300a00 */
[----:B------:R-:W-:-:S02]  /*85900*/  ISETP.LT.AND P3, PT, R17, R12, !P6 ;  /* 0x0000000c1100720c */ /* 0x000fc40007761270 */
[----:B0-----:R-:W-:Y:S01]  /*85910*/  ISETP.LT.AND P6, PT, R14, R11, !P6 ;  /* 0x0000000b0e00720c */ /* 0x001fe200077c1270 */
[----:B------:R-:W2:Y:S01]  /*85920*/  LDL.LU.64 R248, [R1+0x1008] ;  /* 0x0010080001f87983 */ /* 0x000ea20000300a00 */
[----:B-1----:R-:W-:Y:S01]  /*85930*/  ISETP.GE.AND P5, PT, R0, R9, PT ;  /* 0x000000090000720c */ /* 0x002fe20003fa6270 */
[----:B------:R-:W0:Y:S01]  /*85940*/  LDC.64 R12, c[0x0][0x228] ;  /* 0x00008a00ff0c7b82 */ /* 0x000e220000000a00 */
[----:B------:R-:W-:Y:S01]  /*85950*/  PRMT R0, R37, 0x7772, RZ ;  /* 0x0000777225007816 */ /* 0x000fe200000000ff */
[----:B------:R-:W2:Y:S01]  /*85960*/  LDL.LU.64 R26, [R1+0xfe8] ;  /* 0x000fe800011a7983 */ /* 0x000ea20000300a00 */
[----:B------:R-:W-:Y:S02]  /*85970*/  ISETP.LT.AND P4, PT, R15, R19, !P5 ;  /* 0x000000130f00720c */ /* 0x000fe40006f81270 */
[----:B------:R-:W-:-:S03]  /*85980*/  PRMT R37, R37, 0x7773, RZ ;  /* 0x0000777325257816 */ /* 0x000fc600000000ff */
[----:B------:R-:W1:Y:S02]  /*85990*/  LDC R11, c[0x0][0x228] ;  /* 0x00008a00ff0b7b82 */ /* 0x000e640000000800 */
[----:B------:R4:W-:Y:S01]  /*859a0*/  @P6 STG.E.U8 desc[UR60][R28.64], R0 ;  /* 0x000000001c006986 */ /* 0x0009e2000c10113c */
[----:B------:R-:W-:-:S03]  /*859b0*/  ISETP.LT.AND P6, PT, R16, R22, !P5 ;  /* 0x000000161000720c */ /* 0x000fc60006fc1270 */
[----:B------:R3:W-:Y:S02]  /*859c0*/  @P3 STG.E.U8 desc[UR60][R246.64], R37 ;  /* 0x00000025f6003986 */ /* 0x0007e4000c10113c */
[----:B------:R-:W2:Y:S02]  /*859d0*/  LDC R9, c[0x0][0x228] ;  /* 0x00008a00ff097b82 */ /* 0x000ea40000000800 */
[----:B----4-:R-:W4:Y:S01]  /*859e0*/  LDL.LU.64 R28, [R1+0x1000] ;  /* 0x00100000011c7983 */ /* 0x010f220000300a00 */
[----:B---3--:R-:W-:-:S03]  /*859f0*/  PRMT R5, R34, 0x7770, RZ ;  /* 0x0000777022057816 */ /* 0x008fc600000000ff */
[----:B------:R-:W3:Y:S01]  /*85a00*/  LDL.LU.64 R246, [R1+0xff8] ;  /* 0x000ff80001f67983 */ /* 0x000ee20000300a00 */
[----:B------:R-:W-:Y:S01]  /*85a10*/  PRMT R3, R34, 0x7771, RZ ;  /* 0x0000777122037816 */ /* 0x000fe200000000ff */
[----:B------:R-:W-:Y:S01]  /*85a20*/  VIADD R0, R10, 0x1d ;  /* 0x0000001d0a007836 */ /* 0x000fe20000000000 */
[----:B------:R-:W3:Y:S01]  /*85a30*/  LDC R19, c[0x0][0x228] ;  /* 0x00008a00ff137b82 */ /* 0x000ee20000000800 */
[----:B------:R0:W-:Y:S04]  /*85a40*/  @P4 STG.E.U8 desc[UR60][R244.64], R5 ;  /* 0x00000005f4004986 */ /* 0x0001e8000c10113c */
[----:B------:R1:W-:Y:S03]  /*85a50*/  @P6 STG.E.U8 desc[UR60][R38.64], R3 ;  /* 0x0000000326006986 */ /* 0x0003e6000c10113c */
[----:B------:R-:W3:Y:S01]  /*85a60*/  LDC R22, c[0x0][0x228] ;  /* 0x00008a00ff167b82 */ /* 0x000ee20000000800 */
[----:B0-----:R-:W3:Y:S04]  /*85a70*/  LDL.LU.64 R244, [R1+0xfe0] ;  /* 0x000fe00001f47983 */ /* 0x001ee80000300a00 */
[----:B-1----:R-:W4:Y:S01]  /*85a80*/  LDL.LU.64 R38, [R1+0x3078] ;  /* 0x0030780001267983 */ /* 0x002f220000300a00 */
[----:B------:R-:W-:-:S02]  /*85a90*/  ISETP.LT.AND P3, PT, R17, R6, !P5 ;  /* 0x000000061100720c */ /* 0x000fc40006f61270 */
[----:B------:R-:W-:Y:S02]  /*85aa0*/  ISETP.LT.AND P5, PT, R14, R7, !P5 ;  /* 0x000000070e00720c */ /* 0x000fe40006fa1270 */
[----:B------:R-:W0:Y:S01]  /*85ab0*/  LDC.64 R6, c[0x0][0x228] ;  /* 0x00008a00ff067b82 */ /* 0x000e220000000a00 */
[----:B------:R-:W-:Y:S02]  /*85ac0*/  ISETP.GE.AND P4, PT, R0, R13, PT ;  /* 0x0000000d0000720c */ /* 0x000fe40003f86270 */
[C---:B------:R-:W-:Y:S02]  /*85ad0*/  PRMT R0, R34.reuse, 0x7772, RZ ;  /* 0x0000777222007816 */ /* 0x040fe400000000ff */
[----:B------:R-:W-:Y:S02]  /*85ae0*/  PRMT R34, R34, 0x7773, RZ ;  /* 0x0000777322227816 */ /* 0x000fe400000000ff */
[----:B------:R-:W-:Y:S01]  /*85af0*/  ISETP.LT.AND P6, PT, R15, R11, !P4 ;  /* 0x0000000b0f00720c */ /* 0x000fe200067c1270 */
[----:B------:R-:W1:Y:S03]  /*85b00*/  LDC R13, c[0x0][0x228] ;  /* 0x00008a00ff0d7b82 */ /* 0x000e660000000800 */
[----:B--2---:R2:W-:Y:S04]  /*85b10*/  @P5 STG.E.U8 desc[UR60][R250.64], R0 ;  /* 0x00000000fa005986 */ /* 0x0045e8000c10113c */
[----:B------:R2:W-:Y:S01]  /*85b20*/  @P3 STG.E.U8 desc[UR60][R248.64], R34 ;  /* 0x00000022f8003986 */ /* 0x0005e2000c10113c */
[----:B------:R-:W-:Y:S01]  /*85b30*/  ISETP.LT.AND P5, PT, R16, R23, !P4 ;  /* 0x000000171000720c */ /* 0x000fe200067a1270 */
[----:B------:R-:W1:Y:S01]  /*85b40*/  LDC R11, c[0x0][0x228] ;  /* 0x00008a00ff0b7b82 */ /* 0x000e620000000800 */
[----:B------:R-:W-:-:S02]  /*85b50*/  ISETP.LT.AND P3, PT, R17, R4, !P4 ;  /* 0x000000041100720c */ /* 0x000fc40006761270 */
[----:B------:R-:W-:Y:S01]  /*85b60*/  ISETP.LT.AND P4, PT, R14, R9, !P4 ;  /* 0x000000090e00720c */ /* 0x000fe20006781270 */
[----:B--2---:R-:W-:-:S04]  /*85b70*/  VIADD R0, R10, 0x1e ;  /* 0x0000001e0a007836 */ /* 0x004fc80000000000 */
[----:B------:R-:W2:Y:S01]  /*85b80*/  LDC.64 R4, c[0x0][0x228] ;  /* 0x00008a00ff047b82 */ /* 0x000ea20000000a00 */
[----:B------:R-:W2:Y:S04]  /*85b90*/  LDL.LU.64 R248, [R1+0xfd8] ;  /* 0x000fd80001f87983 */ /* 0x000ea80000300a00 */
[----:B------:R-:W2:Y:S03]  /*85ba0*/  LDL.LU.64 R250, [R1+0xfd0] ;  /* 0x000fd00001fa7983 */ /* 0x000ea60000300a00 */
[----:B------:R-:W2:Y:S01]  /*85bb0*/  LDC R23, c[0x0][0x228] ;  /* 0x00008a00ff177b82 */ /* 0x000ea20000000800 */
[C---:B----4-:R-:W-:Y:S02]  /*85bc0*/  PRMT R3, R38.reuse, 0x7770, RZ ;  /* 0x0000777026037816 */ /* 0x050fe400000000ff */
[----:B------:R-:W-:-:S03]  /*85bd0*/  PRMT R9, R38, 0x7771, RZ ;  /* 0x0000777126097816 */ /* 0x000fc600000000ff */
[----:B------:R4:W-:Y:S01]  /*85be0*/  @P6 STG.E.U8 desc[UR60][R26.64], R3 ;  /* 0x000000031a006986 */ /* 0x0009e2000c10113c */
[----:B0-----:R-:W-:Y:S02]  /*85bf0*/  ISETP.GE.AND P6, PT, R0, R7, PT ;  /* 0x000000070000720c */ /* 0x001fe40003fc6270 */
[C---:B------:R-:W-:Y:S02]  /*85c00*/  PRMT R0, R38.reuse, 0x7772, RZ ;  /* 0x0000777226007816 */ /* 0x040fe400000000ff */
[----:B------:R-:W-:Y:S01]  /*85c10*/  PRMT R38, R38, 0x7773, RZ ;  /* 0x0000777326267816 */ /* 0x000fe200000000ff */
[----:B------:R0:W-:Y:S04]  /*85c20*/  @P5 STG.E.U8 desc[UR60][R28.64], R9 ;  /* 0x000000091c005986 */ /* 0x0001e8000c10113c */
[----:B----4-:R-:W4:Y:S04]  /*85c30*/  LDL.LU.64 R26, [R1+0xfc8] ;  /* 0x000fc800011a7983 */ /* 0x010f280000300a00 */
[----:B---3--:R-:W-:Y:S04]  /*85c40*/  @P4 STG.E.U8 desc[UR60][R246.64], R0 ;  /* 0x00000000f6004986 */ /* 0x008fe8000c10113c */
[----:B0-----:R-:W3:Y:S04]  /*85c50*/  LDL.LU.64 R28, [R1+0xfb0] ;  /* 0x000fb000011c7983 */ /* 0x001ee80000300a00 */
[----:B------:R0:W-:Y:S04]  /*85c60*/  @P3 STG.E.U8 desc[UR60][R244.64], R38 ;  /* 0x00000026f4003986 */ /* 0x0001e8000c10113c */
[----:B0-----:R-:W3:Y:S01]  /*85c70*/  LDL.LU.64 R244, [R1+0xfa8] ;  /* 0x000fa80001f47983 */ /* 0x001ee20000300a00 */
[----:B------:R-:W-:-:S02]  /*85c80*/  ISETP.LT.AND P5, PT, R15, R19, !P6 ;  /* 0x000000130f00720c */ /* 0x000fc400077a1270 */
[----:B------:R-:W-:Y:S01]  /*85c90*/  ISETP.LT.AND P4, PT, R16, R22, !P6 ;  /* 0x000000161000720c */ /* 0x000fe20007781270 */
[----:B------:R-:W3:Y:S01]  /*85ca0*/  LDL.LU.64 R32, [R1+0xfa0] ;  /* 0x000fa00001207983 */ /* 0x000ee20000300a00 */
[----:B-1----:R-:W-:Y:S02]  /*85cb0*/  ISETP.LT.AND P3, PT, R14, R11, !P6 ;  /* 0x0000000b0e00720c */ /* 0x002fe40007761270 */
[C---:B------:R-:W-:Y:S01]  /*85cc0*/  PRMT R9, R35.reuse, 0x7771, RZ ;  /* 0x0000777123097816 */ /* 0x040fe200000000ff */
[----:B------:R-:W-:Y:S01]  /*85cd0*/  VIADD R0, R10, 0x1f ;  /* 0x0000001f0a007836 */ /* 0x000fe20000000000 */
[C---:B------:R-:W-:Y:S01]  /*85ce0*/  PRMT R11, R35.reuse, 0x7770, RZ ;  /* 0x00007770230b7816 */ /* 0x040fe200000000ff */
[----:B------:R-:W3:Y:S01]  /*85cf0*/  LDL.LU.64 R246, [R1+0xf98] ;  /* 0x000f980001f67983 */ /* 0x000ee20000300a00 */
[----:B------:R-:W-:Y:S01]  /*85d00*/  PRMT R7, R35, 0x7772, RZ ;  /* 0x0000777223077816 */ /* 0x000fe200000000ff */
[----:B------:R-:W0:Y:S02]  /*85d10*/  LDC R22, c[0x0][0x228] ;  /* 0x00008a00ff167b82 */ /* 0x000e240000000800 */
[----:B--2---:R1:W-:Y:S01]  /*85d20*/  @P5 STG.E.U8 desc[UR60][R248.64], R11 ;  /* 0x0000000bf8005986 */ /* 0x0043e2000c10113c */
[----:B------:R-:W-:-:S03]  /*85d30*/  ISETP.GE.AND P5, PT, R0, R5, PT ;  /* 0x000000050000720c */ /* 0x000fc60003fa6270 */
[----:B------:R2:W-:Y:S01]  /*85d40*/  @P4 STG.E.U8 desc[UR60][R250.64], R9 ;  /* 0x00000009fa004986 */ /* 0x0005e2000c10113c */
[----:B------:R-:W-:Y:S01]  /*85d50*/  ISETP.LT.AND P6, PT, R17, R2, !P6 ;  /* 0x000000021100720c */ /* 0x000fe200077c1270 */
[----:B------:R-:W0:Y:S02]  /*85d60*/  LDC R19, c[0x0][0x228] ;  /* 0x00008a00ff137b82 */ /* 0x000e240000000800 */
[----:B-1----:R-:W3:Y:S01]  /*85d70*/  LDL.LU.64 R248, [R1+0xf90] ;  /* 0x000f900001f87983 */ /* 0x002ee20000300a00 */
[----:B------:R-:W-:-:S05]  /*85d80*/  ISETP.LT.AND P4, PT, R15, R13, !P5 ;  /* 0x0000000d0f00720c */ /* 0x000fca0006f81270 */
[----:B------:R-:W1:Y:S01]  /*85d90*/  LDC.64 R2, c[0x0][0x228] ;  /* 0x00008a00ff027b82 */ /* 0x000e620000000a00 */
[----:B--2---:R-:W2:Y:S04]  /*85da0*/  LDL.LU R250, [R1+0x70] ;  /* 0x0000700001fa7983 */ /* 0x004ea80000300800 */
[----:B------:R-:W2:Y:S01]  /*85db0*/  LDL.LU.64 R30, [R1+0xf88] ;  /* 0x000f8800011e7983 */ /* 0x000ea20000300a00 */
[----:B------:R-:W-:Y:S02]  /*85dc0*/  PRMT R35, R35, 0x7773, RZ ;  /* 0x0000777323237816 */ /* 0x000fe400000000ff */
[----:B------:R-:W2:Y:S01]  /*85dd0*/  LDC R13, c[0x0][0x228] ;  /* 0x00008a00ff0d7b82 */ /* 0x000ea20000000800 */
[----:B------:R-:W-:Y:S01]  /*85de0*/  PRMT R11, R39, 0x7770, RZ ;  /* 0x00007770270b7816 */ /* 0x000fe200000000ff */
[----:B----4-:R4:W-:Y:S04]  /*85df0*/  @P3 STG.E.U8 desc[UR60][R26.64], R7 ;  /* 0x000000071a003986 */ /* 0x0109e8000c10113c */
[----:B----4-:R-:W4:Y:S04]  /*85e00*/  LDL.LU.64 R26, [R1+0xf80] ;  /* 0x000f8000011a7983 */ /* 0x010f280000300a00 */
[----:B---3--:R3:W-:Y:S04]  /*85e10*/  @P6 STG.E.U8 desc[UR60][R28.64], R35 ;  /* 0x000000231c006986 */ /* 0x0087e8000c10113c */
[----:B------:R0:W-:Y:S04]  /*85e20*/  @P4 STG.E.U8 desc[UR60][R244.64], R11 ;  /* 0x0000000bf4004986 */ /* 0x0001e8000c10113c */
[----:B---3--:R-:W3:Y:S04]  /*85e30*/  LDL.LU.64 R28, [R1+0xf78] ;  /* 0x000f7800011c7983 */ /* 0x008ee80000300a00 */
[----:B0-----:R-:W3:Y:S01]  /*85e40*/  LDL.LU.64 R244, [R1+0xf68] ;  /* 0x000f680001f47983 */ /* 0x001ee20000300a00 */
[----:B------:R-:W-:Y:S01]  /*85e50*/  ISETP.LT.AND P3, PT, R16, R24, !P5 ;  /* 0x000000181000720c */ /* 0x000fe20006f61270 */
[----:B------:R-:W-:Y:S01]  /*85e60*/  VIADD R0, R10, 0x20 ;  /* 0x000000200a007836 */ /* 0x000fe20000000000 */
[----:B------:R-:W-:Y:S01]  /*85e70*/  ISETP.LT.AND P6, PT, R17, R8, !P5 ;  /* 0x000000081100720c */ /* 0x000fe20006fc1270 */
[----:B------:R-:W3:Y:S01]  /*85e80*/  LDL.LU R251, [R1+0x60] ;  /* 0x0000600001fb7983 */ /* 0x000ee20000300800 */
[----:B------:R-:W-:Y:S01]  /*85e90*/  ISETP.LT.AND P5, PT, R14, R22, !P5 ;  /* 0x000000160e00720c */ /* 0x000fe20006fa1270 */
[----:B------:R-:W0:Y:S01]  /*85ea0*/  LDC.64 R8, c[0x0][0x228] ;  /* 0x00008a00ff087b82 */ /* 0x000e220000000a00 */
[----:B------:R-:W-:-:S02]  /*85eb0*/  PRMT R7, R39, 0x7771, RZ ;  /* 0x0000777127077816 */ /* 0x000fc400000000ff */
[----:B-1----:R-:W-:Y:S02]  /*85ec0*/  ISETP.GE.AND P4, PT, R0, R3, PT ;  /* 0x000000030000720c */ /* 0x002fe40003f86270 */
[----:B------:R-:W-:-:S03]  /*85ed0*/  PRMT R5, R39, 0x7772, RZ ;  /* 0x0000777227057816 */ /* 0x000fc600000000ff */
[----:B------:R-:W-:Y:S01]  /*85ee0*/  @P3 STG.E.U8 desc[UR60][R32.64], R7 ;  /* 0x0000000720003986 */ /* 0x000fe2000c10113c */
[----:B------:R-:W-:Y:S01]  /*85ef0*/  ISETP.LT.AND P3, PT, R15, R23, !P4 ;  /* 0x000000170f00720c */ /* 0x000fe20006761270 */
[----:B------:R-:W1:Y:S01]  /*85f00*/  LDC R22, c[0x0][0x228] ;  /* 0x00008a00ff167b82 */ /* 0x000e620000000800 */
[----:B------:R-:W-:Y:S01]  /*85f10*/  PRMT R39, R39, 0x7773, RZ ;  /* 0x0000777327277816 */ /* 0x000fe200000000ff */
[----:B------:R2:W-:Y:S01]  /*85f20*/  @P5 STG.E.U8 desc[UR60][R246.64], R5 ;  /* 0x00000005f6005986 */ /* 0x0005e2000c10113c */
[----:B------:R-:W-:-:S03]  /*85f30*/  ISETP.LT.AND P5, PT, R16, R19, !P4 ;  /* 0x000000131000720c */ /* 0x000fc600067a1270 */
[----:B------:R2:W-:Y:S01]  /*85f40*/  @P6 STG.E.U8 desc[UR60][R248.64], R39 ;  /* 0x00000027f8006986 */ /* 0x0005e2000c10113c */
[----:B------:R-:W-:Y:S01]  /*85f50*/  ISETP.LT.AND P6, PT, R17, R12, !P4 ;  /* 0x0000000c1100720c */ /* 0x000fe200067c1270 */
[----:B------:R-:W-:Y:S01]  /*85f60*/  VIADD R0, R10, 0x21 ;  /* 0x000000210a007836 */ /* 0x000fe20000000000 */
[C---:B--2---:R-:W-:Y:S01]  /*85f70*/  PRMT R3, R250.reuse, 0x7771, RZ ;  /* 0x00007771fa037816 */ /* 0x044fe200000000ff */
[----:B------:R-:W2:Y:S01]  /*85f80*/  LDC R11, c[0x0][0x228] ;  /* 0x00008a00ff0b7b82 */ /* 0x000ea20000000800 */
[----:B------:R-:W2:Y:S01]  /*85f90*/  LDL.LU.64 R246, [R1+0xf60] ;  /* 0x000f600001f67983 */ /* 0x000ea20000300a00 */
[----:B------:R-:W-:-:S03]  /*85fa0*/  PRMT R5, R250, 0x7770, RZ ;  /* 0x00007770fa057816 */ /* 0x000fc600000000ff */
[----:B------:R-:W2:Y:S01]  /*85fb0*/  LDL.LU.64 R248, [R1+0xf58] ;  /* 0x000f580001f87983 */ /* 0x000ea20000300a00 */
[----:B------:R-:W-:Y:S02]  /*85fc0*/  ISETP.LT.AND P4, PT, R14, R13, !P4 ;  /* 0x0000000d0e00720c */ /* 0x000fe40006781270 */
[----:B------:R-:W2:Y:S01]  /*85fd0*/  LDC R7, c[0x0][0x228] ;  /* 0x00008a00ff077b82 */ /* 0x000ea20000000800 */
[----:B------:R0:W-:Y:S02]  /*85fe0*/  @P3 STG.E.U8 desc[UR60][R30.64], R5 ;  /* 0x000000051e003986 */ /* 0x0001e4000c10113c */
[----:B0-----:R-:W-:Y:S02]  /*85ff0*/  ISETP.GE.AND P3, PT, R0, R9, PT ;  /* 0x000000090000720c */ /* 0x001fe40003f66270 */
[----:B------:R-:W-:-:S03]  /*86000*/  PRMT R0, R250, 0x7773, RZ ;  /* 0x00007773fa007816 */ /* 0x000fc600000000ff */
[----:B------:R-:W0:Y:S01]  /*86010*/  LDC.64 R12, c[0x0][0x228] ;  /* 0x00008a00ff0c7b82 */ /* 0x000e220000000a00 */
[----:B------:R-:W2:Y:S07]  /*86020*/  LDL.LU.64 R30, [R1+0xf50] ;  /* 0x000f5000011e7983 */ /* 0x000eae0000300a00 */
[----:B------:R-:W0:Y:S08]  /*86030*/  LDC R19, c[0x0][0x228] ;  /* 0x00008a00ff137b82 */ /* 0x000e300000000800 */
[----:B------:R-:W0:Y:S08]  /*86040*/  LDC R23, c[0x0][0x228] ;  /* 0x00008a00ff177b82 */ /* 0x000e300000000800 */
[----:B------:R-:W0:Y:S08]  /*86050*/  LDC R9, c[0x0][0x228] ;  /* 0x00008a00ff097b82 */ /* 0x000e300000000800 */
[----:B------:R-:W0:Y:S01]  /*86060*/  LDC R24, c[0x0][0x228] ;  /* 0x00008a00ff187b82 */ /* 0x000e220000000800 */
[----:B----4-:R4:W-:Y:S04]  /*86070*/  @P5 STG.E.U8 desc[UR60][R26.64], R3 ;  /* 0x000000031a005986 */ /* 0x0109e8000c10113c */
[----:B----4-:R-:W4:Y:S01]  /*86080*/  LDL.LU.64 R26, [R1+0xf40] ;  /* 0x000f4000011a7983 */ /* 0x010f220000300a00 */
[----:B------:R-:W-:-:S03]  /*86090*/  PRMT R3, R250, 0x7772, RZ ;  /* 0x00007772fa037816 */ /* 0x000fc600000000ff */
[----:B------:R-:W4:Y:S04]  /*860a0*/  LDL.LU R252, [R1+0x74] ;  /* 0x0000740001fc7983 */ /* 0x000f280000300800 */
[----:B---3--:R3:W-:Y:S04]  /*860b0*/  @P4 STG.E.U8 desc[UR60][R28.64], R3 ;  /* 0x000000031c004986 */ /* 0x0087e8000c10113c */
[----:B------:R1:W-:Y:S04]  /*860c0*/  @P6 STG.E.U8 desc[UR60][R244.64], R0 ;  /* 0x00000000f4006986 */ /* 0x0003e8000c10113c */
[----:B---3--:R-:W3:Y:S04]  /*860d0*/  LDL.LU.64 R28, [R1+0xf38] ;  /* 0x000f3800011c7983 */ /* 0x008ee80000300a00 */
[----:B-1----:R-:W3:Y:S01]  /*860e0*/  LDL.LU.64 R244, [R1+0xf30] ;  /* 0x000f300001f47983 */ /* 0x002ee20000300a00 */
[----:B------:R-:W-:-:S02]  /*860f0*/  ISETP.LT.AND P5, PT, R15, R22, !P3 ;  /* 0x000000160f00720c */ /* 0x000fc40005fa1270 */
[----:B--2---:R-:W-:Y:S02]  /*86100*/  ISETP.LT.AND P4, PT, R16, R11, !P3 ;  /* 0x0000000b1000720c */ /* 0x004fe40005f81270 */
[C---:B------:R-:W-:Y:S02]  /*86110*/  PRMT R5, R251.reuse, 0x7770, RZ ;  /* 0x00007770fb057816 */ /* 0x040fe400000000ff */
[----:B------:R-:W-:Y:S01]  /*86120*/  PRMT R3, R251, 0x7771, RZ ;  /* 0x00007771fb037816 */ /* 0x000fe200000000ff */
[----:B------:R-:W-:Y:S01]  /*86130*/  VIADD R0, R10, 0x22 ;  /* 0x000000220a007836 */ /* 0x000fe20000000000 */
[----:B------:R-:W-:Y:S01]  /*86140*/  ISETP.LT.AND P6, PT, R17, R6, !P3 ;  /* 0x000000061100720c */ /* 0x000fe20005fc1270 */
[----:B------:R-:W1:Y:S01]  /*86150*/  LDC R11, c[0x0][0x228] ;  /* 0x00008a00ff0b7b82 */ /* 0x000e620000000800 */
[----:B------:R-:W-:-:S03]  /*86160*/  ISETP.LT.AND P3, PT, R14, R7, !P3 ;  /* 0x000000070e00720c */ /* 0x000fc60005f61270 */
[----:B------:R2:W-:Y:S01]  /*86170*/  @P5 STG.E.U8 desc[UR60][R246.64], R5 ;  /* 0x00000005f6005986 */ /* 0x0005e2000c10113c */
[----:B0-----:R-:W-:-:S03]  /*86180*/  ISETP.GE.AND P5, PT, R0, R13, PT ;  /* 0x0000000d0000720c */ /* 0x001fc60003fa6270 */
[----:B------:R-:W0:Y:S01]  /*86190*/  LDC.64 R6, c[0x0][0x228] ;  /* 0x00008a00ff067b82 */ /* 0x000e220000000a00 */
[----:B------:R2:W-:Y:S01]  /*861a0*/  @P4 STG.E.U8 desc[UR60][R248.64], R3 ;  /* 0x00000003f8004986 */ /* 0x0005e2000c10113c */
[----:B------:R-:W-:-:S06]  /*861b0*/  ISETP.LT.AND P4, PT, R15, R19, !P5 ;  /* 0x000000130f00720c */ /* 0x000fcc0006f81270 */
[----:B------:R-:W1:Y:S01]  /*861c0*/  LDC R22, c[0x0][0x228] ;  /* 0x00008a00ff167b82 */ /* 0x000e620000000800 */
[----:B--2---:R-:W2:Y:S04]  /*861d0*/  LDL.LU.64 R246, [R1+0xf28] ;  /* 0x000f280001f67983 */ /* 0x004ea80000300a00 */
[----:B------:R-:W2:Y:S01]  /*861e0*/  LDL.LU.64 R248, [R1+0xf10] ;  /* 0x000f100001f87983 */ /* 0x000ea20000300a00 */
[C---:B------:R-:W-:Y:S02]  /*861f0*/  PRMT R3, R251.reuse, 0x7772, RZ ;  /* 0x00007772fb037816 */ /* 0x040fe400000000ff */
[----:B------:R-:W2:Y:S01]  /*86200*/  LDC R19, c[0x0][0x228] ;  /* 0x00008a00ff137b82 */ /* 0x000ea20000000800 */
[----:B------:R-:W2:Y:S01]  /*86210*/  LDL.LU R250, [R1+0x64] ;  /* 0x0000640001fa7983 */ /* 0x000ea20000300800 */
[----:B------:R-:W-:-:S03]  /*86220*/  PRMT R0, R251, 0x7773, RZ ;  /* 0x00007773fb007816 */ /* 0x000fc600000000ff */
[----:B------:R0:W-:Y:S01]  /*86230*/  @P3 STG.E.U8 desc[UR60][R30.64], R3 ;  /* 0x000000031e003986 */ /* 0x0001e2000c10113c */
[----:B------:R-:W-:Y:S02]  /*86240*/  ISETP.LT.AND P3, PT, R16, R23, !P5 ;  /* 0x000000171000720c */ /* 0x000fe40006f61270 */
[----:B------:R-:W2:Y:S08]  /*86250*/  LDC R13, c[0x0][0x228] ;  /* 0x00008a00ff0d7b82 */ /* 0x000eb00000000800 */
[----:B------:R-:W2:Y:S01]  /*86260*/  LDC R23, c[0x0][0x228] ;  /* 0x00008a00ff177b82 */ /* 0x000ea20000000800 */
[----:B0-----:R-:W2:Y:S04]  /*86270*/  LDL.LU.64 R30, [R1+0xf08] ;  /* 0x000f0800011e7983 */ /* 0x001ea80000300a00 */
[----:B----4-:R0:W-:Y:S01]  /*86280*/  @P6 STG.E.U8 desc[UR60][R26.64], R0 ;  /* 0x000000001a006986 */ /* 0x0101e2000c10113c */
[----:B------:R-:W-:-:S02]  /*86290*/  ISETP.LT.AND P6, PT, R17, R4, !P5 ;  /* 0x000000041100720c */ /* 0x000fc40006fc1270 */
[----:B------:R-:W-:Y:S01]  /*862a0*/  ISETP.LT.AND P5, PT, R14, R9, !P5 ;  /* 0x000000090e00720c */ /* 0x000fe20006fa1270 */
[----:B------:R-:W4:Y:S01]  /*862b0*/  LDC.64 R4, c[0x0][0x228] ;  /* 0x00008a00ff047b82 */ /* 0x000f220000000a00 */
[C---:B------:R-:W-:Y:S02]  /*862c0*/  PRMT R9, R252.reuse, 0x7770, RZ ;  /* 0x00007770fc097816 */ /* 0x040fe400000000ff */
[----:B------:R-:W-:Y:S01]  /*862d0*/  PRMT R3, R252, 0x7771, RZ ;  /* 0x00007771fc037816 */ /* 0x000fe200000000ff */
[----:B0-----:R-:W4:Y:S04]  /*862e0*/  LDL.LU.64 R26, [R1+0xf00] ;  /* 0x000f0000011a7983 */ /* 0x001f280000300a00 */
[----:B---3--:R0:W-:Y:S04]  /*862f0*/  @P4 STG.E.U8 desc[UR60][R28.64], R9 ;  /* 0x000000091c004986 */ /* 0x0081e8000c10113c */
[----:B------:R3:W-:Y:S04]  /*86300*/  @P3 STG.E.U8 desc[UR60][R244.64], R3 ;  /* 0x00000003f4003986 */ /* 0x0007e8000c10113c */
[----:B0-----:R-:W4:Y:S04]  /*86310*/  LDL.LU.64 R28, [R1+0xef8] ;  /* 0x000ef800011c7983 */ /* 0x001f280000300a00 */
[----:B---3--:R-:W3:Y:S01]  /*86320*/  LDL.LU.64 R244, [R1+0xee8] ;  /* 0x000ee80001f47983 */ /* 0x008ee20000300a00 */
[----:B------:R-:W-:Y:S01]  /*86330*/  VIADD R0, R10, 0x23 ;  /* 0x000000230a007836 */ /* 0x000fe20000000000 */
[----:B------:R-:W-:-:S02]  /*86340*/  PRMT R3, R252, 0x7772, RZ ;  /* 0x00007772fc037816 */ /* 0x000fc400000000ff */
[----:B------:R-:W3:Y:S02]  /*86350*/  LDL.LU R251, [R1+0x78] ;  /* 0x0000780001fb7983 */ /* 0x000ee40000300800 */
[----:B------:R-:W-:-:S04]  /*86360*/  ISETP.GE.AND P4, PT, R0, R7, PT ;  /* 0x000000070000720c */ /* 0x000fc80003f86270 */
[----:B-1----:R-:W-:Y:S02]  /*86370*/  ISETP.LT.AND P3, PT, R15, R11, !P4 ;  /* 0x0000000b0f00720c */ /* 0x002fe40006761270 */
[----:B------:R-:W-:Y:S01]  /*86380*/  PRMT R0, R252, 0x7773, RZ ;  /* 0x00007773fc007816 */ /* 0x000fe200000000ff */
[----:B------:R-:W0:Y:S01]  /*86390*/  LDC R11, c[0x0][0x228] ;  /* 0x00008a00ff0b7b82 */ /* 0x000e220000000800 */
[----:B--2---:R1:W-:Y:S01]  /*863a0*/  @P5 STG.E.U8 desc[UR60][R246.64], R3 ;  /* 0x00000003f6005986 */ /* 0x0043e2000c10113c */
[----:B------:R-:W-:-:S06]  /*863b0*/  ISETP.LT.AND P5, PT, R16, R22, !P4 ;  /* 0x000000161000720c */ /* 0x000fcc00067a1270 */
[----:B------:R-:W2:Y:S01]  /*863c0*/  LDC R22, c[0x0][0x228] ;  /* 0x00008a00ff167b82 */ /* 0x000ea20000000800 */
[----:B------:R1:W-:Y:S01]  /*863d0*/  @P6 STG.E.U8 desc[UR60][R248.64], R0 ;  /* 0x00000000f8006986 */ /* 0x0003e2000c10113c */
[----:B------:R-:W-:-:S03]  /*863e0*/  PRMT R9, R250, 0x7770, RZ ;  /* 0x00007770fa097816 */ /* 0x000fc600000000ff */
[----:B-1----:R-:W2:Y:S01]  /*863f0*/  LDL.LU.64 R246, [R1+0xee0] ;  /* 0x000ee00001f67983 */ /* 0x002ea20000300a00 */
[----:B------:R-:W-:-:S03]  /*86400*/  ISETP.LT.AND P6, PT, R17, R2, !P4 ;  /* 0x000000021100720c */ /* 0x000fc600067c1270 */
[----:B------:R-:W2:Y:S01]  /*86410*/  LDL.LU.64 R248, [R1+0xed8] ;  /* 0x000ed80001f87983 */ /* 0x000ea20000300a00 */
[----:B------:R-:W-:Y:S01]  /*86420*/  ISETP.LT.AND P4, PT, R14, R19, !P4 ;  /* 0x000000130e00720c */ /* 0x000fe20006781270 */
[----:B------:R-:W-:Y:S01]  /*86430*/  VIADD R0, R10, 0x24 ;  /* 0x000000240a007836 */ /* 0x000fe20000000000 */
[----:B------:R-:W-:Y:S01]  /*86440*/  PRMT R7, R250, 0x7771, RZ ;  /* 0x00007771fa077816 */ /* 0x000fe200000000ff */
[----:B------:R-:W1:Y:S01]  /*86450*/  LDC.64 R2, c[0x0][0x228] ;  /* 0x00008a00ff027b82 */ /* 0x000e620000000a00 */
[----:B------:R0:W-:Y:S02]  /*86460*/  @P3 STG.E.U8 desc[UR60][R30.64], R9 ;  /* 0x000000091e003986 */ /* 0x0001e4000c10113c */
[----:B----4-:R-:W-:Y:S02]  /*86470*/  ISETP.GE.AND P3, PT, R0, R5, PT ;  /* 0x000000050000720c */ /* 0x010fe40003f66270 */
[----:B------:R-:W-:-:S03]  /*86480*/  PRMT R5, R250, 0x7772, RZ ;  /* 0x00007772fa057816 */ /* 0x000fc600000000ff */
[----:B------:R-:W4:Y:S01]  /*86490*/  LDC R19, c[0x0][0x228] ;  /* 0x00008a00ff137b82 */ /* 0x000f220000000800 */
[----:B0-----:R-:W4:Y:S01]  /*864a0*/  LDL.LU.64 R30, [R1+0xed0] ;  /* 0x000ed000011e7983 */ /* 0x001f220000300a00 */
[----:B------:R-:W-:-:S03]  /*864b0*/  PRMT R0, R250, 0x7773, RZ ;  /* 0x00007773fa007816 */ /* 0x000fc600000000ff */
[----:B------:R0:W-:Y:S04]  /*864c0*/  @P5 STG.E.U8 desc[UR60][R26.64], R7 ;  /* 0x000000071a005986 */ /* 0x0001e8000c10113c */
[----:B0-----:R-:W4:Y:S04]  /*864d0*/  LDL.LU.64 R26, [R1+0xec0] ;  /* 0x000ec000011a7983 */ /* 0x001f280000300a00 */
[----:B------:R-:W4:Y:S04]  /*864e0*/  LDL.LU R252, [R1+0x68] ;  /* 0x0000680001fc7983 */ /* 0x000f280000300800 */
[----:B------:R0:W-:Y:S04]  /*864f0*/  @P4 STG.E.U8 desc[UR60][R28.64], R5 ;  /* 0x000000051c004986 */ /* 0x0001e8000c10113c */
[----:B---3--:R3:W-:Y:S04]  /*86500*/  @P6 STG.E.U8 desc[UR60][R244.64], R0 ;  /* 0x00000000f4006986 */ /* 0x0087e8000c10113c */
[----:B0-----:R-:W4:Y:S04]  /*86510*/  LDL.LU.64 R28, [R1+0xea0] ;  /* 0x000ea000011c7983 */ /* 0x001f280000300a00 */
[----:B---3--:R-:W3:Y:S01]  /*86520*/  LDL.LU.64 R244, [R1+0xeb8] ;  /* 0x000eb80001f47983 */ /* 0x008ee20000300a00 */
[----:B------:R-:W-:-:S02]  /*86530*/  ISETP.LT.AND P5, PT, R15, R13, !P3 ;  /* 0x0000000d0f00720c */ /* 0x000fc40005fa1270 */
[----:B------:R-:W-:Y:S01]  /*86540*/  ISETP.LT.AND P4, PT, R16, R23, !P3 ;  /* 0x000000171000720c */ /* 0x000fe20005f81270 */
[----:B------:R-:W-:Y:S01]  /*86550*/  VIADD R0, R10, 0x25 ;  /* 0x000000250a007836 */ /* 0x000fe20000000000 */
[----:B------:R-:W-:Y:S01]  /*86560*/  ISETP.LT.AND P6, PT, R17, R8, !P3 ;  /* 0x000000081100720c */ /* 0x000fe20005fc1270 */
[----:B------:R-:W0:Y:S01]  /*86570*/  LDC R13, c[0x0][0x228] ;  /* 0x00008a00ff0d7b82 */ /* 0x000e220000000800 */
[----:B------:R-:W-:Y:S02]  /*86580*/  ISETP.LT.AND P3, PT, R14, R11, !P3 ;  /* 0x0000000b0e00720c */ /* 0x000fe40005f61270 */
[C---:B------:R-:W-:Y:S02]  /*86590*/  PRMT R7, R251.reuse, 0x7770, RZ ;  /* 0x00007770fb077816 */ /* 0x040fe400000000ff */
[----:B------:R-:W-:-:S03]  /*865a0*/  PRMT R5, R251, 0x7771, RZ ;  /* 0x00007771fb057816 */ /* 0x000fc600000000ff */
[----:B------:R-:W0:Y:S01]  /*865b0*/  LDC.64 R8, c[0x0][0x228] ;  /* 0x00008a00ff087b82 */ /* 0x000e220000000a00 */
[----:B--2---:R2:W-:Y:S01]  /*865c0*/  @P5 STG.E.U8 desc[UR60][R246.64], R7 ;  /* 0x00000007f6005986 */ /* 0x0045e2000c10113c */
[----:B-1----:R-:W-:Y:S02]  /*865d0*/  ISETP.GE.AND P5, PT, R0, R3, PT ;  /* 0x000000030000720c */ /* 0x002fe40003fa6270 */
[----:B------:R-:W-:Y:S01]  /*865e0*/  PRMT R3, R251, 0x7772, RZ ;  /* 0x00007772fb037816 */ /* 0x000fe200000000ff */
[----:B------:R1:W-:Y:S01]  /*865f0*/  @P4 STG.E.U8 desc[UR60][R248.64], R5 ;  /* 0x00000005f8004986 */ /* 0x0003e2000c10113c */
[----:B----4-:R-:W-:Y:S02]  /*86600*/  ISETP.LT.AND P4, PT, R15, R19, !P5 ;  /* 0x000000130f00720c */ /* 0x010fe40006f81270 */
[----:B------:R-:W4:Y:S01]  /*86610*/  LDC R11, c[0x0][0x228] ;  /* 0x00008a00ff0b7b82 */ /* 0x000f220000000800 */
[----:B--2---:R-:W2:Y:S01]  /*86620*/  LDL.LU.64 R246, [R1+0xeb0] ;  /* 0x000eb00001f67983 */ /* 0x004ea20000300a00 */
[----:B------:R-:W-:-:S06]  /*86630*/  PRMT R0, R251, 0x7773, RZ ;  /* 0x00007773fb007816 */ /* 0x000fcc00000000ff */
[----:B------:R-:W2:Y:S01]  /*86640*/  LDC R23, c[0x0][0x228] ;  /* 0x00008a00ff177b82 */ /* 0x000ea20000000800 */
[----:B-1----:R-:W2:Y:S04]  /*86650*/  LDL.LU.64 R248, [R1+0xe98] ;  /* 0x000e980001f87983 */ /* 0x002ea80000300a00 */
[----:B------:R-:W2:Y:S03]  /*86660*/  LDL.LU R250, [R1+0x7c] ;  /* 0x00007c0001fa7983 */ /* 0x000ea60000300800 */
[----:B------:R-:W1:Y:S01]  /*86670*/  LDC R7, c[0x0][0x228] ;  /* 0x00008a00ff077b82 */ /* 0x000e620000000800 */
[----:B------:R0:W-:Y:S01]  /*86680*/  @P3 STG.E.U8 desc[UR60][R30.64], R3 ;  /* 0x000000031e003986 */ /* 0x0001e2000c10113c */
[----:B------:R-:W-:-:S03]  /*86690*/  ISETP.LT.AND P3, PT, R16, R22, !P5 ;  /* 0x000000161000720c */ /* 0x000fc60006f61270 */
[----:B------:R-:W2:Y:S03]  /*866a0*/  LDL.LU.64 R32, [R1+0xe90] ;  /* 0x000e900001207983 */ /* 0x000ea60000300a00 */
[----:B------:R-:W1:Y:S01]  /*866b0*/  LDC R19, c[0x0][0x228] ;  /* 0x00008a00ff137b82 */ /* 0x000e620000000800 */
[----:B0-----:R-:W2:Y:S07]  /*866c0*/  LDL.LU.64 R30, [R1+0xe88] ;  /* 0x000e8800011e7983 */ /* 0x001eae0000300a00 */
[----:B------:R-:W0:Y:S01]  /*866d0*/  LDC R22, c[0x0][0x228] ;  /* 0x00008a00ff167b82 */ /* 0x000e220000000800 */
[----:B------:R-:W-:Y:S01]  /*866e0*/  @P6 STG.E.U8 desc[UR60][R26.64], R0 ;  /* 0x000000001a006986 */ /* 0x000fe2000c10113c */
[----:B------:R-:W-:-:S02]  /*866f0*/  PRMT R3, R252, 0x7770, RZ ;  /* 0x00007770fc037816 */ /* 0x000fc400000000ff */
[----:B------:R-:W-:-:S03]  /*86700*/  PRMT R5, R252, 0x7771, RZ ;  /* 0x00007771fc057816 */ /* 0x000fc600000000ff */
[----:B------:R-:W-:Y:S04]  /*86710*/  @P4 STG.E.U8 desc[UR60][R28.64], R3 ;  /* 0x000000031c004986 */ /* 0x000fe8000c10113c */
[----:B---3--:R3:W-:Y:S04]  /*86720*/  @P3 STG.E.U8 desc[UR60][R244.64], R5 ;  /* 0x00000005f4003986 */ /* 0x0087e8000c10113c */
[----:B---3--:R-:W3:Y:S01]  /*86730*/  LDL.LU.64 R244, [R1+0xe80] ;  /* 0x000e800001f47983 */ /* 0x008ee20000300a00 */
[----:B------:R-:W-:Y:S02]  /*86740*/  ISETP.LT.AND P6, PT, R17, R12, !P5 ;  /* 0x0000000c1100720c */ /* 0x000fe40006fc1270 */
[----:B------:R-:W-:Y:S01]  /*86750*/  ISETP.LT.AND P5, PT, R14, R13, !P5 ;  /* 0x0000000d0e00720c */ /* 0x000fe20006fa1270 */
[----:B------:R-:W-:Y:S01]  /*86760*/  VIADD R0, R10, 0x26 ;  /* 0x000000260a007836 */ /* 0x000fe20000000000 */
[----:B------:R-:W3:Y:S01]  /*86770*/  LDL.LU.64 R26, [R1+0xe68] ;  /* 0x000e6800011a7983 */ /* 0x000ee20000300a00 */
[----:B------:R-:W-:Y:S01]  /*86780*/  PRMT R3, R252, 0x7772, RZ ;  /* 0x00007772fc037816 */ /* 0x000fe200000000ff */
[----:B------:R-:W0:Y:S02]  /*86790*/  LDC.64 R12, c[0x0][0x228] ;  /* 0x00008a00ff0c7b82 */ /* 0x000e240000000a00 */
[----:B------:R-:W-:-:S02]  /*867a0*/  ISETP.GE.AND P4, PT, R0, R9, PT ;  /* 0x000000090000720c */ /* 0x000fc40003f86270 */
[----:B------:R-:W-:Y:S02]  /*867b0*/  PRMT R0, R252, 0x7773, RZ ;  /* 0x00007773fc007816 */ /* 0x000fe400000000ff */
[----:B------:R-:W3:Y:S01]  /*867c0*/  LDL.LU R252, [R1+0x6c] ;  /* 0x00006c0001fc7983 */ /* 0x000ee20000300800 */
[----:B----4-:R-:W-:-:S03]  /*867d0*/  ISETP.LT.AND P3, PT, R15, R11, !P4 ;  /* 0x0000000b0f00720c */ /* 0x010fc60006761270 */
[----:B--2---:R-:W-:Y:S04]  /*867e0*/  @P5 STG.E.U8 desc[UR60][R246.64], R3 ;  /* 0x00000003f6005986 */ /* 0x004fe8000c10113c */
[----:B------:R2:W-:Y:S01]  /*867f0*/  @P6 STG.E.U8 desc[UR60][R248.64], R0 ;  /* 0x00000000f8006986 */ /* 0x0005e2000c10113c */
[----:B------:R-:W-:Y:S02]  /*86800*/  ISETP.LT.AND P5, PT, R16, R23, !P4 ;  /* 0x000000171000720c */ /* 0x000fe400067a1270 */
[----:B-1----:R-:W-:Y:S01]  /*86810*/  ISETP.LT.AND P6, PT, R14, R7, !P4 ;  /* 0x000000070e00720c */ /* 0x002fe200067c1270 */
[----:B------:R-:W1:Y:S01]  /*86820*/  LDC R23, c[0x0][0x228] ;  /* 0x00008a00ff177b82 */ /* 0x000e620000000800 */
[----:B--2---:R-:W2:Y:S04]  /*86830*/  LDL.LU.64 R248, [R1+0xe60] ;  /* 0x000e600001f87983 */ /* 0x004ea80000300a00 */
[----:B------:R-:W4:Y:S04]  /*86840*/  LDL.LU.64 R28, [R1+0xe58] ;  /* 0x000e5800011c7983 */ /* 0x000f280000300a00 */
[----:B------:R-:W4:Y:S01]  /*86850*/  LDL.LU.64 R246, [R1+0xe50] ;  /* 0x000e500001f67983 */ /* 0x000f220000300a00 */
[----:B------:R-:W-:-:S02]  /*86860*/  PRMT R11, R250, 0x7770, RZ ;  /* 0x00007770fa0b7816 */ /* 0x000fc400000000ff */
[C---:B------:R-:W-:Y:S02]  /*86870*/  PRMT R9, R250.reuse, 0x7771, RZ ;  /* 0x00007771fa097816 */ /* 0x040fe400000000ff */
[C---:B------:R-:W-:Y:S02]  /*86880*/  PRMT R5, R250.reuse, 0x7772, RZ ;  /* 0x00007772fa057816 */ /* 0x040fe400000000ff */
[----:B------:R-:W-:Y:S02]  /*86890*/  PRMT R3, R250, 0x7773, RZ ;  /* 0x00007773fa037816 */ /* 0x000fe400000000ff */
[----:B------:R-:W4:Y:S04]  /*868a0*/  LDL.LU.64 R250, [R1+0xe48] ;  /* 0x000e480001fa7983 */ /* 0x000f280000300a00 */
[----:B------:R-:W4:Y:S04]  /*868b0*/  LDL.LU R25, [R1+0x80] ;  /* 0x0000800001197983 */ /* 0x000f280000300800 */
[----:B------:R-:W-:Y:S04]  /*868c0*/  @P3 STG.E.U8 desc[UR60][R32.64], R11 ;  /* 0x0000000b20003986 */ /* 0x000fe8000c10113c */
[----:B------:R-:W-:Y:S04]  /*868d0*/  @P5 STG.E.U8 desc[UR60][R30.64], R9 ;  /* 0x000000091e005986 */ /* 0x000fe8000c10113c */
[----:B---3--:R3:W-:Y:S04]  /*868e0*/  @P6 STG.E.U8 desc[UR60][R244.64], R5 ;  /* 0x00000005f4006986 */ /* 0x0087e8000c10113c */
[----:B---3--:R-:W3:Y:S01]  /*868f0*/  LDL.LU.64 R244, [R1+0xe40] ;  /* 0x000e400001f47983 */ /* 0x008ee20000300a00 */
[----:B------:R-:W-:Y:S01]  /*86900*/  VIADD R0, R10, 0x27 ;  /* 0x000000270a007836 */ /* 0x000fe20000000000 */
[----:B------:R-:W-:-:S02]  /*86910*/  ISETP.LT.AND P4, PT, R17, R6, !P4 ;  /* 0x000000061100720c */ /* 0x000fc40006781270 */
[----:B------:R-:W4:Y:S02]  /*86920*/  LDC.64 R6, c[0x0][0x228] ;  /* 0x00008a00ff067b82 */ /* 0x000f240000000a00 */
[----:B0-----:R-:W-:-:S04]  /*86930*/  ISETP.GE.AND P3, PT, R0, R13, PT ;  /* 0x0000000d0000720c */ /* 0x001fc80003f66270 */
[----:B------:R-:W-:Y:S02]  /*86940*/  ISETP.LT.AND P5, PT, R15, R19, !P3 ;  /* 0x000000130f00720c */ /* 0x000fe40005fa1270 */
[----:B------:R-:W0:Y:S01]  /*86950*/  LDC R19, c[0x0][0x228] ;  /* 0x00008a00ff137b82 */ /* 0x000e220000000800 */
[----:B------:R-:W-:Y:S02]  /*86960*/  ISETP.LT.AND P6, PT, R16, R22, !P3 ;  /* 0x000000161000720c */ /* 0x000fe40005fc1270 */
[----:B------:R2:W-:Y:S01]  /*86970*/  @P4 STG.E.U8 desc[UR60][R26.64], R3 ;  /* 0x000000031a004986 */ /* 0x0005e2000c10113c */
[----:B------:R-:W-:Y:S02]  /*86980*/  ISETP.LT.AND P4, PT, R17, R4, !P3 ;  /* 0x000000041100720c */ /* 0x000fe40005f81270 */
[----:B-1----:R-:W-:Y:S02]  /*86990*/  ISETP.LT.AND P3, PT, R14, R23, !P3 ;  /* 0x000000170e00720c */ /* 0x002fe40005f61270 */
[C---:B------:R-:W-:Y:S01]  /*869a0*/  PRMT R13, R252.reuse, 0x7770, RZ ;  /* 0x00007770fc0d7816 */ /* 0x040fe200000000ff */
[----:B------:R-:W1:Y:S01]  /*869b0*/  LDC R22, c[0x0][0x228] ;  /* 0x00008a00ff167b82 */ /* 0x000e620000000800 */
[----:B------:R-:W-:Y:S01]  /*869c0*/  PRMT R11, R252, 0x7771, RZ ;  /* 0x00007771fc0b7816 */ /* 0x000fe200000000ff */
[----:B--2---:R-:W-:Y:S01]  /*869d0*/  VIADD R3, R10, 0x28 ;  /* 0x000000280a037836 */ /* 0x004fe20000000000 */
[C---:B------:R-:W-:Y:S01]  /*869e0*/  PRMT R9, R252.reuse, 0x7772, RZ ;  /* 0x00007772fc097816 */ /* 0x040fe200000000ff */
[----:B------:R2:W-:Y:S01]  /*869f0*/  @P5 STG.E.U8 desc[UR60][R248.64], R13 ;  /* 0x0000000df8005986 */ /* 0x0005e2000c10113c */
[----:B------:R-:W-:-:S03]  /*86a00*/  PRMT R0, R252, 0x7773, RZ ;  /* 0x00007773fc007816 */ /* 0x000fc600000000ff */
[----:B------:R-:W1:Y:S01]  /*86a10*/  LDC.64 R4, c[0x0][0x228] ;  /* 0x00008a00ff047b82 */ /* 0x000e620000000a00 */
[----:B----4-:R-:W-:Y:S01]  /*86a20*/  ISETP.GE.AND P5, PT, R3, R7, PT ;  /* 0x000000070300720c */ /* 0x010fe20003fa6270 */
[----:B------:R4:W-:Y:S03]  /*86a30*/  @P6 STG.E.U8 desc[UR60][R28.64], R11 ;  /* 0x0000000b1c006986 */ /* 0x0009e6000c10113c */
[----:B------:R-:W-:Y:S01]  /*86a40*/  ISETP.LT.AND P6, PT, R15, R24, !P5 ;  /* 0x000000180f00720c */ /* 0x000fe20006fc1270 */
[----:B------:R4:W-:Y:S01]  /*86a50*/  @P3 STG.E.U8 desc[UR60][R246.64], R9 ;  /* 0x00000009f6003986 */ /* 0x0009e2000c10113c */
[----:B0-----:R-:W-:Y:S01]  /*86a60*/  ISETP.LT.AND P3, PT, R16, R19, !P5 ;  /* 0x000000131000720c */ /* 0x001fe20006f61270 */
[----:B------:R-:W0:Y:S02]  /*86a70*/  LDC R23, c[0x0][0x228] ;  /* 0x00008a00ff177b82 */ /* 0x000e240000000800 */
[----:B------:R-:W3:Y:S01]  /*86a80*/  LDL.LU.64 R26, [R1+0xe30] ;  /* 0x000e3000011a7983 */ /* 0x000ee20000300a00 */
[----:B------:R-:W-:-:S03]  /*86a90*/  PRMT R7, R25, 0x7771, RZ ;  /* 0x0000777119077816 */ /* 0x000fc600000000ff */
[----:B--2---:R-:W2:Y:S02]  /*86aa0*/  LDL.LU.64 R248, [R1+0xe20] ;  /* 0x000e200001f87983 */ /* 0x004ea40000300a00 */
[----:B----4-:R-:W4:Y:S01]  /*86ab0*/  LDC R11, c[0x0][0x228] ;  /* 0x00008a00ff0b7b82 */ /* 0x010f220000000800 */
[----:B------:R-:W-:Y:S01]  /*86ac0*/  PRMT R9, R25, 0x7770, RZ ;  /* 0x0000777019097816 */ /* 0x000fe200000000ff */
[----:B------:R1:W-:Y:S06]  /*86ad0*/  @P4 STG.E.U8 desc[UR60][R250.64], R0 ;  /* 0x00000000fa004986 */ /* 0x0003ec000c10113c */
[----:B------:R-:W4:Y:S01]  /*86ae0*/  LDC R19, c[0x0][0x228] ;  /* 0x00008a00ff137b82 */ /* 0x000f220000000800 */
[----:B-1----:R-:W4:Y:S07]  /*86af0*/  LDL.LU.64 R250, [R1+0xe18] ;  /* 0x000e180001fa7983 */ /* 0x002f2e0000300a00 */
[----:B------:R-:W1:Y:S01]  /*86b00*/  LDC R13, c[0x0][0x228] ;  /* 0x00008a00ff0d7b82 */ /* 0x000e620000000800 */
[----:B------:R-:W4:Y:S04]  /*86b10*/  LDL.LU.64 R28, [R1+0xe10] ;  /* 0x000e1000011c7983 */ /* 0x000f280000300a00 */
[----:B------:R-:W4:Y:S03]  /*86b20*/  LDL.LU.64 R246, [R1+0xe08] ;  /* 0x000e080001f67983 */ /* 0x000f260000300a00 */
[----:B------:R-:W1:Y:S01]  /*86b30*/  LDC R24, c[0x0][0x228] ;  /* 0x00008a00ff187b82 */ /* 0x000e620000000800 */
[----:B---3--:R-:W-:Y:S04]  /*86b40*/  @P6 STG.E.U8 desc[UR60][R244.64], R9 ;  /* 0x00000009f4006986 */ /* 0x008fe8000c10113c */
[----:B------:R3:W-:Y:S04]  /*86b50*/  @P3 STG.E.U8 desc[UR60][R40.64], R7 ;  /* 0x0000000728003986 */ /* 0x0007e8000c10113c */
[----:B---3--:R-:W3:Y:S01]  /*86b60*/  LDL.LU.64 R40, [R1+0x3070] ;  /* 0x0030700001287983 */ /* 0x008ee20000300a00 */
[----:B------:R-:W-:Y:S01]  /*86b70*/  ISETP.LT.AND P4, PT, R17, R2, !P5 ;  /* 0x000000021100720c */ /* 0x000fe20006f81270 */
[----:B------:R-:W-:Y:S01]  /*86b80*/  VIADD R0, R10, 0x29 ;  /* 0x000000290a007836 */ /* 0x000fe20000000000 */
[----:B------:R-:W-:Y:S01]  /*86b90*/  ISETP.LT.AND P5, PT, R14, R22, !P5 ;  /* 0x000000160e00720c */ /* 0x000fe20006fa1270 */
[----:B------:R-:W4:Y:S01]  /*86ba0*/  LDL.LU.64 R244, [R1+0xdf8] ;  /* 0x000df80001f47983 */ /* 0x000f220000300a00 */
[----:B------:R-:W1:Y:S02]  /*86bb0*/  LDC.64 R2, c[0x0][0x228] ;  /* 0x00008a00ff027b82 */ /* 0x000e640000000a00 */
[----:B------:R-:W-:Y:S01]  /*86bc0*/  ISETP.GE.AND P6, PT, R0, R5, PT ;  /* 0x000000050000720c */ /* 0x000fe20003fc6270 */
[----:B------:R-:W4:Y:S01]  /*86bd0*/  LDL.LU R252, [R1+0x84] ;  /* 0x0000840001fc7983 */ /* 0x000f220000300800 */
[----:B------:R-:W-:-:S02]  /*86be0*/  PRMT R5, R25, 0x7772, RZ ;  /* 0x0000777219057816 */ /* 0x000fc400000000ff */
[----:B0-----:R-:W-:Y:S02]  /*86bf0*/  ISETP.LT.AND P3, PT, R15, R23, !P6 ;  /* 0x000000170f00720c */ /* 0x001fe40007761270 */
[----:B------:R-:W-:Y:S01]  /*86c00*/  PRMT R0, R25, 0x7773, RZ ;  /* 0x0000777319007816 */ /* 0x000fe200000000ff */
[----:B------:R-:W0:Y:S08]  /*86c10*/  LDC R22, c[0x0][0x228] ;  /* 0x00008a00ff167b82 */ /* 0x000e300000000800 */
[----:B------:R-:W0:Y:S01]  /*86c20*/  LDC R23, c[0x0][0x228] ;  /* 0x00008a00ff177b82 */ /* 0x000e220000000800 */
[----:B------:R-:W-:Y:S04]  /*86c30*/  @P5 STG.E.U8 desc[UR60][R26.64], R5 ;  /* 0x000000051a005986 */ /* 0x000fe8000c10113c */
[----:B--2---:R2:W-:Y:S04]  /*86c40*/  @P4 STG.E.U8 desc[UR60][R248.64], R0 ;  /* 0x00000000f8004986 */ /* 0x0045e8000c10113c */
[----:B--2---:R-:W2:Y:S04]  /*86c50*/  LDL.LU.64 R248, [R1+0xdf0] ;  /* 0x000df00001f87983 */ /* 0x004ea80000300a00 */
[----:B------:R-:W2:Y:S01]  /*86c60*/  LDL.LU.64 R30, [R1+0xde8] ;  /* 0x000de800011e7983 */ /* 0x000ea20000300a00 */
[----:B---3--:R-:W-:-:S05]  /*86c70*/  PRMT R7, R40, 0x7770, RZ ;  /* 0x0000777028077816 */ /* 0x008fca00000000ff */
[----:B----4-:R3:W-:Y:S04]  /*86c80*/  @P3 STG.E.U8 desc[UR60][R250.64], R7 ;  /* 0x00000007fa003986 */ /* 0x0107e8000c10113c */
[----:B---3--:R-:W3:Y:S01]  /*86c90*/  LDL.LU.64 R250, [R1+0xde0] ;  /* 0x000de00001fa7983 */ /* 0x008ee20000300a00 */
[----:B------:R-:W-:Y:S01]  /*86ca0*/  ISETP.LT.AND P5, PT, R16, R11, !P6 ;  /* 0x0000000b1000720c */ /* 0x000fe200077a1270 */
[----:B------:R-:W-:Y:S01]  /*86cb0*/  VIADD R0, R10, 0x2a ;  /* 0x0000002a0a007836 */ /* 0x000fe20000000000 */
[----:B------:R-:W4:Y:S01]  /*86cc0*/  LDC R11, c[0x0][0x228] ;  /* 0x00008a00ff0b7b82 */ /* 0x000f220000000800 */
[----:B------:R-:W-:Y:S01]  /*86cd0*/  ISETP.LT.AND P4, PT, R17, R8, !P6 ;  /* 0x000000081100720c */ /* 0x000fe20007781270 */
[----:B------:R-:W3:Y:S01]  /*86ce0*/  LDL.LU.64 R26, [R1+0xdc8] ;  /* 0x000dc800011a7983 */ /* 0x000ee20000300a00 */
[----:B------:R-:W-:-:S02]  /*86cf0*/  ISETP.LT.AND P6, PT, R14, R19, !P6 ;  /* 0x000000130e00720c */ /* 0x000fc400077c1270 */
[----:B------:R-:W-:Y:S02]  /*86d00*/  PRMT R5, R40, 0x7771, RZ ;  /* 0x0000777128057816 */ /* 0x000fe400000000ff */
[----:B-1----:R-:W-:Y:S01]  /*86d10*/  ISETP.GE.AND P3, PT, R0, R3, PT ;  /* 0x000000030000720c */ /* 0x002fe20003f66270 */
[----:B------:R-:W1:Y:S01]  /*86d20*/  LDC.64 R8, c[0x0][0x228] ;  /* 0x00008a00ff087b82 */ /* 0x000e620000000a00 */
[C---:B------:R-:W-:Y:S02]  /*86d30*/  PRMT R0, R40.reuse, 0x7772, RZ ;  /* 0x0000777228007816 */ /* 0x040fe400000000ff */
[----:B------:R-:W-:Y:S01]  /*86d40*/  @P5 STG.E.U8 desc[UR60][R28.64], R5 ;  /* 0x000000051c005986 */ /* 0x000fe2000c10113c */
[----:B------:R-:W-:Y:S02]  /*86d50*/  ISETP.LT.AND P5, PT, R15, R13, !P3 ;  /* 0x0000000d0f00720c */ /* 0x000fe40005fa1270 */
[----:B------:R-:W-:Y:S02]  /*86d60*/  PRMT R40, R40, 0x7773, RZ ;  /* 0x0000777328287816 */ /* 0x000fe400000000ff */
[----:B------:R0:W-:Y:S02]  /*86d70*/  @P6 STG.E.U8 desc[UR60][R246.64], R0 ;  /* 0x00000000f6006986 */ /* 0x0001e4000c10113c */
[----:B0-----:R-:W-:Y:S01]  /*86d80*/  ISETP.LT.AND P6, PT, R16, R22, !P3 ;  /* 0x000000161000720c */ /* 0x001fe20005fc1270 */
[----:B------:R-:W0:Y:S01]  /*86d90*/  LDC R19, c[0x0][0x228] ;  /* 0x00008a00ff137b82 */ /* 0x000e220000000800 */
[----:B------:R4:W-:Y:S01]  /*86da0*/  @P4 STG.E.U8 desc[UR60][R244.64], R40 ;  /* 0x00000028f4004986 */ /* 0x0009e2000c10113c */
[----:B------:R-:W-:-:S06]  /*86db0*/  ISETP.LT.AND P4, PT, R17, R12, !P3 ;  /* 0x0000000c1100720c */ /* 0x000fcc0005f81270 */
[----:B------:R-:W0:Y:S01]  /*86dc0*/  LDC R7, c[0x0][0x228] ;  /* 0x00008a00ff077b82 */ /* 0x000e220000000800 */
[----:B------:R-:W3:Y:S01]  /*86dd0*/  LDL.LU.64 R246, [R1+0xdc0] ;  /* 0x000dc00001f67983 */ /* 0x000ee20000300a00 */
[----:B----4-:R-:W-:Y:S02]  /*86de0*/  ISETP.LT.AND P3, PT, R14, R11, !P3 ;  /* 0x0000000b0e00720c */ /* 0x010fe40005f61270 */
[C---:B------:R-:W-:Y:S01]  /*86df0*/  PRMT R5, R252.reuse, 0x7770, RZ ;  /* 0x00007770fc057816 */ /* 0x040fe200000000ff */
[----:B------:R-:W4:Y:S01]  /*86e00*/  LDL.LU.64 R244, [R1+0xdb8] ;  /* 0x000db80001f47983 */ /* 0x000f220000300a00 */
[----:B------:R-:W-:Y:S02]  /*86e10*/  PRMT R3, R252, 0x7771, RZ ;  /* 0x00007771fc037816 */ /* 0x000fe400000000ff */
[----:B------:R-:W0:Y:S01]  /*86e20*/  LDC.64 R12, c[0x0][0x228] ;  /* 0x00008a00ff0c7b82 */ /* 0x000e220000000a00 */
[----:B------:R-:W4:Y:S04]  /*86e30*/  LDL.LU.64 R28, [R1+0xdb0] ;  /* 0x000db000011c7983 */ /* 0x000f280000300a00 */
[----:B--2---:R2:W-:Y:S01]  /*86e40*/  @P5 STG.E.U8 desc[UR60][R248.64], R5 ;  /* 0x00000005f8005986 */ /* 0x0045e2000c10113c */
[----:B------:R-:W-:-:S02]  /*86e50*/  VIADD R0, R10, 0x2b ;  /* 0x0000002b0a007836 */ /* 0x000fc40000000000 */
[----:B------:R-:W4:Y:S01]  /*86e60*/  LDC R11, c[0x0][0x228] ;  /* 0x00008a00ff0b7b82 */ /* 0x000f220000000800 */
[----:B------:R1:W-:Y:S07]  /*86e70*/  @P6 STG.E.U8 desc[UR60][R30.64], R3 ;  /* 0x000000031e006986 */ /* 0x0003ee000c10113c */
[----:B------:R-:W4:Y:S01]  /*86e80*/  LDC R22, c[0x0][0x228] ;  /* 0x00008a00ff167b82 */ /* 0x000f220000000800 */
[----:B--2---:R-:W2:Y:S01]  /*86e90*/  LDL.LU.64 R248, [R1+0xda8] ;  /* 0x000da80001f87983 */ /* 0x004ea20000300a00 */
[----:B-1----:R-:W-:-:S03]  /*86ea0*/  PRMT R3, R252, 0x7772, RZ ;  /* 0x00007772fc037816 */ /* 0x002fc600000000ff */
[----:B------:R-:W2:Y:S04]  /*86eb0*/  LDL.LU R25, [R1+0x88] ;  /* 0x0000880001197983 */ /* 0x000ea80000300800 */
[----:B---3--:R1:W-:Y:S04]  /*86ec0*/  @P3 STG.E.U8 desc[UR60][R250.64], R3 ;  /* 0x00000003fa003986 */ /* 0x0083e8000c10113c */
[----:B-1----:R-:W3:Y:S01]  /*86ed0*/  LDL.LU.64 R250, [R1+0xda0] ;  /* 0x000da00001fa7983 */ /* 0x002ee20000300a00 */
[----:B------:R-:W-:Y:S02]  /*86ee0*/  ISETP.GE.AND P5, PT, R0, R9, PT ;  /* 0x000000090000720c */ /* 0x000fe40003fa6270 */
[----:B------:R-:W-:Y:S01]  /*86ef0*/  PRMT R0, R252, 0x7773, RZ ;  /* 0x00007773fc007816 */ /* 0x000fe200000000ff */
[----:B------:R-:W1:Y:S01]  /*86f00*/  LDC R9, c[0x0][0x228] ;  /* 0x00008a00ff097b82 */ /* 0x000e620000000800 */
[----:B0-----:R-:W-:-:S02]  /*86f10*/  ISETP.LT.AND P6, PT, R15, R19, !P5 ;  /* 0x000000130f00720c */ /* 0x001fc40006fc1270 */
[----:B------:R-:W-:Y:S01]  /*86f20*/  ISETP.LT.AND P3, PT, R16, R23, !P5 ;  /* 0x000000171000720c */ /* 0x000fe20006f61270 */
[----:B------:R0:W-:Y:S01]  /*86f30*/  @P4 STG.E.U8 desc[UR60][R26.64], R0 ;  /* 0x000000001a004986 */ /* 0x0001e2000c10113c */
[----:B------:R-:W-:Y:S02]  /*86f40*/  ISETP.LT.AND P4, PT, R17, R6, !P5 ;  /* 0x000000061100720c */ /* 0x000fe40006f81270 */
[----:B------:R-:W-:Y:S01]  /*86f50*/  ISETP.LT.AND P5, PT, R14, R7, !P5 ;  /* 0x000000070e00720c */ /* 0x000fe20006fa1270 */
[----:B------:R-:W3:Y:S01]  /*86f60*/  LDC R19, c[0x0][0x228] ;  /* 0x00008a00ff137b82 */ /* 0x000ee20000000800 */
[C---:B------:R-:W-:Y:S02]  /*86f70*/  PRMT R5, R41.reuse, 0x7770, RZ ;  /* 0x0000777029057816 */ /* 0x040fe400000000ff */
[----:B------:R-:W-:Y:S01]  /*86f80*/  PRMT R3, R41, 0x7771, RZ ;  /* 0x0000777129037816 */ /* 0x000fe200000000ff */
[----:B0-----:R-:W-:Y:S02]  /*86f90*/  VIADD R0, R10, 0x2c ;  /* 0x0000002c0a007836 */ /* 0x001fe40000000000 */
[----:B------:R0:W-:Y:S02]  /*86fa0*/  @P6 STG.E.U8 desc[UR60][R246.64], R5 ;  /* 0x00000005f6006986 */ /* 0x0001e4000c10113c */
[----:B------:R-:W3:Y:S01]  /*86fb0*/  LDC.64 R6, c[0x0][0x228] ;  /* 0x00008a00ff067b82 */ /* 0x000ee20000000a00 */
[----:B------:R-:W-:-:S02]  /*86fc0*/  ISETP.GE.AND P6, PT, R0, R13, PT ;  /* 0x0000000d0000720c */ /* 0x000fc40003fc6270 */
[----:B------:R-:W-:Y:S01]  /*86fd0*/  PRMT R0, R41, 0x7772, RZ ;  /* 0x0000777229007816 */ /* 0x000fe200000000ff */
[----:B----4-:R4:W-:Y:S01]  /*86fe0*/  @P3 STG.E.U8 desc[UR60][R244.64], R3 ;  /* 0x00000003f4003986 */ /* 0x0109e2000c10113c */
[----:B------:R-:W-:-:S03]  /*86ff0*/  ISETP.LT.AND P3, PT, R15, R11, !P6 ;  /* 0x0000000b0f00720c */ /* 0x000fc60007761270 */
[----:B------:R-:W3:Y:S01]  /*87000*/  LDC R23, c[0x0][0x228] ;  /* 0x00008a00ff177b82 */ /* 0x000ee20000000800 */
[----:B------:R-:W-:Y:S01]  /*87010*/  PRMT R41, R41, 0x7773, RZ ;  /* 0x0000777329297816 */ /* 0x000fe200000000ff */
[----:B------:R1:W-:Y:S01]  /*87020*/  @P5 STG.E.U8 desc[UR60][R28.64], R0 ;  /* 0x000000001c005986 */ /* 0x0003e2000c10113c */
[----:B------:R-:W-:-:S03]  /*87030*/  ISETP.LT.AND P5, PT, R16, R22, !P6 ;  /* 0x000000161000720c */ /* 0x000fc600077a1270 */
[----:B0-----:R-:W3:Y:S02]  /*87040*/  LDL.LU.64 R246, [R1+0xd90] ;  /* 0x000d900001f67983 */ /* 0x001ee40000300a00 */
[----:B------:R-:W0:Y:S02]  /*87050*/  LDC R13, c[0x0][0x228] ;  /* 0x00008a00ff0d7b82 */ /* 0x000e240000000800 */
[----:B----4-:R-:W4:Y:S04]  /*87060*/  LDL.LU.64 R244, [R1+0xd80] ;  /* 0x000d800001f47983 */ /* 0x010f280000300a00 */
[----:B--2---:R2:W-:Y:S01]  /*87070*/  @P4 STG.E.U8 desc[UR60][R248.64], R41 ;  /* 0x00000029f8004986 */ /* 0x0045e2000c10113c */
[----:B------:R-:W-:Y:S02]  /*87080*/  ISETP.LT.AND P4, PT, R17, R4, !P6 ;  /* 0x000000041100720c */ /* 0x000fe40007781270 */
[C---:B------:R-:W-:Y:S01]  /*87090*/  PRMT R3, R25.reuse, 0x7771, RZ ;  /* 0x0000777119037816 */ /* 0x040fe200000000ff */
[----:B-1----:R-:W-:Y:S01]  /*870a0*/  VIADD R0, R10, 0x2d ;  /* 0x0000002d0a007836 */ /* 0x002fe20000000000 */
[----:B------:R-:W-:Y:S01]  /*870b0*/  ISETP.LT.AND P6, PT, R14, R9, !P6 ;  /* 0x000000090e00720c */ /* 0x000fe200077c1270 */
[----:B------:R-:W1:Y:S01]  /*870c0*/  LDC.64 R4, c[0x0][0x228] ;  /* 0x00008a00ff047b82 */ /* 0x000e620000000a00 */
[----:B------:R-:W-:Y:S01]  /*870d0*/  PRMT R9, R25, 0x7770, RZ ;  /* 0x0000777019097816 */ /* 0x000fe200000000ff */
[----:B--2---:R-:W2:Y:S06]  /*870e0*/  LDL.LU.64 R248, [R1+0xd60] ;  /* 0x000d600001f87983 */ /* 0x004eac0000300a00 */
[----:B------:R-:W1:Y:S01]  /*870f0*/  LDC R11, c[0x0][0x228] ;  /* 0x00008a00ff0b7b82 */ /* 0x000e620000000800 */
[----:B------:R-:W2:Y:S04]  /*87100*/  LDL.LU.64 R26, [R1+0xd78] ;  /* 0x000d7800011a7983 */ /* 0x000ea80000300a00 */
[----:B------:R-:W2:Y:S03]  /*87110*/  LDL.LU.64 R28, [R1+0xd70] ;  /* 0x000d7000011c7983 */ /* 0x000ea60000300a00 */
[----:B------:R-:W1:Y:S01]  /*87120*/  LDC R22, c[0x0][0x228] ;  /* 0x00008a00ff167b82 */ /* 0x000e620000000800 */
[----:B---3--:R3:W-:Y:S04]  /*87130*/  @P3 STG.E.U8 desc[UR60][R250.64], R9 ;  /* 0x00000009fa003986 */ /* 0x0087e8000c10113c */
[----:B------:R0:W-:Y:S03]  /*87140*/  @P5 STG.E.U8 desc[UR60][R42.64], R3 ;  /* 0x000000032a005986 */ /* 0x0001e6000c10113c */
[----:B---3--:R-:W3:Y:S01]  /*87150*/  LDC R9, c[0x0][0x228] ;  /* 0x00008a00ff097b82 */ /* 0x008ee20000000800 */
[----:B0-----:R-:W3:Y:S01]  /*87160*/  LDL.LU.64 R42, [R1+0x3068] ;  /* 0x00306800012a7983 */ /* 0x001ee20000300a00 */
[----:B------:R-:W-:-:S02]  /*87170*/  ISETP.GE.AND P3, PT, R0, R7, PT ;  /* 0x000000070000720c */ /* 0x000fc40003f66270 */
[----:B------:R-:W-:Y:S01]  /*87180*/  PRMT R3, R25, 0x7772, RZ ;  /* 0x0000777219037816 */ /* 0x000fe200000000ff */
[----:B------:R-:W2:Y:S01]  /*87190*/  LDL.LU.64 R250, [R1+0xd58] ;  /* 0x000d580001fa7983 */ /* 0x000ea20000300a00 */
[----:B------:R-:W-:Y:S02]  /*871a0*/  ISETP.LT.AND P5, PT, R15, R19, !P3 ;  /* 0x000000130f00720c */ /* 0x000fe40005fa1270 */
[----:B------:R-:W-:Y:S01]  /*871b0*/  PRMT R0, R25, 0x7773, RZ ;  /* 0x0000777319007816 */ /* 0x000fe200000000ff */
[----:B------:R-:W2:Y:S01]  /*871c0*/  LDL.LU R252, [R1+0x8c] ;  /* 0x00008c0001fc7983 */ /* 0x000ea20000300800 */
[----:B------:R-:W0:Y:S03]  /*871d0*/  LDC R19, c[0x0][0x228] ;  /* 0x00008a00ff137b82 */ /* 0x000e260000000800 */
[----:B------:R-:W2:Y:S05]  /*871e0*/  LDL.LU.64 R30, [R1+0xd50] ;  /* 0x000d5000011e7983 */ /* 0x000eaa0000300a00 */
[----:B------:R-:W0:Y:S01]  /*871f0*/  LDC R25, c[0x0][0x228] ;  /* 0x00008a00ff197b82 */ /* 0x000e220000000800 */
[----:B------:R1:W-:Y:S04]  /*87200*/  @P6 STG.E.U8 desc[UR60][R246.64], R3 ;  /* 0x00000003f6006986 */ /* 0x0003e8000c10113c */
[----:B----4-:R4:W-:Y:S01]  /*87210*/  @P4 STG.E.U8 desc[UR60][R244.64], R0 ;  /* 0x00000000f4004986 */ /* 0x0109e2000c10113c */
[----:B------:R-:W-:-:S02]  /*87220*/  ISETP.LT.AND P4, PT, R17, R2, !P3 ;  /* 0x000000021100720c */ /* 0x000fc40005f81270 */
[----:B------:R-:W-:Y:S01]  /*87230*/  ISETP.LT.AND P6, PT, R16, R23, !P3 ;  /* 0x000000171000720c */ /* 0x000fe20005fc1270 */
[----:B-1----:R-:W2:Y:S01]  /*87240*/  LDL.LU.64 R246, [R1+0xd48] ;  /* 0x000d480001f67983 */ /* 0x002ea20000300a00 */
[C---:B---3--:R-:W-:Y:S02]  /*87250*/  PRMT R2, R42.reuse, 0x7770, RZ ;  /* 0x000077702a027816 */ /* 0x048fe400000000ff */
[----:B------:R-:W-:Y:S01]  /*87260*/  PRMT R7, R42, 0x7771, RZ ;  /* 0x000077712a077816 */ /* 0x000fe200000000ff */
[----:B----4-:R-:W-:Y:S01]  /*87270*/  VIADD R0, R10, 0x2e ;  /* 0x0000002e0a007836 */ /* 0x010fe20000000000 */
[----:B------:R-:W1:Y:S01]  /*87280*/  LDC R23, c[0x0][0x228] ;  /* 0x00008a00ff177b82 */ /* 0x000e620000000800 */
[----:B--2---:R2:W-:Y:S04]  /*87290*/  @P5 STG.E.U8 desc[UR60][R248.64], R2 ;  /* 0x00000002f8005986 */ /* 0x0045e8000c10113c */
[----:B--2---:R-:W2:Y:S01]  /*872a0*/  LDL.LU.64 R248, [R1+0xd40] ;  /* 0x000d400001f87983 */ /* 0x004ea20000300a00 */
[----:B------:R-:W-:-:S02]  /*872b0*/  ISETP.LT.AND P3, PT, R14, R13, !P3 ;  /* 0x0000000d0e00720c */ /* 0x000fc40005f61270 */
[----:B------:R-:W3:Y:S01]  /*872c0*/  LDC.64 R2, c[0x0][0x228] ;  /* 0x00008a00ff027b82 */ /* 0x000ee20000000a00 */
[----:B------:R-:W4:Y:S04]  /*872d0*/  LDL.LU.64 R244, [R1+0xd28] ;  /* 0x000d280001f47983 */ /* 0x000f280000300a00 */
[----:B------:R0:W-:Y:S04]  /*872e0*/  @P6 STG.E.U8 desc[UR60][R26.64], R7 ;  /* 0x000000071a006986 */ /* 0x0001e8000c10113c */
[----:B0-----:R-:W4:Y:S01]  /*872f0*/  LDL.LU.64 R26, [R1+0xd20] ;  /* 0x000d2000011a7983 */ /* 0x001f220000300a00 */
[----:B------:R-:W-:-:S02]  /*87300*/  ISETP.GE.AND P5, PT, R0, R5, PT ;  /* 0x000000050000720c */ /* 0x000fc40003fa6270 */
[C---:B------:R-:W-:Y:S02]  /*87310*/  PRMT R0, R42.reuse, 0x7772, RZ ;  /* 0x000077722a007816 */ /* 0x040fe400000000ff */
[----:B------:R-:W-:Y:S02]  /*87320*/  PRMT R42, R42, 0x7773, RZ ;  /* 0x000077732a2a7816 */ /* 0x000fe400000000ff */
[----:B------:R-:W-:Y:S01]  /*87330*/  ISETP.LT.AND P6, PT, R15, R11, !P5 ;  /* 0x0000000b0f00720c */ /* 0x000fe20006fc1270 */
[----:B------:R0:W-:Y:S01]  /*87340*/  @P3 STG.E.U8 desc[UR60][R28.64], R0 ;  /* 0x000000001c003986 */ /* 0x0001e2000c10113c */
[----:B------:R-:W-:Y:S02]  /*87350*/  ISETP.LT.AND P3, PT, R16, R22, !P5 ;  /* 0x000000161000720c */ /* 0x000fe40006f61270 */
[----:B------:R-:W-:Y:S01]  /*87360*/  PRMT R13, R252, 0x7770, RZ ;  /* 0x00007770fc0d7816 */ /* 0x000fe200000000ff */
[----:B------:R1:W-:Y:S01]  /*87370*/  @P4 STG.E.U8 desc[UR60][R250.64], R42 ;  /* 0x0000002afa004986 */ /* 0x0003e2000c10113c */
[----:B------:R-:W-:Y:S01]  /*87380*/  ISETP.LT.AND P4, PT, R14, R9, !P5 ;  /* 0x000000090e00720c */ /* 0x000fe20006f81270 */
[----:B------:R-:W4:Y:S01]  /*87390*/  LDC R22, c[0x0][0x228] ;  /* 0x00008a00ff167b82 */ /* 0x000f220000000800 */
[----:B------:R-:W-:Y:S01]  /*873a0*/  PRMT R11, R252, 0x7771, RZ ;  /* 0x00007771fc0b7816 */ /* 0x000fe200000000ff */
[----:B0-----:R-:W-:Y:S01]  /*873b0*/  VIADD R0, R10, 0x2f ;  /* 0x0000002f0a007836 */ /* 0x001fe20000000000 */
[----:B------:R-:W-:-:S03]  /*873c0*/  PRMT R7, R252, 0x7772, RZ ;  /* 0x00007772fc077816 */ /* 0x000fc600000000ff */
[----:B------:R-:W-:Y:S01]  /*873d0*/  @P6 STG.E.U8 desc[UR60][R30.64], R13 ;  /* 0x0000000d1e006986 */ /* 0x000fe2000c10113c */
[----:B------:R-:W-:Y:S02]  /*873e0*/  ISETP.LT.AND P5, PT, R17, R8, !P5 ;  /* 0x000000081100720c */ /* 0x000fe40006fa1270 */
[----:B---3--:R-:W-:Y:S01]  /*873f0*/  ISETP.GE.AND P6, PT, R0, R3, PT ;  /* 0x000000030000720c */ /* 0x008fe20003fc6270 */
[----:B------:R0:W-:Y:S01]  /*87400*/  @P3 STG.E.U8 desc[UR60][R246.64], R11 ;  /* 0x0000000bf6003986 */ /* 0x0001e2000c10113c */
[----:B------:R-:W-:Y:S01]  /*87410*/  PRMT R5, R252, 0x7773, RZ ;  /* 0x00007773fc057816 */ /* 0x000fe200000000ff */
[----:B------:R-:W3:Y:S01]  /*87420*/  LDC.64 R8, c[0x0][0x228] ;  /* 0x00008a00ff087b82 */ /* 0x000ee20000000a00 */
[----:B------:R-:W-:Y:S01]  /*87430*/  ISETP.LT.AND P3, PT, R15, R19, !P6 ;  /* 0x000000130f00720c */ /* 0x000fe20007761270 */
[----:B------:R-:W3:Y:S04]  /*87440*/  LDL.LU.64 R28, [R1+0xd10] ;  /* 0x000d1000011c7983 */ /* 0x000ee80000300a00 */
[----:B-1----:R-:W3:Y:S01]  /*87450*/  LDL.LU.64 R250, [R1+0xd08] ;  /* 0x000d080001fa7983 */ /* 0x002ee20000300a00 */
[----:B------:R-:W-:Y:S01]  /*87460*/  VIADD R0, R10, 0x30 ;  /* 0x000000300a007836 */ /* 0x000fe20000000000 */
[----:B------:R-:W-:Y:S01]  /*87470*/  PRMT R3, R43, 0x7772, RZ ;  /* 0x000077722b037816 */ /* 0x000fe200000000ff */
[----:B------:R-:W1:Y:S08]  /*87480*/  LDC R19, c[0x0][0x228] ;  /* 0x00008a00ff137b82 */ /* 0x000e700000000800 */
[----:B0-----:R-:W0:Y:S01]  /*87490*/  LDC R11, c[0x0][0x228] ;  /* 0x00008a00ff0b7b82 */ /* 0x001e220000000800 */
[----:B--2---:R2:W-:Y:S01]  /*874a0*/  @P4 STG.E.U8 desc[UR60][R248.64], R7 ;  /* 0x00000007f8004986 */ /* 0x0045e2000c10113c */
[----:B------:R-:W-:-:S03]  /*874b0*/  ISETP.LT.AND P4, PT, R16, R25, !P6 ;  /* 0x000000191000720c */ /* 0x000fc60007781270 */
[----:B----4-:R4:W-:Y:S01]  /*874c0*/  @P5 STG.E.U8 desc[UR60][R244.64], R5 ;  /* 0x00000005f4005986 */ /* 0x0109e2000c10113c */
[----:B--2---:R-:W-:-:S03]  /*874d0*/  PRMT R7, R43, 0x7770, RZ ;  /* 0x000077702b077816 */ /* 0x004fc600000000ff */
[----:B------:R-:W2:Y:S01]  /*874e0*/  LDL.LU.64 R248, [R1+0xd00] ;  /* 0x000d000001f87983 */ /* 0x000ea20000300a00 */
[----:B----4-:R-:W-:-:S03]  /*874f0*/  PRMT R5, R43, 0x7771, RZ ;  /* 0x000077712b057816 */ /* 0x010fc600000000ff */
[----:B------:R-:W4:Y:S04]  /*87500*/  LDL.LU.64 R246, [R1+0xcf0] ;  /* 0x000cf00001f67983 */ /* 0x000f280000300a00 */
[----:B------:R-:W-:Y:S04]  /*87510*/  @P3 STG.E.U8 desc[UR60][R26.64], R7 ;  /* 0x000000071a003986 */ /* 0x000fe8000c10113c */
[----:B------:R-:W4:Y:S04]  /*87520*/  LDL.LU.64 R244, [R1+0xce0] ;  /* 0x000ce00001f47983 */ /* 0x000f280000300a00 */
[----:B------:R1:W-:Y:S04]  /*87530*/  @P4 STG.E.U8 desc[UR60][R44.64], R5 ;  /* 0x000000052c004986 */ /* 0x0003e8000c10113c */
[----:B-1----:R-:W2:Y:S01]  /*87540*/  LDL.LU.64 R44, [R1+0x3060] ;  /* 0x00306000012c7983 */ /* 0x002ea20000300a00 */
[----:B------:R-:W-:-:S02]  /*87550*/  ISETP.LT.AND P5, PT, R17, R12, !P6 ;  /* 0x0000000c1100720c */ /* 0x000fc400077a1270 */
[----:B------:R-:W-:Y:S01]  /*87560*/  ISETP.LT.AND P6, PT, R14, R22, !P6 ;  /* 0x000000160e00720c */ /* 0x000fe200077c1270 */
[----:B------:R-:W1:Y:S01]  /*87570*/  LDC.64 R12, c[0x0][0x228] ;  /* 0x00008a00ff0c7b82 */ /* 0x000e620000000a00 */
[----:B---3--:R-:W-:-:S04]  /*87580*/  ISETP.GE.AND P3, PT, R0, R9, PT ;  /* 0x000000090000720c */ /* 0x008fc80003f66270 */
[----:B------:R-:W-:Y:S02]  /*87590*/  ISETP.LT.AND P4, PT, R15, R24, !P3 ;  /* 0x000000180f00720c */ /* 0x000fe40005f81270 */
[----:B------:R-:W-:Y:S01]  /*875a0*/  PRMT R43, R43, 0x7773, RZ ;  /* 0x000077732b2b7816 */ /* 0x000fe200000000ff */
[----:B------:R-:W3:Y:S04]  /*875b0*/  LDC R22, c[0x0][0x228] ;  /* 0x00008a00ff167b82 */ /* 0x000ee80000000800 */
[----:B------:R0:W-:Y:S01]  /*875c0*/  @P6 STG.E.U8 desc[UR60][R28.64], R3 ;  /* 0x000000031c006986 */ /* 0x0001e2000c10113c */
[----:B------:R-:W-:-:S03]  /*875d0*/  ISETP.LT.AND P6, PT, R16, R23, !P3 ;  /* 0x000000171000720c */ /* 0x000fc60005fc1270 */
[----:B------:R2:W-:Y:S01]  /*875e0*/  @P5 STG.E.U8 desc[UR60][R250.64], R43 ;  /* 0x0000002bfa005986 */ /* 0x0005e2000c10113c */
[----:B------:R-:W4:Y:S03]  /*875f0*/  LDC R9, c[0x0][0x228] ;  /* 0x00008a00ff097b82 */ /* 0x000f260000000800 */
[----:B0-----:R-:W4:Y:S01]  /*87600*/  LDL.LU.64 R28, [R1+0xcd8] ;  /* 0x000cd800011c7983 */ /* 0x001f220000300a00 */
[----:B--2---:R-:W-:-:S03]  /*87610*/  PRMT R5, R44, 0x7770, RZ ;  /* 0x000077702c057816 */ /* 0x004fc600000000ff */
[----:B------:R-:W2:Y:S01]  /*87620*/  LDL.LU.64 R30, [R1+0xcd0] ;  /* 0x000cd000011e7983 */ /* 0x000ea20000300a00 */
[----:B------:R-:W-:Y:S01]  /*87630*/  PRMT R3, R44, 0x7771, RZ ;  /* 0x000077712c037816 */ /* 0x000fe200000000ff */
[----:B------:R-:W-:Y:S01]  /*87640*/  VIADD R0, R10, 0x31 ;  /* 0x000000310a007836 */ /* 0x000fe20000000000 */
[----:B------:R-:W0:Y:S01]  /*87650*/  LDC R23, c[0x0][0x228] ;  /* 0x00008a00ff177b82 */ /* 0x000e220000000800 */
[----:B------:R-:W-:Y:S04]  /*87660*/  @P4 STG.E.U8 desc[UR60][R248.64], R5 ;  /* 0x00000005f8004986 */ /* 0x000fe8000c10113c */
[----:B------:R-:W2:Y:S03]  /*87670*/  LDL.LU.64 R250, [R1+0xcc8] ;  /* 0x000cc80001fa7983 */ /* 0x000ea60000300a00 */
[----:B------:R-:W0:Y:S01]  /*87680*/  LDC R24, c[0x0][0x228] ;  /* 0x00008a00ff187b82 */ /* 0x000e220000000800 */
[----:B------:R1:W-:Y:S04]  /*87690*/  @P6 STG.E.U8 desc[UR60][R48.64], R3 ;  /* 0x0000000330006986 */ /* 0x0003e8000c10113c */
[----:B-1----:R-:W2:Y:S01]  /*876a0*/  LDL.LU.64 R48, [R1+0x3058] ;  /* 0x0030580001307983 */ /* 0x002ea20000300a00 */
[----:B------:R-:W-:-:S02]  /*876b0*/  ISETP.LT.AND P5, PT, R17, R6, !P3 ;  /* 0x000000061100720c */ /* 0x000fc40005fa1270 */
[----:B------:R-:W-:Y:S01]  /*876c0*/  ISETP.LT.AND P3, PT, R14, R19, !P3 ;  /* 0x000000130e00720c */ /* 0x000fe20005f61270 */
[----:B------:R-:W1:Y:S01]  /*876d0*/  LDC.64 R6, c[0x0][0x228] ;  /* 0x00008a00ff067b82 */ /* 0x000e620000000a00 */
[----:B------:R-:W2:Y:S01]  /*876e0*/  LDL.LU.64 R248, [R1+0xcb8] ;  /* 0x000cb80001f87983 */ /* 0x000ea20000300a00 */
[----:B------:R-:W-:Y:S02]  /*876f0*/  ISETP.GE.AND P4, PT, R0, R13, PT ;  /* 0x0000000d0000720c */ /* 0x000fe40003f86270 */
[C---:B------:R-:W-:Y:S02]  /*87700*/  PRMT R0, R44.reuse, 0x7772, RZ ;  /* 0x000077722c007816 */ /* 0x040fe400000000ff */
[----:B---3--:R-:W-:Y:S02]  /*87710*/  ISETP.LT.AND P6, PT, R15, R22, !P4 ;  /* 0x000000160f00720c */ /* 0x008fe400067c1270 */
[----:B------:R-:W-:Y:S01]  /*87720*/  PRMT R44, R44, 0x7773, RZ ;  /* 0x000077732c2c7816 */ /* 0x000fe200000000ff */
[----:B------:R-:W3:Y:S03]  /*87730*/  LDC R19, c[0x0][0x228] ;  /* 0x00008a00ff137b82 */ /* 0x000ee60000000800 */
[----:B----4-:R4:W-:Y:S01]  /*87740*/  @P3 STG.E.U8 desc[UR60][R246.64], R0 ;  /* 0x00000000f6003986 */ /* 0x0109e2000c10113c */
[----:B------:R-:W-:-:S03]  /*87750*/  ISETP.LT.AND P3, PT, R16, R11, !P4 ;  /* 0x0000000b1000720c */ /* 0x000fc60006761270 */
[----:B------:R0:W-:Y:S01]  /*87760*/  @P5 STG.E.U8 desc[UR60][R244.64], R44 ;  /* 0x0000002cf4005986 */ /* 0x0001e2000c10113c */
[----:B------:R-:W-:Y:S01]  /*87770*/  ISETP.LT.AND P5, PT, R17, R4, !P4 ;  /* 0x000000041100720c */ /* 0x000fe200067a1270 */
[----:B------:R-:W3:Y:S02]  /*87780*/  LDC R13, c[0x0][0x228] ;  /* 0x00008a00ff0d7b82 */ /* 0x000ee40000000800 */
[----:B----4-:R-:W4:Y:S01]  /*87790*/  LDL.LU.64 R246, [R1+0xcb0] ;  /* 0x000cb00001f67983 */ /* 0x010f220000300a00 */
[----:B------:R-:W-:Y:S01]  /*877a0*/  ISETP.LT.AND P4, PT, R14, R9, !P4 ;  /* 0x000000090e00720c */ /* 0x000fe20006781270 */
[----:B------:R-:W-:-:S04]  /*877b0*/  VIADD R0, R10, 0x32 ;  /* 0x000000320a007836 */ /* 0x000fc80000000000 */
[----:B------:R-:W4:Y:S01]  /*877c0*/  LDC.64 R4, c[0x0][0x228] ;  /* 0x00008a00ff047b82 */ /* 0x000f220000000a00 */
[----:B------:R-:W4:Y:S04]  /*877d0*/  LDL.LU.64 R26, [R1+0xca8] ;  /* 0x000ca800011a7983 */ /* 0x000f280000300a00 */
[----:B0-----:R-:W4:Y:S03]  /*877e0*/  LDL.LU.64 R244, [R1+0xca0] ;  /* 0x000ca00001f47983 */ /* 0x001f260000300a00 */
[----:B------:R-:W0:Y:S08]  /*877f0*/  LDC R11, c[0x0][0x228] ;  /* 0x00008a00ff0b7b82 */ /* 0x000e300000000800 */
[----:B------:R-:W0:Y:S01]  /*87800*/  LDC R22, c[0x0][0x228] ;  /* 0x00008a00ff167b82 */ /* 0x000e220000000800 */
[----:B--2---:R-:W-:-:S02]  /*87810*/  PRMT R9, R48, 0x7770, RZ ;  /* 0x0000777030097816 */ /* 0x004fc400000000ff */
[----:B------:R-:W-:-:S03]  /*87820*/  PRMT R3, R48, 0x7771, RZ ;  /* 0x0000777130037816 */ /* 0x000fc600000000ff */
[----:B------:R2:W-:Y:S01]  /*87830*/  @P6 STG.E.U8 desc[UR60][R28.64], R9 ;  /* 0x000000091c006986 */ /* 0x0005e2000c10113c */
[----:B-1----:R-:W-:Y:S02]  /*87840*/  ISETP.GE.AND P6, PT, R0, R7, PT ;  /* 0x000000070000720c */ /* 0x002fe40003fc6270 */
[----:B------:R-:W-:Y:S01]  /*87850*/  PRMT R0, R48, 0x7772, RZ ;  /* 0x0000777230007816 */ /* 0x000fe200000000ff */
[----:B------:R-:W-:Y:S04]  /*87860*/  @P3 STG.E.U8 desc[UR60][R30.64], R3 ;  /* 0x000000031e003986 */ /* 0x000fe8000c10113c */
[----:B------:R1:W-:Y:S04]  /*87870*/  @P4 STG.E.U8 desc[UR60][R250.64], R0 ;  /* 0x00000000fa004986 */ /* 0x0003e8000c10113c */
[----:B--2---:R-:W2:Y:S04]  /*87880*/  LDL.LU.64 R28, [R1+0xc88] ;  /* 0x000c8800011c7983 */ /* 0x004ea80000300a00 */
[----:B-1----:R-:W2:Y:S01]  /*87890*/  LDL.LU.64 R250, [R1+0xc80] ;  /* 0x000c800001fa7983 */ /* 0x002ea20000300a00 */
[----:B---3--:R-:W-:-:S02]  /*878a0*/  ISETP.LT.AND P3, PT, R15, R19, !P6 ;  /* 0x000000130f00720c */ /* 0x008fc40007761270 */
[----:B------:R-:W-:Y:S01]  /*878b0*/  PRMT R48, R48, 0x7773, RZ ;  /* 0x0000777330307816 */ /* 0x000fe200000000ff */
[----:B------:R-:W-:Y:S01]  /*878c0*/  VIADD R0, R10, 0x33 ;  /* 0x000000330a007836 */ /* 0x000fe20000000000 */
[----:B------:R-:W-:Y:S01]  /*878d0*/  ISETP.LT.AND P4, PT, R16, R23, !P6 ;  /* 0x000000171000720c */ /* 0x000fe20007781270 */
[----:B------:R-:W1:Y:S02]  /*878e0*/  LDC R19, c[0x0][0x228] ;  /* 0x00008a00ff137b82 */ /* 0x000e640000000800 */
[----:B------:R3:W-:Y:S01]  /*878f0*/  @P5 STG.E.U8 desc[UR60][R248.64], R48 ;  /* 0x00000030f8005986 */ /* 0x0007e2000c10113c */
[----:B------:R-:W-:Y:S02]  /*87900*/  ISETP.LT.AND P5, PT, R17, R2, !P6 ;  /* 0x000000021100720c */ /* 0x000fe400077a1270 */
[----:B------:R-:W-:Y:S02]  /*87910*/  ISETP.LT.AND P6, PT, R14, R13, !P6 ;  /* 0x0000000d0e00720c */ /* 0x000fe400077c1270 */
[C---:B------:R-:W-:Y:S01]  /*87920*/  PRMT R9, R45.reuse, 0x7770, RZ ;  /* 0x000077702d097816 */ /* 0x040fe200000000ff */
[----:B------:R-:W1:Y:S01]  /*87930*/  LDC.64 R2, c[0x0][0x228] ;  /* 0x00008a00ff027b82 */ /* 0x000e620000000a00 */
[----:B------:R-:W-:-:S03]  /*87940*/  PRMT R7, R45, 0x7771, RZ ;  /* 0x000077712d077816 */ /* 0x000fc600000000ff */
[----:B----4-:R-:W-:Y:S01]  /*87950*/  @P3 STG.E.U8 desc[UR60][R246.64], R9 ;  /* 0x00000009f6003986 */ /* 0x010fe2000c10113c */
[----:B------:R-:W-:Y:S02]  /*87960*/  ISETP.GE.AND P3, PT, R0, R5, PT ;  /* 0x000000050000720c */ /* 0x000fe40003f66270 */
[----:B------:R-:W-:Y:S01]  /*87970*/  PRMT R0, R45, 0x7772, RZ ;  /* 0x000077722d007816 */ /* 0x000fe200000000ff */
[----:B------:R4:W-:Y:S01]  /*87980*/  @P4 STG.E.U8 desc[UR60][R26.64], R7 ;  /* 0x000000071a004986 */ /* 0x0009e2000c10113c */
[----:B0-----:R-:W-:Y:S01]  /*87990*/  ISETP.LT.AND P4, PT, R15, R11, !P3 ;  /* 0x0000000b0f00720c */ /* 0x001fe20005f81270 */
[----:B------:R-:W0:Y:S02]  /*879a0*/  LDC R13, c[0x0][0x228] ;  /* 0x00008a00ff0d7b82 */ /* 0x000e240000000800 */
[----:B------:R4:W-:Y:S01]  /*879b0*/  @P6 STG.E.U8 desc[UR60][R244.64], R0 ;  /* 0x00000000f4006986 */ /* 0x0009e2000c10113c */
[----:B------:R-:W-:Y:S02]  /*879c0*/  ISETP.LT.AND P6, PT, R16, R22, !P3 ;  /* 0x000000161000720c */ /* 0x000fe40005fc1270 */
[----:B------:R-:W-:Y:S01]  /*879d0*/  PRMT R45, R45, 0x7773, RZ ;  /* 0x000077732d2d7816 */ /* 0x000fe200000000ff */
[----:B---3--:R-:W3:Y:S01]  /*879e0*/  LDL.LU.64 R248, [R1+0xc70] ;  /* 0x000c700001f87983 */ /* 0x008ee20000300a00 */
[C---:B------:R-:W-:Y:S01]  /*879f0*/  PRMT R5, R49.reuse, 0x7771, RZ ;  /* 0x0000777131057816 */ /* 0x040fe200000000ff */
[----:B------:R-:W3:Y:S01]  /*87a00*/  LDC R23, c[0x0][0x228] ;  /* 0x00008a00ff177b82 */ /* 0x000ee20000000800 */
[----:B----4-:R-:W-:Y:S01]  /*87a10*/  PRMT R7, R49, 0x7770, RZ ;  /* 0x0000777031077816 */ /* 0x010fe200000000ff */
[----:B------:R-:W4:Y:S04]  /*87a20*/  LDL.LU.64 R246, [R1+0xc60] ;  /* 0x000c600001f67983 */ /* 0x000f280000300a00 */
[----:B------:R-:W4:Y:S01]  /*87a30*/  LDL.LU.64 R244, [R1+0xc58] ;  /* 0x000c580001f47983 */ /* 0x000f220000300a00 */
[----:B------:R-:W-:Y:S01]  /*87a40*/  VIADD R0, R10, 0x34 ;  /* 0x000000340a007836 */ /* 0x000fe20000000000 */
[----:B------:R-:W4:Y:S08]  /*87a50*/  LDC R11, c[0x0][0x228] ;  /* 0x00008a00ff0b7b82 */ /* 0x000f300000000800 */
[----:B------:R-:W4:Y:S01]  /*87a60*/  LDC R22, c[0x0][0x228] ;  /* 0x00008a00ff167b82 */ /* 0x000f220000000800 */
[----:B--2---:R2:W-:Y:S04]  /*87a70*/  @P5 STG.E.U8 desc[UR60][R28.64], R45 ;  /* 0x0000002d1c005986 */ /* 0x0045e8000c10113c */
[----:B------:R1:W-:Y:S04]  /*87a80*/  @P4 STG.E.U8 desc[UR60][R250.64], R7 ;  /* 0x00000007fa004986 */ /* 0x0003e8000c10113c */
[----:B--2---:R-:W2:Y:S04]  /*87a90*/  LDL.LU.64 R28, [R1+0xc48] ;  /* 0x000c4800011c7983 */ /* 0x004ea80000300a00 */
[----:B------:R0:W-:Y:S01]  /*87aa0*/  @P6 STG.E.U8 desc[UR60][R46.64], R5 ;  /* 0x000000052e006986 */ /* 0x0001e2000c10113c */
[----:B------:R-:W-:Y:S01]  /*87ab0*/  ISETP.LT.AND P5, PT, R17, R8, !P3 ;  /* 0x000000081100720c */ /* 0x000fe20005fa1270 */
[----:B-1----:R-:W1:Y:S02]  /*87ac0*/  LDC R7, c[0x0][0x228] ;  /* 0x00008a00ff077b82 */ /* 0x002e640000000800 */
[----:B0-----:R-:W2:Y:S01]  /*87ad0*/  LDL.LU.64 R46, [R1+0x3050] ;  /* 0x00305000012e7983 */ /* 0x001ea20000300a00 */
[----:B------:R-:W-:-:S05]  /*87ae0*/  ISETP.LT.AND P3, PT, R14, R19, !P3 ;  /* 0x000000130e00720c */ /* 0x000fca0005f61270 */
[----:B------:R-:W0:Y:S01]  /*87af0*/  LDC.64 R8, c[0x0][0x228] ;  /* 0x00008a00ff087b82 */ /* 0x000e220000000a00 */
[----:B------:R-:W-:Y:S01]  /*87b00*/  ISETP.GE.AND P4, PT, R0, R3, PT ;  /* 0x000000030000720c */ /* 0x000fe20003f86270 */
[----:B------:R-:W2:Y:S01]  /*87b10*/  LDL.LU.64 R250, [R1+0xc38] ;  /* 0x000c380001fa7983 */ /* 0x000ea20000300a00 */
[----:B------:R-:W-:Y:S02]  /*87b20*/  PRMT R0, R49, 0x7772, RZ ;  /* 0x0000777231007816 */ /* 0x000fe400000000ff */
[----:B------:R-:W-:-:S03]  /*87b30*/  ISETP.LT.AND P6, PT, R15, R13, !P4 ;  /* 0x0000000d0f00720c */ /* 0x000fc600067c1270 */
[----:B------:R-:W1:Y:S01]  /*87b40*/  LDC R19, c[0x0][0x228] ;  /* 0x00008a00ff137b82 */ /* 0x000e620000000800 */
[----:B---3--:R3:W-:Y:S01]  /*87b50*/  @P3 STG.E.U8 desc[UR60][R248.64], R0 ;  /* 0x00000000f8003986 */ /* 0x0087e2000c10113c */
[----:B------:R-:W-:Y:S02]  /*87b60*/  ISETP.LT.AND P3, PT, R16, R23, !P4 ;  /* 0x000000171000720c */ /* 0x000fe40006761270 */
[----:B------:R-:W-:-:S04]  /*87b70*/  PRMT R49, R49, 0x7773, RZ ;  /* 0x0000777331317816 */ /* 0x000fc800000000ff */
[----:B------:R-:W1:Y:S01]  /*87b80*/  LDC R23, c[0x0][0x228] ;  /* 0x00008a00ff177b82 */ /* 0x000e620000000800 */
[----:B----4-:R4:W-:Y:S04]  /*87b90*/  @P5 STG.E.U8 desc[UR60][R246.64], R49 ;  /* 0x00000031f6005986 */ /* 0x0109e8000c10113c */
[----:B---3--:R-:W3:Y:S04]  /*87ba0*/  LDL.LU.64 R248, [R1+0xc18] ;  /* 0x000c180001f87983 */ /* 0x008ee80000300a00 */
[----:B------:R-:W3:Y:S04]  /*87bb0*/  LDL.LU.64 R26, [R1+0xc30] ;  /* 0x000c3000011a7983 */ /* 0x000ee80000300a00 */
[----:B----4-:R-:W4:Y:S01]  /*87bc0*/  LDL.LU.64 R246, [R1+0xc28] ;  /* 0x000c280001f67983 */ /* 0x010f220000300a00 */
[----:B--2---:R-:W-:-:S02]  /*87bd0*/  PRMT R5, R46, 0x7770, RZ ;  /* 0x000077702e057816 */ /* 0x004fc400000000ff */
[----:B------:R-:W-:-:S03]  /*87be0*/  PRMT R3, R46, 0x7771, RZ ;  /* 0x000077712e037816 */ /* 0x000fc600000000ff */
[----:B------:R2:W-:Y:S04]  /*87bf0*/  @P6 STG.E.U8 desc[UR60][R244.64], R5 ;  /* 0x00000005f4006986 */ /* 0x0005e8000c10113c */
[----:B------:R0:W-:Y:S04]  /*87c00*/  @P3 STG.E.U8 desc[UR60][R50.64], R3 ;  /* 0x0000000332003986 */ /* 0x0001e8000c10113c */
[----:B--2---:R-:W2:Y:S04]  /*87c10*/  LDL.LU.64 R244, [R1+0xc10] ;  /* 0x000c100001f47983 */ /* 0x004ea80000300a00 */
[----:B0-----:R-:W3:Y:S01]  /*87c20*/  LDL.LU.64 R50, [R1+0x3048] ;  /* 0x0030480001327983 */ /* 0x001ee20000300a00 */
[----:B------:R-:W-:Y:S01]  /*87c30*/  VIADD R0, R10, 0x35 ;  /* 0x000000350a007836 */ /* 0x000fe20000000000 */
[----:B------:R-:W-:-:S02]  /*87c40*/  ISETP.LT.AND P5, PT, R17, R12, !P4 ;  /* 0x0000000c1100720c */ /* 0x000fc400067a1270 */
[----:B------:R-:W-:Y:S01]  /*87c50*/  ISETP.LT.AND P4, PT, R14, R11, !P4 ;  /* 0x0000000b0e00720c */ /* 0x000fe20006781270 */
[----:B------:R-:W2:Y:S01]  /*87c60*/  LDL.LU.64 R30, [R1+0xc08] ;  /* 0x000c0800011e7983 */ /* 0x000ea20000300a00 */
[----:B------:R-:W-:Y:S01]  /*87c70*/  ISETP.GE.AND P6, PT, R0, R9, PT ;  /* 0x000000090000720c */ /* 0x000fe20003fc6270 */
[----:B------:R-:W0:Y:S03]  /*87c80*/  LDC.64 R12, c[0x0][0x228] ;  /* 0x00008a00ff0c7b82 */ /* 0x000e260000000a00 */
[----:B-1----:R-:W-:Y:S02]  /*87c90*/  ISETP.LT.AND P3, PT, R15, R19, !P6 ;  /* 0x000000130f00720c */ /* 0x002fe40007761270 */
[C---:B------:R-:W-:Y:S02]  /*87ca0*/  PRMT R0, R46.reuse, 0x7772, RZ ;  /* 0x000077722e007816 */ /* 0x040fe400000000ff */
[----:B------:R-:W-:Y:S01]  /*87cb0*/  PRMT R46, R46, 0x7773, RZ ;  /* 0x000077732e2e7816 */ /* 0x000fe200000000ff */
[----:B------:R-:W1:Y:S02]  /*87cc0*/  LDC R11, c[0x0][0x228] ;  /* 0x00008a00ff0b7b82 */ /* 0x000e640000000800 */
[----:B------:R4:W-:Y:S01]  /*87cd0*/  @P4 STG.E.U8 desc[UR60][R28.64], R0 ;  /* 0x000000001c004986 */ /* 0x0009e2000c10113c */
[----:B------:R-:W-:-:S03]  /*87ce0*/  ISETP.LT.AND P4, PT, R16, R22, !P6 ;  /* 0x000000161000720c */ /* 0x000fc60007781270 */
[----:B------:R-:W-:Y:S02]  /*87cf0*/  @P5 STG.E.U8 desc[UR60][R250.64], R46 ;  /* 0x0000002efa005986 */ /* 0x000fe4000c10113c */
[----:B------:R-:W1:Y:S02]  /*87d00*/  LDC R19, c[0x0][0x228] ;  /* 0x00008a00ff137b82 */ /* 0x000e640000000800 */
[----:B----4-:R-:W4:Y:S06]  /*87d10*/  LDL.LU.64 R28, [R1+0xc00] ;  /* 0x000c0000011c7983 */ /* 0x010f2c0000300a00 */
[----:B------:R-:W2:Y:S01]  /*87d20*/  LDC R9, c[0x0][0x228] ;  /* 0x00008a00ff097b82 */ /* 0x000ea20000000800 */
[----:B---3--:R-:W-:-:S02]  /*87d30*/  PRMT R3, R50, 0x7770, RZ ;  /* 0x0000777032037816 */ /* 0x008fc400000000ff */
[----:B------:R-:W-:Y:S01]  /*87d40*/  PRMT R5, R50, 0x7771, RZ ;  /* 0x0000777132057816 */ /* 0x000fe200000000ff */
[----:B------:R-:W-:-:S04]  /*87d50*/  VIADD R0, R10, 0x36 ;  /* 0x000000360a007836 */ /* 0x000fc80000000000 */
[----:B------:R-:W3:Y:S01]  /*87d60*/  LDC R22, c[0x0][0x228] ;  /* 0x00008a00ff167b82 */ /* 0x000ee20000000800 */
[----:B------:R0:W-:Y:S04]  /*87d70*/  @P3 STG.E.U8 desc[UR60][R248.64], R3 ;  /* 0x00000003f8003986 */ /* 0x0001e8000c10113c */
[----:B0-----:R-:W3:Y:S04]  /*87d80*/  LDL.LU.64 R248, [R1+0xbf8] ;  /* 0x000bf80001f87983 */ /* 0x001ee80000300a00 */
[----:B------:R-:W3:Y:S04]  /*87d90*/  LDL.LU.64 R250, [R1+0xbe0] ;  /* 0x000be00001fa7983 */ /* 0x000ee80000300a00 */
[----:B------:R0:W-:Y:S04]  /*87da0*/  @P4 STG.E.U8 desc[UR60][R26.64], R5 ;  /* 0x000000051a004986 */ /* 0x0001e8000c10113c */
[----:B0-----:R-:W3:Y:S01]  /*87db0*/  LDL.LU.64 R26, [R1+0xbd8] ;  /* 0x000bd800011a7983 */ /* 0x001ee20000300a00 */
[----:B------:R-:W-:-:S02]  /*87dc0*/  ISETP.LT.AND P5, PT, R17, R6, !P6 ;  /* 0x000000061100720c */ /* 0x000fc400077a1270 */
[----:B------:R-:W-:Y:S02]  /*87dd0*/  ISETP.LT.AND P6, PT, R14, R7, !P6 ;  /* 0x000000070e00720c */ /* 0x000fe400077c1270 */
[----:B------:R-:W0:Y:S01]  /*87de0*/  LDC.64 R6, c[0x0][0x228] ;  /* 0x00008a00ff067b82 */ /* 0x000e220000000a00 */
[----:B------:R-:W-:Y:S02]  /*87df0*/  ISETP.GE.AND P3, PT, R0, R13, PT ;  /* 0x0000000d0000720c */ /* 0x000fe40003f66270 */
[----:B------:R-:W-:-:S05]  /*87e00*/  PRMT R0, R50, 0x7772, RZ ;  /* 0x0000777232007816 */ /* 0x000fca00000000ff */
[----:B------:R-:W4:Y:S01]  /*87e10*/  LDC R13, c[0x0][0x228] ;  /* 0x00008a00ff0d7b82 */ /* 0x000f220000000800 */
[----:B------:R-:W-:Y:S02]  /*87e20*/  PRMT R50, R50, 0x7773, RZ ;  /* 0x0000777332327816 */ /* 0x000fe400000000ff */
[----:B-1----:R-:W-:Y:S01]  /*87e30*/  ISETP.LT.AND P4, PT, R15, R11, !P3 ;  /* 0x0000000b0f00720c */ /* 0x002fe20005f81270 */
[----:B------:R1:W-:Y:S01]  /*87e40*/  @P6 STG.E.U8 desc[UR60][R246.64], R0 ;  /* 0x00000000f6006986 */ /* 0x0003e2000c10113c */
[----:B------:R-:W-:-:S03]  /*87e50*/  ISETP.LT.AND P6, PT, R16, R19, !P3 ;  /* 0x000000131000720c */ /* 0x000fc60005fc1270 */
[----:B--2---:R-:W-:Y:S01]  /*87e60*/  @P5 STG.E.U8 desc[UR60][R244.64], R50 ;  /* 0x00000032f4005986 */ /* 0x004fe2000c10113c */
[----:B------:R-:W-:Y:S01]  /*87e70*/  ISETP.LT.AND P5, PT, R14, R9, !P3 ;  /* 0x000000090e00720c */ /* 0x000fe20005fa1270 */
[----:B------:R-:W2:Y:S01]  /*87e80*/  LDC R19, c[0x0][0x228] ;  /* 0x00008a00ff137b82 */ /* 0x000ea20000000800 */
[C---:B------:R-:W-:Y:S02]  /*87e90*/  PRMT R11, R47.reuse, 0x7770, RZ ;  /* 0x000077702f0b7816 */ /* 0x040fe400000000ff */
[C---:B------:R-:W-:Y:S01]  /*87ea0*/  PRMT R9, R47.reuse, 0x7771, RZ ;  /* 0x000077712f097816 */ /* 0x040fe200000000ff */
[----:B-1----:R-:W-:Y:S01]  /*87eb0*/  VIADD R0, R10, 0x37 ;  /* 0x000000370a007836 */ /* 0x002fe20000000000 */
[----:B------:R-:W-:Y:S01]  /*87ec0*/  PRMT R3, R47, 0x7772, RZ ;  /* 0x000077722f037816 */ /* 0x000fe200000000ff */
[----:B------:R1:W-:Y:S03]  /*87ed0*/  @P4 STG.E.U8 desc[UR60][R30.64], R11 ;  /* 0x0000000b1e004986 */ /* 0x0003e6000c10113c */
[----:B0-----:R-:W-:Y:S01]  /*87ee0*/  ISETP.GE.AND P4, PT, R0, R7, PT ;  /* 0x000000070000720c */ /* 0x001fe20003f86270 */
[----:B----4-:R0:W-:Y:S01]  /*87ef0*/  @P6 STG.E.U8 desc[UR60][R28.64], R9 ;  /* 0x000000091c006986 */ /* 0x0101e2000c10113c */
[----:B------:R-:W-:-:S02]  /*87f00*/  ISETP.LT.AND P3, PT, R17, R4, !P3 ;  /* 0x000000041100720c */ /* 0x000fc40005f61270 */
[----:B------:R-:W-:Y:S01]  /*87f10*/  ISETP.LT.AND P6, PT, R15, R13, !P4 ;  /* 0x0000000d0f00720c */ /* 0x000fe200067c1270 */
[----:B------:R-:W4:Y:S01]  /*87f20*/  LDL.LU.64 R246, [R1+0xbc8] ;  /* 0x000bc80001f67983 */ /* 0x000f220000300a00 */
[----:B------:R-:W-:Y:S01]  /*87f30*/  PRMT R47, R47, 0x7773, RZ ;  /* 0x000077732f2f7816 */ /* 0x000fe200000000ff */
[----:B------:R-:W2:Y:S01]  /*87f40*/  LDC.64 R4, c[0x0][0x228] ;  /* 0x00008a00ff047b82 */ /* 0x000ea20000000a00 */
[C---:B-1----:R-:W-:Y:S01]  /*87f50*/  PRMT R11, R51.reuse, 0x7770, RZ ;  /* 0x00007770330b7816 */ /* 0x042fe200000000ff */
[----:B------:R-:W4:Y:S01]  /*87f60*/  LDL.LU.64 R244, [R1+0xbc0] ;  /* 0x000bc00001f47983 */ /* 0x000f220000300a00 */
[----:B0-----:R-:W-:-:S05]  /*87f70*/  PRMT R9, R51, 0x7771, RZ ;  /* 0x0000777133097816 */ /* 0x001fca00000000ff */
[----:B------:R-:W0:Y:S01]  /*87f80*/  LDC R13, c[0x0][0x228] ;  /* 0x00008a00ff0d7b82 */ /* 0x000e220000000800 */
[----:B---3--:R1:W-:Y:S01]  /*87f90*/  @P5 STG.E.U8 desc[UR60][R248.64], R3 ;  /* 0x00000003f8005986 */ /* 0x0083e2000c10113c */
[----:B------:R-:W-:Y:S01]  /*87fa0*/  ISETP.LT.AND P5, PT, R16, R22, !P4 ;  /* 0x000000161000720c */ /* 0x000fe200067a1270 */
[----:B------:R-:W-:Y:S01]  /*87fb0*/  VIADD R0, R10, 0x38 ;  /* 0x000000380a007836 */ /* 0x000fe20000000000 */
[----:B------:R-:W-:Y:S01]  /*87fc0*/  PRMT R7, R51, 0x7772, RZ ;  /* 0x0000777233077816 */ /* 0x000fe200000000ff */
[----:B------:R3:W-:Y:S03]  /*87fd0*/  @P3 STG.E.U8 desc[UR60][R250.64], R47 ;  /* 0x0000002ffa003986 */ /* 0x0007e6000c10113c */
[----:B------:R-:W0:Y:S01]  /*87fe0*/  LDC R22, c[0x0][0x228] ;  /* 0x00008a00ff167b82 */ /* 0x000e220000000800 */
[----:B-1----:R-:W4:Y:S04]  /*87ff0*/  LDL.LU.64 R248, [R1+0xbb8] ;  /* 0x000bb80001f87983 */ /* 0x002f280000300a00 */
[----:B------:R-:W4:Y:S04]  /*88000*/  LDL.LU.64 R28, [R1+0xba8] ;  /* 0x000ba800011c7983 */ /* 0x000f280000300a00 */
[----:B------:R-:W-:Y:S04]  /*88010*/  @P6 STG.E.U8 desc[UR60][R26.64], R11 ;  /* 0x0000000b1a006986 */ /* 0x000fe8000c10113c */
[----:B---3--:R-:W3:Y:S04]  /*88020*/  LDL.LU.64 R250, [R1+0xb98] ;  /* 0x000b980001fa7983 */ /* 0x008ee80000300a00 */
[----:B------:R1:W-:Y:S01]  /*88030*/  @P5 STG.E.U8 desc[UR60][R52.64], R9 ;  /* 0x0000000934005986 */ /* 0x0003e2000c10113c */
[----:B------:R-:W-:-:S02]  /*88040*/  ISETP.LT.AND P3, PT, R17, R2, !P4 ;  /* 0x000000021100720c */ /* 0x000fc40006761270 */
[----:B------:R-:W-:Y:S01]  /*88050*/  PRMT R51, R51, 0x7773, RZ ;  /* 0x0000777333337816 */ /* 0x000fe200000000ff */
[----:B------:R-:W3:Y:S01]  /*88060*/  LDC.64 R2, c[0x0][0x228] ;  /* 0x00008a00ff027b82 */ /* 0x000ee20000000a00 */
[----:B-1----:R-:W3:Y:S01]  /*88070*/  LDL.LU.64 R52, [R1+0x3040] ;  /* 0x0030400001347983 */ /* 0x002ee20000300a00 */
[----:B--2---:R-:W-:-:S06]  /*88080*/  ISETP.LT.AND P4, PT, R14, R19, !P4 ;  /* 0x000000130e00720c */ /* 0x004fcc0006781270 */
[----:B------:R-:W1:Y:S01]  /*88090*/  LDC R11, c[0x0][0x228] ;  /* 0x00008a00ff0b7b82 */ /* 0x000e620000000800 */
[----:B------:R-:W-:-:S04]  /*880a0*/  ISETP.GE.AND P6, PT, R0, R5, PT ;  /* 0x000000050000720c */ /* 0x000fc80003fc6270 */
[----:B------:R-:W-:-:S03]  /*880b0*/  ISETP.LT.AND P5, PT, R15, R24, !P6 ;  /* 0x000000180f00720c */ /* 0x000fc600077a1270 */
[----:B------:R-:W2:Y:S01]  /*880c0*/  LDC R19, c[0x0][0x228] ;  /* 0x00008a00ff137b82 */ /* 0x000ea20000000800 */
[----:B----4-:R4:W-:Y:S01]  /*880d0*/  @P4 STG.E.U8 desc[UR60][R246.64], R7 ;  /* 0x00000007f6004986 */ /* 0x0109e2000c10113c */
[----:B0-----:R-:W-:Y:S01]  /*880e0*/  ISETP.LT.AND P4, PT, R16, R13, !P6 ;  /* 0x0000000d1000720c */ /* 0x001fe20007781270 */
[----:B------:R-:W-:-:S05]  /*880f0*/  VIADD R0, R10, 0x39 ;  /* 0x000000390a007836 */ /* 0x000fca0000000000 */
[----:B------:R-:W0:Y:S01]  /*88100*/  LDC R13, c[0x0][0x228] ;  /* 0x00008a00ff0d7b82 */ /* 0x000e220000000800 */
[----:B------:R1:W-:Y:S07]  /*88110*/  @P3 STG.E.U8 desc[UR60][R244.64], R51 ;  /* 0x00000033f4003986 */ /* 0x0003ee000c10113c */
[----:B------:R-:W0:Y:S01]  /*88120*/  LDC R24, c[0x0][0x228] ;  /* 0x00008a00ff187b82 */ /* 0x000e220000000800 */
[----:B----4-:R-:W4:Y:S04]  /*88130*/  LDL.LU.64 R246, [R1+0xb90] ;  /* 0x000b900001f67983 */ /* 0x010f280000300a00 */
[----:B------:R-:W4:Y:S04]  /*88140*/  LDL.LU.64 R30, [R1+0xb88] ;  /* 0x000b8800011e7983 */ /* 0x000f280000300a00 */
[----:B-1----:R-:W4:Y:S01]  /*88150*/  LDL.LU.64 R244, [R1+0xb80] ;  /* 0x000b800001f47983 */ /* 0x002f220000300a00 */
[----:B---3--:R-:W-:-:S02]  /*88160*/  PRMT R7, R52, 0x7770, RZ ;  /* 0x0000777034077816 */ /* 0x008fc400000000ff */
[----:B------:R-:W-:-:S03]  /*88170*/  PRMT R5, R52, 0x7771, RZ ;  /* 0x0000777134057816 */ /* 0x000fc600000000ff */
[----:B------:R1:W-:Y:S04]  /*88180*/  @P5 STG.E.U8 desc[UR60][R248.64], R7 ;  /* 0x00000007f8005986 */ /* 0x0003e8000c10113c */
[----:B------:R3:W-:Y:S01]  /*88190*/  @P4 STG.E.U8 desc[UR60][R56.64], R5 ;  /* 0x0000000538004986 */ /* 0x0007e2000c10113c */
[----:B------:R-:W-:Y:S01]  /*881a0*/  ISETP.LT.AND P3, PT, R17, R8, !P6 ;  /* 0x000000081100720c */ /* 0x000fe20007761270 */
[----:B-1----:R-:W1:Y:S02]  /*881b0*/  LDC R7, c[0x0][0x228] ;  /* 0x00008a00ff077b82 */ /* 0x002e640000000800 */
[----:B---3--:R-:W3:Y:S01]  /*881c0*/  LDL.LU.64 R56, [R1+0x3038] ;  /* 0x0030380001387983 */ /* 0x008ee20000300a00 */
[----:B------:R-:W-:-:S05]  /*881d0*/  ISETP.LT.AND P6, PT, R14, R22, !P6 ;  /* 0x000000160e00720c */ /* 0x000fca00077c1270 */
[----:B------:R-:W1:Y:S01]  /*881e0*/  LDC.64 R8, c[0x0][0x228] ;  /* 0x00008a00ff087b82 */ /* 0x000e620000000a00 */
[----:B------:R-:W4:Y:S01]  /*881f0*/  LDL.LU.64 R248, [R1+0xb70] ;  /* 0x000b700001f87983 */ /* 0x000f220000300a00 */
[----:B------:R-:W-:Y:S02]  /*88200*/  ISETP.GE.AND P5, PT, R0, R3, PT ;  /* 0x000000030000720c */ /* 0x000fe40003fa6270 */
[C---:B------:R-:W-:Y:S02]  /*88210*/  PRMT R0, R52.reuse, 0x7772, RZ ;  /* 0x0000777234007816 */ /* 0x040fe400000000ff */
[----:B------:R-:W-:Y:S02]  /*88220*/  ISETP.LT.AND P4, PT, R15, R23, !P5 ;  /* 0x000000170f00720c */ /* 0x000fe40006f81270 */
[----:B------:R-:W-:Y:S01]  /*88230*/  PRMT R52, R52, 0x7773, RZ ;  /* 0x0000777334347816 */ /* 0x000fe200000000ff */
[----:B------:R-:W1:Y:S01]  /*88240*/  LDC R23, c[0x0][0x228] ;  /* 0x00008a00ff177b82 */ /* 0x000e620000000800 */
[----:B------:R0:W-:Y:S01]  /*88250*/  @P6 STG.E.U8 desc[UR60][R28.64], R0 ;  /* 0x000000001c006986 */ /* 0x0001e2000c10113c */
[----:B--2---:R-:W-:-:S03]  /*88260*/  ISETP.LT.AND P6, PT, R16, R19, !P5 ;  /* 0x000000131000720c */ /* 0x004fc60006fc1270 */
[----:B------:R2:W-:Y:S01]  /*88270*/  @P3 STG.E.U8 desc[UR60][R250.64], R52 ;  /* 0x00000034fa003986 */ /* 0x0005e2000c10113c */
[----:B------:R-:W-:Y:S02]  /*88280*/  ISETP.LT.AND P3, PT, R17, R12, !P5 ;  /* 0x0000000c1100720c */ /* 0x000fe40006f61270 */
[----:B------:R-:W1:Y:S01]  /*88290*/  LDC R22, c[0x0][0x228] ;  /* 0x00008a00ff167b82 */ /* 0x000e620000000800 */
[----:B0-----:R-:W4:Y:S01]  /*882a0*/  LDL.LU.64 R28, [R1+0xb68] ;  /* 0x000b6800011c7983 */ /* 0x001f220000300a00 */
[----:B------:R-:W-:Y:S01]  /*882b0*/  ISETP.LT.AND P5, PT, R14, R13, !P5 ;  /* 0x0000000d0e00720c */ /* 0x000fe20006fa1270 */
[----:B------:R-:W-:-:S05]  /*882c0*/  VIADD R0, R10, 0x3a ;  /* 0x0000003a0a007836 */ /* 0x000fca0000000000 */
[----:B------:R-:W0:Y:S01]  /*882d0*/  LDC.64 R12, c[0x0][0x228] ;  /* 0x00008a00ff0c7b82 */ /* 0x000e220000000a00 */
[----:B------:R-:W4:Y:S04]  /*882e0*/  LDL.LU.64 R26, [R1+0xb60] ;  /* 0x000b6000011a7983 */ /* 0x000f280000300a00 */
[----:B--2---:R-:W2:Y:S03]  /*882f0*/  LDL.LU.64 R250, [R1+0xb58] ;  /* 0x000b580001fa7983 */ /* 0x004ea60000300a00 */
[----:B------:R-:W0:Y:S01]  /*88300*/  LDC R19, c[0x0][0x228] ;  /* 0x00008a00ff137b82 */ /* 0x000e220000000800 */
[C---:B---3--:R-:W-:Y:S02]  /*88310*/  PRMT R5, R56.reuse, 0x7770, RZ ;  /* 0x0000777038057816 */ /* 0x048fe400000000ff */
[----:B------:R-:W-:-:S03]  /*88320*/  PRMT R3, R56, 0x7771, RZ ;  /* 0x0000777138037816 */ /* 0x000fc600000000ff */
[----:B----4-:R3:W-:Y:S01]  /*88330*/  @P4 STG.E.U8 desc[UR60][R246.64], R5 ;  /* 0x00000005f6004986 */ /* 0x0107e2000c10113c */
[----:B-1----:R-:W-:Y:S02]  /*88340*/  ISETP.GE.AND P4, PT, R0, R9, PT ;  /* 0x000000090000720c */ /* 0x002fe40003f86270 */
[----:B------:R-:W-:Y:S01]  /*88350*/  PRMT R0, R56, 0x7772, RZ ;  /* 0x0000777238007816 */ /* 0x000fe200000000ff */
[----:B------:R-:W-:Y:S01]  /*88360*/  @P6 STG.E.U8 desc[UR60][R30.64], R3 ;  /* 0x000000031e006986 */ /* 0x000fe2000c10113c */
[----:B------:R-:W1:Y:S03]  /*88370*/  LDC R9, c[0x0][0x228] ;  /* 0x00008a00ff097b82 */ /* 0x000e660000000800 */
[----:B---3--:R-:W3:Y:S04]  /*88380*/  LDL.LU.64 R246, [R1+0xb40] ;  /* 0x000b400001f67983 */ /* 0x008ee80000300a00 */
[----:B------:R4:W-:Y:S04]  /*88390*/  @P5 STG.E.U8 desc[UR60][R244.64], R0 ;  /* 0x00000000f4005986 */ /* 0x0009e8000c10113c */
[----:B----4-:R-:W4:Y:S01]  /*883a0*/  LDL.LU.64 R244, [R1+0xb38] ;  /* 0x000b380001f47983 */ /* 0x010f220000300a00 */
[----:B------:R-:W-:-:S02]  /*883b0*/  ISETP.LT.AND P6, PT, R15, R11, !P4 ;  /* 0x0000000b0f00720c */ /* 0x000fc400067c1270 */
[----:B------:R-:W-:Y:S01]  /*883c0*/  PRMT R56, R56, 0x7773, RZ ;  /* 0x0000777338387816 */ /* 0x000fe200000000ff */
[----:B------:R-:W-:Y:S01]  /*883d0*/  VIADD R0, R10, 0x3b ;  /* 0x0000003b0a007836 */ /* 0x000fe20000000000 */
[----:B------:R-:W-:Y:S01]  /*883e0*/  ISETP.LT.AND P5, PT, R16, R23, !P4 ;  /* 0x000000171000720c */ /* 0x000fe200067a1270 */
[----:B------:R-:W4:Y:S02]  /*883f0*/  LDC R11, c[0x0][0x228] ;  /* 0x00008a00ff0b7b82 */ /* 0x000f240000000800 */
[----:B------:R2:W-:Y:S01]  /*88400*/  @P3 STG.E.U8 desc[UR60][R248.64], R56 ;  /* 0x00000038f8003986 */ /* 0x0005e2000c10113c */
[----:B------:R-:W-:Y:S02]  /*88410*/  ISETP.LT.AND P3, PT, R17, R6, !P4 ;  /* 0x000000061100720c */ /* 0x000fe40006761270 */
[----:B------:R-:W-:Y:S02]  /*88420*/  ISETP.LT.AND P4, PT, R14, R7, !P4 ;  /* 0x000000070e00720c */ /* 0x000fe40006781270 */
[C---:B------:R-:W-:Y:S01]  /*88430*/  PRMT R5, R53.reuse, 0x7770, RZ ;  /* 0x0000777035057816 */ /* 0x040fe200000000ff */
[----:B------:R-:W4:Y:S01]  /*88440*/  LDC.64 R6, c[0x0][0x228] ;  /* 0x00008a00ff067b82 */ /* 0x000f220000000a00 */
[----:B------:R-:W-:-:S03]  /*88450*/  PRMT R3, R53, 0x7771, RZ ;  /* 0x0000777135037816 */ /* 0x000fc600000000ff */
[----:B------:R-:W-:Y:S01]  /*88460*/  @P6 STG.E.U8 desc[UR60][R28.64], R5 ;  /* 0x000000051c006986 */ /* 0x000fe2000c10113c */
[----:B0-----:R-:W-:Y:S02]  /*88470*/  ISETP.GE.AND P6, PT, R0, R13, PT ;  /* 0x0000000d0000720c */ /* 0x001fe40003fc6270 */
[----:B------:R-:W-:Y:S01]  /*88480*/  PRMT R0, R53, 0x7772, RZ ;  /* 0x0000777235007816 */ /* 0x000fe200000000ff */
[----:B------:R0:W-:Y:S01]  /*88490*/  @P5 STG.E.U8 desc[UR60][R26.64], R3 ;  /* 0x000000031a005986 */ /* 0x0001e2000c10113c */
[----:B------:R-:W-:Y:S01]  /*884a0*/  ISETP.LT.AND P5, PT, R15, R19, !P6 ;  /* 0x000000130f00720c */ /* 0x000fe200077a1270 */
[----:B------:R-:W4:Y:S01]  /*884b0*/  LDC R23, c[0x0][0x228] ;  /* 0x00008a00ff177b82 */ /* 0x000f220000000800 */
[----:B------:R-:W-:Y:S01]  /*884c0*/  PRMT R53, R53, 0x7773, RZ ;  /* 0x0000777335357816 */ /* 0x000fe200000000ff */
[----:B--2---:R2:W-:Y:S01]  /*884d0*/  @P4 STG.E.U8 desc[UR60][R250.64], R0 ;  /* 0x00000000fa004986 */ /* 0x0045e2000c10113c */
[----:B------:R-:W-:-:S03]  /*884e0*/  ISETP.LT.AND P4, PT, R16, R22, !P6 ;  /* 0x000000161000720c */ /* 0x000fc60007781270 */
[----:B------:R-:W4:Y:S02]  /*884f0*/  LDL.LU.64 R248, [R1+0xb28] ;  /* 0x000b280001f87983 */ /* 0x000f240000300a00 */
[----:B------:R-:W4:Y:S01]  /*88500*/  LDC R19, c[0x0][0x228] ;  /* 0x00008a00ff137b82 */ /* 0x000f220000000800 */
[----:B0-----:R-:W-:Y:S01]  /*88510*/  PRMT R3, R57, 0x7771, RZ ;  /* 0x0000777139037816 */ /* 0x001fe200000000ff */
[----:B------:R-:W4:Y:S04]  /*88520*/  LDL.LU.64 R28, [R1+0xb18] ;  /* 0x000b1800011c7983 */ /* 0x000f280000300a00 */
[----:B--2---:R-:W2:Y:S01]  /*88530*/  LDL.LU.64 R250, [R1+0xb10] ;  /* 0x000b100001fa7983 */ /* 0x004ea20000300a00 */
[----:B------:R-:W-:Y:S01]  /*88540*/  VIADD R0, R10, 0x3c ;  /* 0x0000003c0a007836 */ /* 0x000fe20000000000 */
[----:B------:R-:W0:Y:S08]  /*88550*/  LDC R13, c[0x0][0x228] ;  /* 0x00008a00ff0d7b82 */ /* 0x000e300000000800 */
[----:B------:R-:W0:Y:S01]  /*88560*/  LDC R22, c[0x0][0x228] ;  /* 0x00008a00ff167b82 */ /* 0x000e220000000800 */
[----:B---3--:R3:W-:Y:S01]  /*88570*/  @P3 STG.E.U8 desc[UR60][R246.64], R53 ;  /* 0x00000035f6003986 */ /* 0x0087e2000c10113c */
[----:B------:R-:W-:-:S02]  /*88580*/  ISETP.LT.AND P3, PT, R17, R4, !P6 ;  /* 0x000000041100720c */ /* 0x000fc40007761270 */
[----:B-1----:R-:W-:-:S04]  /*88590*/  ISETP.LT.AND P6, PT, R14, R9, !P6 ;  /* 0x000000090e00720c */ /* 0x002fc800077c1270 */
[----:B------:R-:W1:Y:S01]  /*885a0*/  LDC.64 R4, c[0x0][0x228] ;  /* 0x00008a00ff047b82 */ /* 0x000e620000000a00 */
[----:B------:R-:W-:Y:S01]  /*885b0*/  PRMT R9, R57, 0x7770, RZ ;  /* 0x0000777039097816 */ /* 0x000fe200000000ff */
[----:B---3--:R-:W3:Y:S04]  /*885c0*/  LDL.LU.64 R246, [R1+0xb00] ;  /* 0x000b000001f67983 */ /* 0x008ee80000300a00 */
[----:B----4-:R-:W-:Y:S04]  /*885d0*/  @P5 STG.E.U8 desc[UR60][R244.64], R9 ;  /* 0x00000009f4005986 */ /* 0x010fe8000c10113c */
[----:B------:R4:W-:Y:S04]  /*885e0*/  @P4 STG.E.U8 desc[UR60][R54.64], R3 ;  /* 0x0000000336004986 */ /* 0x0009e8000c10113c */
[----:B----4-:R-:W4:Y:S01]  /*885f0*/  LDL.LU.64 R54, [R1+0x3030] ;  /* 0x0030300001367983 */ /* 0x010f220000300a00 */
[----:B------:R-:W-:-:S02]  /*88600*/  ISETP.GE.AND P5, PT, R0, R7, PT ;  /* 0x000000070000720c */ /* 0x000fc40003fa6270 */
[----:B------:R-:W-:Y:S01]  /*88610*/  PRMT R0, R57, 0x7772, RZ ;  /* 0x0000777239007816 */ /* 0x000fe200000000ff */
[----:B------:R-:W3:Y:S01]  /*88620*/  LDL.LU.64 R244, [R1+0xaf0] ;  /* 0x000af00001f47983 */ /* 0x000ee20000300a00 */
[----:B------:R-:W-:Y:S02]  /*88630*/  ISETP.LT.AND P4, PT, R15, R11, !P5 ;  /* 0x0000000b0f00720c */ /* 0x000fe40006f81270 */
[----:B------:R-:W-:Y:S01]  /*88640*/  PRMT R57, R57, 0x7773, RZ ;  /* 0x0000777339397816 */ /* 0x000fe200000000ff */
[----:B------:R-:W3:Y:S01]  /*88650*/  LDC R11, c[0x0][0x228] ;  /* 0x00008a00ff0b7b82 */ /* 0x000ee20000000800 */
[----:B------:R0:W-:Y:S01]  /*88660*/  @P6 STG.E.U8 desc[UR60][R248.64], R0 ;  /* 0x00000000f8006986 */ /* 0x0001e2000c10113c */
[----:B------:R-:W-:-:S06]  /*88670*/  ISETP.LT.AND P6, PT, R16, R23, !P5 ;  /* 0x000000171000720c */ /* 0x000fcc0006fc1270 */
[----:B------:R-:W3:Y:S01]  /*88680*/  LDC R23, c[0x0][0x228] ;  /* 0x00008a00ff177b82 */ /* 0x000ee20000000800 */
[----:B------:R1:W-:Y:S04]  /*88690*/  @P3 STG.E.U8 desc[UR60][R28.64], R57 ;  /* 0x000000391c003986 */ /* 0x0003e8000c10113c */
[----:B0-----:R-:W3:Y:S04]  /*886a0*/  LDL.LU.64 R248, [R1+0xad0] ;  /* 0x000ad00001f87983 */ /* 0x001ee80000300a00 */
[----:B------:R-:W3:Y:S04]  /*886b0*/  LDL.LU.64 R26, [R1+0xae8] ;  /* 0x000ae800011a7983 */ /* 0x000ee80000300a00 */
[----:B-1----:R-:W3:Y:S01]  /*886c0*/  LDL.LU.64 R28, [R1+0xae0] ;  /* 0x000ae000011c7983 */ /* 0x002ee20000300a00 */
[----:B----4-:R-:W-:-:S02]  /*886d0*/  PRMT R9, R54, 0x7770, RZ ;  /* 0x0000777036097816 */ /* 0x010fc400000000ff */
[----:B------:R-:W-:-:S03]  /*886e0*/  PRMT R7, R54, 0x7771, RZ ;  /* 0x0000777136077816 */ /* 0x000fc600000000ff */
[----:B--2---:R0:W-:Y:S04]  /*886f0*/  @P4 STG.E.U8 desc[UR60][R250.64], R9 ;  /* 0x00000009fa004986 */ /* 0x0041e8000c10113c */
[----:B------:R1:W-:Y:S04]  /*88700*/  @P6 STG.E.U8 desc[UR60][R58.64], R7 ;  /* 0x000000073a006986 */ /* 0x0003e8000c10113c */
[----:B0-----:R-:W2:Y:S04]  /*88710*/  LDL.LU.64 R250, [R1+0xac8] ;  /* 0x000ac80001fa7983 */ /* 0x001ea80000300a00 */
[----:B-1----:R-:W4:Y:S01]  /*88720*/  LDL.LU.64 R58, [R1+0x3028] ;  /* 0x00302800013a7983 */ /* 0x002f220000300a00 */
[----:B------:R-:W-:Y:S01]  /*88730*/  VIADD R0, R10, 0x3d ;  /* 0x0000003d0a007836 */ /* 0x000fe20000000000 */
[----:B------:R-:W-:-:S02]  /*88740*/  ISETP.LT.AND P3, PT, R17, R2, !P5 ;  /* 0x000000021100720c */ /* 0x000fc40006f61270 */
[----:B------:R-:W-:Y:S01]  /*88750*/  ISETP.LT.AND P5, PT, R14, R19, !P5 ;  /* 0x000000130e00720c */ /* 0x000fe20006fa1270 */
[----:B------:R-:W2:Y:S01]  /*88760*/  LDL.LU.64 R30, [R1+0xac0] ;  /* 0x000ac000011e7983 */ /* 0x000ea20000300a00 */
[----:B------:R-:W-:Y:S01]  /*88770*/  ISETP.GE.AND P4, PT, R0, R5, PT ;  /* 0x000000050000720c */ /* 0x000fe20003f86270 */
[----:B------:R-:W0:Y:S03]  /*88780*/  LDC.64 R2, c[0x0][0x228] ;  /* 0x00008a00ff027b82 */ /* 0x000e260000000a00 */
[----:B------:R-:W-:Y:S02]  /*88790*/  ISETP.LT.AND P6, PT, R15, R13, !P4 ;  /* 0x0000000d0f00720c */ /* 0x000fe400067c1270 */
[C---:B------:R-:W-:Y:S02]  /*887a0*/  PRMT R0, R54.reuse, 0x7772, RZ ;  /* 0x0000777236007816 */ /* 0x040fe400000000ff */
[----:B------:R-:W-:Y:S01]  /*887b0*/  PRMT R54, R54, 0x7773, RZ ;  /* 0x0000777336367816 */ /* 0x000fe200000000ff */
[----:B------:R-:W1:Y:S02]  /*887c0*/  LDC R19, c[0x0][0x228] ;  /* 0x00008a00ff137b82 */ /* 0x000e640000000800 */
[----:B---3--:R3:W-:Y:S01]  /*887d0*/  @P5 STG.E.U8 desc[UR60][R246.64], R0 ;  /* 0x00000000f6005986 */ /* 0x0087e2000c10113c */
[----:B------:R-:W-:-:S03]  /*887e0*/  ISETP.LT.AND P5, PT, R16, R22, !P4 ;  /* 0x000000161000720c */ /* 0x000fc600067a1270 */
[----:B------:R-:W-:Y:S02]  /*887f0*/  @P3 STG.E.U8 desc[UR60][R244.64], R54 ;  /* 0x00000036f4003986 */ /* 0x000fe4000c10113c */
[----:B------:R-:W2:Y:S02]  /*88800*/  LDC R13, c[0x0][0x228] ;  /* 0x00008a00ff0d7b82 */ /* 0x000ea40000000800 */
[----:B---3--:R-:W3:Y:S01]  /*88810*/  LDL.LU.64 R246, [R1+0xab8] ;  /* 0x000ab80001f67983 */ /* 0x008ee20000300a00 */
[C---:B----4-:R-:W-:Y:S02]  /*88820*/  PRMT R5, R58.reuse, 0x7770, RZ ;  /* 0x000077703a057816 */ /* 0x050fe400000000ff */
[----:B------:R-:W-:Y:S01]  /*88830*/  PRMT R7, R58, 0x7771, RZ ;  /* 0x000077713a077816 */ /* 0x000fe200000000ff */
[----:B------:R-:W-:Y:S02]  /*88840*/  VIADD R0, R10, 0x3e ;  /* 0x0000003e0a007836 */ /* 0x000fe40000000000 */
[----:B------:R-:W4:Y:S01]  /*88850*/  LDC R22, c[0x0][0x228] ;  /* 0x00008a00ff167b82 */ /* 0x000f220000000800 */
[----:B------:R0:W-:Y:S04]  /*88860*/  @P6 STG.E.U8 desc[UR60][R248.64], R5 ;  /* 0x00000005f8006986 */ /* 0x0001e8000c10113c */
[----:B0-----:R-:W4:Y:S04]  /*88870*/  LDL.LU.64 R248, [R1+0xab0] ;  /* 0x000ab00001f87983 */ /* 0x001f280000300a00 */
[----:B------:R-:W4:Y:S04]  /*88880*/  LDL.LU.64 R244, [R1+0xa98] ;  /* 0x000a980001f47983 */ /* 0x000f280000300a00 */
[----:B------:R0:W-:Y:S04]  /*88890*/  @P5 STG.E.U8 desc[UR60][R26.64], R7 ;  /* 0x000000071a005986 */ /* 0x0001e8000c10113c */
[----:B0-----:R-:W4:Y:S01]  /*888a0*/  LDL.LU.64 R26, [R1+0xa90] ;  /* 0x000a9000011a7983 */ /* 0x001f220000300a00 */
[----:B------:R-:W-:-:S02]  /*888b0*/  ISETP.LT.AND P3, PT, R17, R8, !P4 ;  /* 0x000000081100720c */ /* 0x000fc40006761270 */
[----:B------:R-:W-:Y:S01]  /*888c0*/  ISETP.LT.AND P4, PT, R14, R11, !P4 ;  /* 0x0000000b0e00720c */ /* 0x000fe20006781270 */
[----:B------:R-:W0:Y:S01]  /*888d0*/  LDC.64 R8, c[0x0][0x228] ;  /* 0x00008a00ff087b82 */ /* 0x000e220000000a00 */
[----:B------:R-:W-:Y:S02]  /*888e0*/  ISETP.GE.AND P6, PT, R0, R3, PT ;  /* 0x000000030000720c */ /* 0x000fe40003fc6270 */
[----:B------:R-:W-:-:S05]  /*888f0*/  PRMT R0, R58, 0x7772, RZ ;  /* 0x000077723a007816 */ /* 0x000fca00000000ff */
[----:B------:R-:W3:Y:S01]  /*88900*/  LDC R11, c[0x0][0x228] ;  /* 0x00008a00ff0b7b82 */ /* 0x000ee20000000800 */
[----:B------:R-:W-:Y:S02]  /*88910*/  PRMT R58, R58, 0x7773, RZ ;  /* 0x000077733a3a7816 */ /* 0x000fe400000000ff */
[----:B-1----:R-:W-:Y:S01]  /*88920*/  ISETP.LT.AND P5, PT, R15, R19, !P6 ;  /* 0x000000130f00720c */ /* 0x002fe200077a1270 */
[----:B------:R1:W-:Y:S01]  /*88930*/  @P4 STG.E.U8 desc[UR60][R28.64], R0 ;  /* 0x000000001c004986 */ /* 0x0003e2000c10113c */
[----:B------:R-:W-:-:S03]  /*88940*/  ISETP.LT.AND P4, PT, R16, R23, !P6 ;  /* 0x000000171000720c */ /* 0x000fc60007781270 */
[----:B--2---:R2:W-:Y:S01]  /*88950*/  @P3 STG.E.U8 desc[UR60][R250.64], R58 ;  /* 0x0000003afa003986 */ /* 0x0045e2000c10113c */
[----:B------:R-:W-:Y:S01]  /*88960*/  ISETP.LT.AND P3, PT, R14, R13, !P6 ;  /* 0x0000000d0e00720c */ /* 0x000fe20007761270 */
[----:B------:R-:W4:Y:S01]  /*88970*/  LDC R19, c[0x0][0x228] ;  /* 0x00008a00ff137b82 */ /* 0x000f220000000800 */
[C---:B------:R-:W-:Y:S02]  /*88980*/  PRMT R7, R55.reuse, 0x7770, RZ ;  /* 0x0000777037077816 */ /* 0x040fe400000000ff */
[C---:B------:R-:W-:Y:S01]  /*88990*/  PRMT R5, R55.reuse, 0x7771, RZ ;  /* 0x0000777137057816 */ /* 0x040fe200000000ff */
[----:B-1----:R-:W-:Y:S01]  /*889a0*/  VIADD R0, R10, 0x3f ;  /* 0x0000003f0a007836 */ /* 0x002fe20000000000 */
[----:B------:R-:W-:Y:S01]  /*889b0*/  PRMT R3, R55, 0x7772, RZ ;  /* 0x0000777237037816 */ /* 0x000fe200000000ff */
[----:B------:R-:W-:Y:S02]  /*889c0*/  @P5 STG.E.U8 desc[UR60][R30.64], R7 ;  /* 0x000000071e005986 */ /* 0x000fe4000c10113c */
[----:B------:R-:W1:Y:S01]  /*889d0*/  LDC R23, c[0x0][0x228] ;  /* 0x00008a00ff177b82 */ /* 0x000e620000000800 */
[----:B0-----:R-:W-:Y:S01]  /*889e0*/  ISETP.GE.AND P5, PT, R0, R9, PT ;  /* 0x000000090000720c */ /* 0x001fe20003fa6270 */
[----:B---3--:R0:W-:Y:S01]  /*889f0*/  @P4 STG.E.U8 desc[UR60][R246.64], R5 ;  /* 0x00000005f6004986 */ /* 0x0081e2000c10113c */
[----:B------:R-:W-:-:S02]  /*88a00*/  ISETP.LT.AND P6, PT, R17, R12, !P6 ;  /* 0x0000000c1100720c */ /* 0x000fc400077c1270 */
[----:B------:R-:W-:Y:S01]  /*88a10*/  ISETP.LT.AND P4, PT, R15, R11, !P5 ;  /* 0x0000000b0f00720c */ /* 0x000fe20006f81270 */
[----:B------:R-:W3:Y:S01]  /*88a20*/  LDL.LU.64 R28, [R1+0xa80] ;  /* 0x000a8000011c7983 */ /* 0x000ee20000300a00 */
[----:B------:R-:W-:Y:S01]  /*88a30*/  PRMT R55, R55, 0x7773, RZ ;  /* 0x0000777337377816 */ /* 0x000fe200000000ff */
[----:B------:R-:W1:Y:S01]  /*88a40*/  LDC.64 R12, c[0x0][0x228] ;  /* 0x00008a00ff0c7b82 */ /* 0x000e620000000a00 */
[C---:B------:R-:W-:Y:S01]  /*88a50*/  PRMT R9, R59.reuse, 0x7770, RZ ;  /* 0x000077703b097816 */ /* 0x040fe200000000ff */
[----:B--2---:R-:W2:Y:S01]  /*88a60*/  LDL.LU.64 R250, [R1+0xa78] ;  /* 0x000a780001fa7983 */ /* 0x004ea20000300a00 */
[----:B0-----:R-:W-:Y:S01]  /*88a70*/  PRMT R5, R59, 0x7771, RZ ;  /* 0x000077713b057816 */ /* 0x001fe200000000ff */
[----:B------:R-:W-:-:S04]  /*88a80*/  VIADD R0, R10, 0x40 ;  /* 0x000000400a007836 */ /* 0x000fc80000000000 */
[----:B------:R-:W0:Y:S01]  /*88a90*/  LDC R11, c[0x0][0x228] ;  /* 0x00008a00ff0b7b82 */ /* 0x000e220000000800 */
[----:B----4-:R4:W-:Y:S01]  /*88aa0*/  @P3 STG.E.U8 desc[UR60][R248.64], R3 ;  /* 0x00000003f8003986 */ /* 0x0109e2000c10113c */
[----:B------:R-:W-:-:S06]  /*88ab0*/  ISETP.LT.AND P3, PT, R16, R22, !P5 ;  /* 0x000000161000720c */ /* 0x000fcc0006f61270 */
[----:B------:R-:W0:Y:S01]  /*88ac0*/  LDC R22, c[0x0][0x228] ;  /* 0x00008a00ff167b82 */ /* 0x000e220000000800 */
[----:B------:R1:W-:Y:S04]  /*88ad0*/  @P6 STG.E.U8 desc[UR60][R244.64], R55 ;  /* 0x00000037f4006986 */ /* 0x0003e8000c10113c */
[----:B----4-:R-:W4:Y:S04]  /*88ae0*/  LDL.LU.64 R248, [R1+0xa70] ;  /* 0x000a700001f87983 */ /* 0x010f280000300a00 */
[----:B------:R-:W4:Y:S04]  /*88af0*/  LDL.LU.64 R246, [R1+0xa60] ;  /* 0x000a600001f67983 */ /* 0x000f280000300a00 */
[----:B------:R-:W-:Y:S04]  /*88b00*/  @P4 STG.E.U8 desc[UR60][R26.64], R9 ;  /* 0x000000091a004986 */ /* 0x000fe8000c10113c */
[----:B-1----:R-:W4:Y:S04]  /*88b10*/  LDL.LU.64 R244, [R1+0xa50] ;  /* 0x000a500001f47983 */ /* 0x002f280000300a00 */
[----:B------:R1:W-:Y:S04]  /*88b20*/  @P3 STG.E.U8 desc[UR60][R60.64], R5 ;  /* 0x000000053c003986 */ /* 0x0003e8000c10113c */
[----:B-1----:R-:W4:Y:S01]  /*88b30*/  LDL.LU.64 R60, [R1+0x3020] ;  /* 0x00302000013c7983 */ /* 0x002f220000300a00 */
[----:B------:R-:W-:-:S02]  /*88b40*/  ISETP.LT.AND P6, PT, R17, R6, !P5 ;  /* 0x000000061100720c */ /* 0x000fc40006fc1270 */
[----:B------:R-:W-:Y:S01]  /*88b50*/  ISETP.LT.AND P5, PT, R14, R19, !P5 ;  /* 0x000000130e00720c */ /* 0x000fe20006fa1270 */
[----:B------:R-:W1:Y:S01]  /*88b60*/  LDC.64 R6, c[0x0][0x228] ;  /* 0x00008a00ff067b82 */ /* 0x000e620000000a00 */
[----:B------:R-:W-:Y:S02]  /*88b70*/  PRMT R3, R59, 0x7772, RZ ;  /* 0x000077723b037816 */ /* 0x000fe400000000ff */
[----:B------:R-:W-:-:S04]  /*88b80*/  ISETP.GE.AND P4, PT, R0, R13, PT ;  /* 0x0000000d0000720c */ /* 0x000fc80003f86270 */
[----:B------:R-:W-:Y:S01]  /*88b90*/  ISETP.LT.AND P3, PT, R15, R24, !P4 ;  /* 0x000000180f00720c */ /* 0x000fe20006761270 */
[----:B------:R-:W1:Y:S04]  /*88ba0*/  LDC R19, c[0x0][0x228] ;  /* 0x00008a00ff137b82 */ /* 0x000e680000000800 */
[----:B---3--:R3:W-:Y:S01]  /*88bb0*/  @P5 STG.E.U8 desc[UR60][R28.64], R3 ;  /* 0x000000031c005986 */ /* 0x0087e2000c10113c */
[----:B------:R-:W-:-:S03]  /*88bc0*/  ISETP.LT.AND P5, PT, R16, R23, !P4 ;  /* 0x000000171000720c */ /* 0x000fc600067a1270 */
[----:B------:R-:W1:Y:S01]  /*88bd0*/  LDC R13, c[0x0][0x228] ;  /* 0x00008a00ff0d7b82 */ /* 0x000e620000000800 */
[----:B------:R-:W-:-:S05]  /*88be0*/  PRMT R59, R59, 0x7773, RZ ;  /* 0x000077733b3b7816 */ /* 0x000fca00000000ff */
[----:B--2---:R2:W-:Y:S01]  /*88bf0*/  @P6 STG.E.U8 desc[UR60][R250.64], R59 ;  /* 0x0000003bfa006986 */ /* 0x0045e2000c10113c */
[----:B----4-:R-:W-:-:S03]  /*88c00*/  PRMT R9, R60, 0x7770, RZ ;  /* 0x000077703c097816 */ /* 0x010fc600000000ff */
[----:B---3--:R-:W3:Y:S01]  /*88c10*/  LDL.LU.64 R28, [R1+0xa48] ;  /* 0x000a4800011c7983 */ /* 0x008ee20000300a00 */
[----:B------:R-:W-:Y:S01]  /*88c20*/  PRMT R3, R60, 0x7771, RZ ;  /* 0x000077713c037816 */ /* 0x000fe200000000ff */
[----:B------:R-:W-:Y:S01]  /*88c30*/  VIADD R0, R10, 0x41 ;  /* 0x000000410a007836 */ /* 0x000fe20000000000 */
[----:B------:R-:W4:Y:S01]  /*88c40*/  LDC R23, c[0x0][0x228] ;  /* 0x00008a00ff177b82 */ /* 0x000f220000000800 */
[----:B------:R-:W4:Y:S04]  /*88c50*/  LDL.LU.64 R30, [R1+0xa40] ;  /* 0x000a4000011e7983 */ /* 0x000f280000300a00 */
[----:B------:R-:W-:Y:S03]  /*88c60*/  @P3 STG.E.U8 desc[UR60][R248.64], R9 ;  /* 0x00000009f8003986 */ /* 0x000fe6000c10113c */
[----:B------:R-:W4:Y:S01]  /*88c70*/  LDC R24, c[0x0][0x228] ;  /* 0x00008a00ff187b82 */ /* 0x000f220000000800 */
[----:B--2---:R-:W2:Y:S04]  /*88c80*/  LDL.LU.64 R250, [R1+0xa38] ;  /* 0x000a380001fa7983 */ /* 0x004ea80000300a00 */
[----:B------:R0:W-:Y:S04]  /*88c90*/  @P5 STG.E.U8 desc[UR60][R64.64], R3 ;  /* 0x0000000340005986 */ /* 0x0001e8000c10113c */
[----:B0-----:R-:W3:Y:S01]  /*88ca0*/  LDL.LU.64 R64, [R1+0x3018] ;  /* 0x0030180001407983 */ /* 0x001ee20000300a00 */
[----:B------:R-:W-:-:S02]  /*88cb0*/  ISETP.LT.AND P6, PT, R17, R4, !P4 ;  /* 0x000000041100720c */ /* 0x000fc400067c1270 */
[----:B------:R-:W-:Y:S01]  /*88cc0*/  ISETP.LT.AND P4, PT, R14, R11, !P4 ;  /* 0x0000000b0e00720c */ /* 0x000fe20006781270 */
[----:B------:R-:W0:Y:S01]  /*88cd0*/  LDC.64 R4, c[0x0][0x228] ;  /* 0x00008a00ff047b82 */ /* 0x000e220000000a00 */
[----:B------:R-:W2:Y:S01]  /*88ce0*/  LDL.LU.64 R248, [R1+0xa28] ;  /* 0x000a280001f87983 */ /* 0x000ea20000300a00 */
[----:B-1----:R-:W-:Y:S02]  /*88cf0*/  ISETP.GE.AND P3, PT, R0, R7, PT ;  /* 0x000000070000720c */ /* 0x002fe40003f66270 */
[C---:B------:R-:W-:Y:S02]  /*88d00*/  PRMT R0, R60.reuse, 0x7772, RZ ;  /* 0x000077723c007816 */ /* 0x040fe400000000ff */
[----:B------:R-:W-:Y:S02]  /*88d10*/  ISETP.LT.AND P5, PT, R15, R22, !P3 ;  /* 0x000000160f00720c */ /* 0x000fe40005fa1270 */
[----:B------:R-:W-:Y:S01]  /*88d20*/  PRMT R60, R60, 0x7773, RZ ;  /* 0x000077733c3c7816 */ /* 0x000fe200000000ff */
[----:B------:R-:W1:Y:S03]  /*88d30*/  LDC R11, c[0x0][0x228] ;  /* 0x00008a00ff0b7b82 */ /* 0x000e660000000800 */
[----:B------:R0:W-:Y:S01]  /*88d40*/  @P4 STG.E.U8 desc[UR60][R246.64], R0 ;  /* 0x00000000f6004986 */ /* 0x0001e2000c10113c */
[----:B------:R-:W-:-:S03]  /*88d50*/  ISETP.LT.AND P4, PT, R16, R19, !P3 ;  /* 0x000000131000720c */ /* 0x000fc60005f81270 */
[----:B------:R0:W-:Y:S01]  /*88d60*/  @P6 STG.E.U8 desc[UR60][R244.64], R60 ;  /* 0x0000003cf4006986 */ /* 0x0001e2000c10113c */
[----:B------:R-:W-:Y:S01]  /*88d70*/  ISETP.LT.AND P6, PT, R17, R2, !P3 ;  /* 0x000000021100720c */ /* 0x000fe20005fc1270 */
[----:B------:R-:W1:Y:S02]  /*88d80*/  LDC R22, c[0x0][0x228] ;  /* 0x00008a00ff167b82 */ /* 0x000e640000000800 */
[----:B0-----:R-:W2:Y:S01]  /*88d90*/  LDL.LU.64 R246, [R1+0xa20] ;  /* 0x000a200001f67983 */ /* 0x001ea20000300a00 */
[----:B------:R-:W-:Y:S01]  /*88da0*/  ISETP.LT.AND P3, PT, R14, R13, !P3 ;  /* 0x0000000d0e00720c */ /* 0x000fe20005f61270 */
[----:B------:R-:W-:-:S04]  /*88db0*/  VIADD R0, R10, 0x42 ;  /* 0x000000420a007836 */ /* 0x000fc80000000000 */
[----:B------:R-:W0:Y:S01]  /*88dc0*/  LDC R19, c[0x0][0x228] ;  /* 0x00008a00ff137b82 */ /* 0x000e220000000800 */
[----:B------:R-:W2:Y:S04]  /*88dd0*/  LDL.LU.64 R26, [R1+0xa18] ;  /* 0x000a1800011a7983 */ /* 0x000ea80000300a00 */
[----:B------:R-:W2:Y:S03]  /*88de0*/  LDL.LU.64 R244, [R1+0xa10] ;  /* 0x000a100001f47983 */ /* 0x000ea60000300a00 */
[----:B------:R-:W0:Y:S08]  /*88df0*/  LDC.64 R2, c[0x0][0x228] ;  /* 0x00008a00ff027b82 */ /* 0x000e300000000a00 */
[----:B------:R-:W0:Y:S01]  /*88e00*/  LDC R13, c[0x0][0x228] ;  /* 0x00008a00ff0d7b82 */ /* 0x000e220000000800 */
[----:B---3--:R-:W-:-:S02]  /*88e10*/  PRMT R9, R64, 0x7770, RZ ;  /* 0x0000777040097816 */ /* 0x008fc400000000ff */
[----:B------:R-:W-:-:S03]  /*88e20*/  PRMT R7, R64, 0x7771, RZ ;  /* 0x0000777140077816 */ /* 0x000fc600000000ff */
[----:B------:R3:W-:Y:S01]  /*88e30*/  @P5 STG.E.U8 desc[UR60][R28.64], R9 ;  /* 0x000000091c005986 */ /* 0x0007e2000c10113c */
[----:B------:R-:W-:Y:S02]  /*88e40*/  ISETP.GE.AND P5, PT, R0, R5, PT ;  /* 0x000000050000720c */ /* 0x000fe40003fa6270 */
[----:B------:R-:W-:Y:S01]  /*88e50*/  PRMT R0, R64, 0x7772, RZ ;  /* 0x0000777240007816 */ /* 0x000fe200000000ff */
[----:B----4-:R-:W-:Y:S04]  /*88e60*/  @P4 STG.E.U8 desc[UR60][R30.64], R7 ;  /* 0x000000071e004986 */ /* 0x010fe8000c10113c */
[----:B--2---:R2:W-:Y:S04]  /*88e70*/  @P3 STG.E.U8 desc[UR60][R250.64], R0 ;  /* 0x00000000fa003986 */ /* 0x0045e8000c10113c */
[----:B---3--:R-:W3:Y:S04]  /*88e80*/  LDL.LU.64 R28, [R1+0x9f0] ;  /* 0x0009f000011c7983 */ /* 0x008ee80000300a00 */
[----:B--2---:R-:W2:Y:S01]  /*88e90*/  LDL.LU.64 R250, [R1+0x9e8] ;  /* 0x0009e80001fa7983 */ /* 0x004ea20000300a00 */
[----:B-1----:R-:W-:-:S02]  /*88ea0*/  ISETP.LT.AND P4, PT, R15, R11, !P5 ;  /* 0x0000000b0f00720c */ /* 0x002fc40006f81270 */
[----:B------:R-:W-:Y:S01]  /*88eb0*/  PRMT R64, R64, 0x7773, RZ ;  /* 0x0000777340407816 */ /* 0x000fe200000000ff */
[----:B------:R-:W-:Y:S01]  /*88ec0*/  VIADD R0, R10, 0x43 ;  /* 0x000000430a007836 */ /* 0x000fe20000000000 */
[----:B------:R-:W-:Y:S01]  /*88ed0*/  ISETP.LT.AND P3, PT, R16, R22, !P5 ;  /* 0x000000161000720c */ /* 0x000fe20006f61270 */
[----:B------:R-:W1:Y:S02]  /*88ee0*/  LDC R11, c[0x0][0x228] ;  /* 0x00008a00ff0b7b82 */ /* 0x000e640000000800 */
[----:B------:R4:W-:Y:S01]  /*88ef0*/  @P6 STG.E.U8 desc[UR60][R248.64], R64 ;  /* 0x00000040f8006986 */ /* 0x0009e2000c10113c */
[----:B------:R-:W-:Y:S02]  /*88f00*/  ISETP.LT.AND P6, PT, R17, R8, !P5 ;  /* 0x000000081100720c */ /* 0x000fe40006fc1270 */
[----:B0-----:R-:W-:Y:S02]  /*88f10*/  ISETP.LT.AND P5, PT, R14, R19, !P5 ;  /* 0x000000130e00720c */ /* 0x001fe40006fa1270 */
[C---:B------:R-:W-:Y:S01]  /*88f20*/  PRMT R7, R61.reuse, 0x7770, RZ ;  /* 0x000077703d077816 */ /* 0x040fe200000000ff */
[----:B------:R-:W0:Y:S01]  /*88f30*/  LDC.64 R8, c[0x0][0x228] ;  /* 0x00008a00ff087b82 */ /* 0x000e220000000a00 */
[----:B------:R-:W-:-:S03]  /*88f40*/  PRMT R5, R61, 0x7771, RZ ;  /* 0x000077713d057816 */ /* 0x000fc600000000ff */
[----:B------:R-:W-:Y:S01]  /*88f50*/  @P4 STG.E.U8 desc[UR60][R246.64], R7 ;  /* 0x00000007f6004986 */ /* 0x000fe2000c10113c */
[----:B------:R-:W-:Y:S02]  /*88f60*/  ISETP.GE.AND P4, PT, R0, R3, PT ;  /* 0x000000030000720c */ /* 0x000fe40003f86270 */
[----:B------:R-:W-:Y:S01]  /*88f70*/  PRMT R0, R61, 0x7772, RZ ;  /* 0x000077723d007816 */ /* 0x000fe200000000ff */
[----:B------:R4:W-:Y:S01]  /*88f80*/  @P3 STG.E.U8 desc[UR60][R26.64], R5 ;  /* 0x000000051a003986 */ /* 0x0009e2000c10113c */
[----:B------:R-:W-:Y:S01]  /*88f90*/  ISETP.LT.AND P3, PT, R15, R13, !P4 ;  /* 0x0000000d0f00720c */ /* 0x000fe20006761270 */
[----:B------:R-:W0:Y:S02]  /*88fa0*/  LDC R19, c[0x0][0x228] ;  /* 0x00008a00ff137b82 */ /* 0x000e240000000800 */
[----:B------:R4:W-:Y:S01]  /*88fb0*/  @P5 STG.E.U8 desc[UR60][R244.64], R0 ;  /* 0x00000000f4005986 */ /* 0x0009e2000c10113c */
[----:B------:R-:W-:Y:S02]  /*88fc0*/  ISETP.LT.AND P5, PT, R16, R23, !P4 ;  /* 0x000000171000720c */ /* 0x000fe400067a1270 */
[----:B------:R-:W-:Y:S01]  /*88fd0*/  PRMT R61, R61, 0x7773, RZ ;  /* 0x000077733d3d7816 */ /* 0x000fe200000000ff */
[----:B----4-:R-:W4:Y:S01]  /*88fe0*/  LDL.LU.64 R248, [R1+0x9d8] ;  /* 0x0009d80001f87983 */ /* 0x010f220000300a00 */
[C---:B------:R-:W-:Y:S01]  /*88ff0*/  PRMT R3, R65.reuse, 0x7771, RZ ;  /* 0x0000777141037816 */ /* 0x040fe200000000ff */
[----:B------:R-:W4:Y:S01]  /*89000*/  LDC R22, c[0x0][0x228] ;  /* 0x00008a00ff167b82 */ /* 0x000f220000000800 */
[----:B------:R-:W-:Y:S01]  /*89010*/  PRMT R5, R65, 0x7770, RZ ;  /* 0x0000777041057816 */ /* 0x000fe200000000ff */
[----:B------:R-:W4:Y:S04]  /*89020*/  LDL.LU.64 R246, [R1+0x9d0] ;  /* 0x0009d00001f67983 */ /* 0x000f280000300a00 */
[----:B------:R-:W4:Y:S01]  /*89030*/  LDL.LU.64 R244, [R1+0x9c8] ;  /* 0x0009c80001f47983 */ /* 0x000f220000300a00 */
[----:B------:R-:W-:Y:S01]  /*89040*/  VIADD R0, R10, 0x44 ;  /* 0x000000440a007836 */ /* 0x000fe20000000000 */
        /* <DEDUP_REMOVED lines=8> */
[----:B-1----:R-:W-:Y:S01]  /*890d0*/  ISETP.LT.AND P4, PT, R14, R11, !P4 ;  /* 0x0000000b0e00720c */ /* 0x002fe20006781270 */
[----:B------:R-:W2:Y:S01]  /*890e0*/  LDL.LU.64 R250, [R1+0x9a8] ;  /* 0x0009a80001fa7983 */ /* 0x000ea20000300a00 */
[----:B0-----:R-:W-:Y:S01]  /*890f0*/  ISETP.GE.AND P3, PT, R0, R9, PT ;  /* 0x000000090000720c */ /* 0x001fe20003f66270 */
[----:B------:R-:W0:Y:S01]  /*89100*/  LDC.64 R12, c[0x0][0x228] ;  /* 0x00008a00ff0c7b82 */ /* 0x000e220000000a00 */
[----:B------:R-:W-:Y:S02]  /*89110*/  PRMT R0, R65, 0x7772, RZ ;  /* 0x0000777241007816 */ /* 0x000fe400000000ff */
[----:B------:R-:W-:Y:S02]  /*89120*/  ISETP.LT.AND P5, PT, R15, R19, !P3 ;  /* 0x000000130f00720c */ /* 0x000fe40005fa1270 */
[----:B------:R-:W-:-:S03]  /*89130*/  PRMT R65, R65, 0x7773, RZ ;  /* 0x0000777341417816 */ /* 0x000fc600000000ff */
[----:B------:R-:W1:Y:S02]  /*89140*/  LDC R11, c[0x0][0x228] ;  /* 0x00008a00ff0b7b82 */ /* 0x000e640000000800 */
[----:B----4-:R4:W-:Y:S01]  /*89150*/  @P4 STG.E.U8 desc[UR60][R248.64], R0 ;  /* 0x00000000f8004986 */ /* 0x0109e2000c10113c */
        /* <DEDUP_REMOVED lines=10> */
[----:B------:R-:W3:Y:S03]  /*89200*/  LDL.LU.64 R246, [R1+0x998] ;  /* 0x0009980001f67983 */ /* 0x000ee60000300a00 */
[----:B------:R-:W3:Y:S01]  /*89210*/  LDC R22, c[0x0][0x228] ;  /* 0x00008a00ff167b82 */ /* 0x000ee20000000800 */
[----:B------:R1:W-:Y:S04]  /*89220*/  @P4 STG.E.U8 desc[UR60][R66.64], R3 ;  /* 0x0000000342004986 */ /* 0x0003e8000c10113c */
[----:B0-----:R-:W3:Y:S04]  /*89230*/  LDL.LU.64 R244, [R1+0x980] ;  /* 0x0009800001f47983 */ /* 0x001ee80000300a00 */
[----:B-1----:R-:W4:Y:S01]  /*89240*/  LDL.LU.64 R66, [R1+0x3008] ;  /* 0x0030080001427983 */ /* 0x002f220000300a00 */
[----:B------:R-:W-:-:S02]  /*89250*/  ISETP.GE.AND P5, PT, R0, R13, PT ;  /* 0x0000000d0000720c */ /* 0x000fc40003fa6270 */
[----:B------:R-:W-:Y:S01]  /*89260*/  ISETP.LT.AND P6, PT, R17, R6, !P3 ;  /* 0x000000061100720c */ /* 0x000fe20005fc1270 */
[----:B------:R-:W3:Y:S01]  /*89270*/  LDL.LU.64 R30, [R1+0x978] ;  /* 0x00097800011e7983 */ /* 0x000ee20000300a00 */
[----:B------:R-:W-:Y:S01]  /*89280*/  ISETP.LT.AND P3, PT, R14, R7, !P3 ;  /* 0x000000070e00720c */ /* 0x000fe20005f61270 */
[----:B------:R-:W0:Y:S01]  /*89290*/  LDC R13, c[0x0][0x228] ;  /* 0x00008a00ff0d7b82 */ /* 0x000e220000000800 */
[----:B------:R-:W-:Y:S02]  /*892a0*/  ISETP.LT.AND P4, PT, R15, R11, !P5 ;  /* 0x0000000b0f00720c */ /* 0x000fe40006f81270 */
[C---:B------:R-:W-:Y:S02]  /*892b0*/  PRMT R0, R62.reuse, 0x7772, RZ ;  /* 0x000077723e007816 */ /* 0x040fe400000000ff */
[----:B------:R-:W-:-:S03]  /*892c0*/  PRMT R62, R62, 0x7773, RZ ;  /* 0x000077733e3e7816 */ /* 0x000fc600000000ff */
[----:B------:R-:W1:Y:S04]  /*892d0*/  LDC.64 R6, c[0x0][0x228] ;  /* 0x00008a00ff067b82 */ /* 0x000e680000000a00 */
[----:B--2---:R2:W-:Y:S01]  /*892e0*/  @P3 STG.E.U8 desc[UR60][R28.64], R0 ;  /* 0x000000001c003986 */ /* 0x0045e2000c10113c */
[----:B------:R-:W-:-:S03]  /*892f0*/  ISETP.LT.AND P3, PT, R16, R23, !P5 ;  /* 0x000000171000720c */ /* 0x000fc60006f61270 */
[----:B------:R-:W-:Y:S01]  /*89300*/  @P6 STG.E.U8 desc[UR60][R250.64], R62 ;  /* 0x0000003efa006986 */ /* 0x000fe2000c10113c */
[----:B------:R-:W-:Y:S01]  /*89310*/  ISETP.LT.AND P6, PT, R17, R4, !P5 ;  /* 0x000000041100720c */ /* 0x000fe20006fc1270 */
[----:B------:R-:W0:Y:S02]  /*89320*/  LDC R11, c[0x0][0x228] ;  /* 0x00008a00ff0b7b82 */ /* 0x000e240000000800 */
[----:B--2---:R-:W2:Y:S01]  /*89330*/  LDL.LU.64 R28, [R1+0x970] ;  /* 0x00097000011c7983 */ /* 0x004ea20000300a00 */
[----:B------:R-:W-:-:S05]  /*89340*/  ISETP.LT.AND P5, PT, R14, R9, !P5 ;  /* 0x000000090e00720c */ /* 0x000fca0006fa1270 */
[----:B------:R-:W0:Y:S01]  /*89350*/  LDC.64 R4, c[0x0][0x228] ;  /* 0x00008a00ff047b82 */ /* 0x000e220000000a00 */
[----:B----4-:R-:W-:Y:S01]  /*89360*/  PRMT R3, R66, 0x7770, RZ ;  /* 0x0000777042037816 */ /* 0x010fe200000000ff */
[----:B------:R-:W-:-:S06]  /*89370*/  VIADD R0, R10, 0x46 ;  /* 0x000000460a007836 */ /* 0x000fcc0000000000 */
[----:B------:R-:W4:Y:S01]  /*89380*/  LDC R23, c[0x0][0x228] ;  /* 0x00008a00ff177b82 */ /* 0x000f220000000800 */
[----:B------:R1:W-:Y:S01]  /*89390*/  @P4 STG.E.U8 desc[UR60][R248.64], R3 ;  /* 0x00000003f8004986 */ /* 0x0003e2000c10113c */
[----:B------:R-:W-:-:S03]  /*893a0*/  PRMT R9, R66, 0x7771, RZ ;  /* 0x0000777142097816 */ /* 0x000fc600000000ff */
[----:B-1----:R-:W4:Y:S04]  /*893b0*/  LDL.LU.64 R248, [R1+0x968] ;  /* 0x0009680001f87983 */ /* 0x002f280000300a00 */
[----:B------:R-:W4:Y:S04]  /*893c0*/  LDL.LU.64 R250, [R1+0x950] ;  /* 0x0009500001fa7983 */ /* 0x000f280000300a00 */
[----:B---3--:R1:W-:Y:S04]  /*893d0*/  @P3 STG.E.U8 desc[UR60][R26.64], R9 ;  /* 0x000000091a003986 */ /* 0x0083e8000c10113c */
[----:B-1----:R-:W3:Y:S01]  /*893e0*/  LDL.LU.64 R26, [R1+0x948] ;  /* 0x00094800011a7983 */ /* 0x002ee20000300a00 */
[----:B------:R-:W-:-:S02]  /*893f0*/  ISETP.GE.AND P4, PT, R0, R7, PT ;  /* 0x000000070000720c */ /* 0x000fc40003f86270 */
[C---:B------:R-:W-:Y:S02]  /*89400*/  PRMT R0, R66.reuse, 0x7772, RZ ;  /* 0x0000777242007816 */ /* 0x040fe400000000ff */
[----:B------:R-:W-:Y:S02]  /*89410*/  PRMT R66, R66, 0x7773, RZ ;  /* 0x0000777342427816 */ /* 0x000fe400000000ff */
[----:B------:R-:W-:Y:S01]  /*89420*/  ISETP.LT.AND P3, PT, R15, R19, !P4 ;  /* 0x000000130f00720c */ /* 0x000fe20006761270 */
[----:B------:R1:W-:Y:S01]  /*89430*/  @P5 STG.E.U8 desc[UR60][R246.64], R0 ;  /* 0x00000000f6005986 */ /* 0x0003e2000c10113c */
[----:B------:R-:W-:Y:S01]  /*89440*/  ISETP.LT.AND P5, PT, R16, R22, !P4 ;  /* 0x000000161000720c */ /* 0x000fe200067a1270 */
[----:B------:R-:W3:Y:S02]  /*89450*/  LDC R19, c[0x0][0x228] ;  /* 0x00008a00ff137b82 */ /* 0x000ee40000000800 */
[----:B------:R-:W-:Y:S01]  /*89460*/  @P6 STG.E.U8 desc[UR60][R244.64], R66 ;  /* 0x00000042f4006986 */ /* 0x000fe2000c10113c */
[----:B0-----:R-:W-:-:S02]  /*89470*/  ISETP.LT.AND P6, PT, R14, R11, !P4 ;  /* 0x0000000b0e00720c */ /* 0x001fc400067c1270 */
[C---:B------:R-:W-:Y:S02]  /*89480*/  PRMT R11, R63.reuse, 0x7770, RZ ;  /* 0x000077703f0b7816 */ /* 0x040fe400000000ff */
[C---:B------:R-:W-:Y:S01]  /*89490*/  PRMT R9, R63.reuse, 0x7771, RZ ;  /* 0x000077713f097816 */ /* 0x040fe200000000ff */
[----:B------:R-:W0:Y:S01]  /*894a0*/  LDC R22, c[0x0][0x228] ;  /* 0x00008a00ff167b82 */ /* 0x000e220000000800 */
[----:B-1----:R-:W-:Y:S01]  /*894b0*/  VIADD R0, R10, 0x47 ;  /* 0x000000470a007836 */ /* 0x002fe20000000000 */
[----:B------:R-:W-:Y:S01]  /*894c0*/  PRMT R7, R63, 0x7772, RZ ;  /* 0x000077723f077816 */ /* 0x000fe200000000ff */
[----:B------:R1:W-:Y:S03]  /*894d0*/  @P3 STG.E.U8 desc[UR60][R30.64], R11 ;  /* 0x0000000b1e003986 */ /* 0x0003e6000c10113c */
[----:B------:R-:W-:Y:S01]  /*894e0*/  ISETP.GE.AND P3, PT, R0, R5, PT ;  /* 0x000000050000720c */ /* 0x000fe20003f66270 */
[----:B--2---:R-:W-:Y:S01]  /*894f0*/  @P5 STG.E.U8 desc[UR60][R28.64], R9 ;  /* 0x000000091c005986 */ /* 0x004fe2000c10113c */
[----:B------:R-:W-:-:S02]  /*89500*/  ISETP.LT.AND P4, PT, R17, R2, !P4 ;  /* 0x000000021100720c */ /* 0x000fc40006781270 */
[----:B------:R-:W-:Y:S01]  /*89510*/  ISETP.LT.AND P5, PT, R15, R13, !P3 ;  /* 0x0000000d0f00720c */ /* 0x000fe20005fa1270 */
[----:B------:R-:W2:Y:S01]  /*89520*/  LDL.LU.64 R246, [R1+0x938] ;  /* 0x0009380001f67983 */ /* 0x000ea20000300a00 */
[----:B------:R-:W-:Y:S01]  /*89530*/  PRMT R63, R63, 0x7773, RZ ;  /* 0x000077733f3f7816 */ /* 0x000fe200000000ff */
[----:B------:R-:W0:Y:S01]  /*89540*/  LDC.64 R2, c[0x0][0x228] ;  /* 0x00008a00ff027b82 */ /* 0x000e220000000a00 */
[C---:B-1----:R-:W-:Y:S01]  /*89550*/  PRMT R11, R67.reuse, 0x7770, RZ ;  /* 0x00007770430b7816 */ /* 0x042fe200000000ff */
[----:B------:R-:W2:Y:S01]  /*89560*/  LDL.LU.64 R244, [R1+0x930] ;  /* 0x0009300001f47983 */ /* 0x000ea20000300a00 */
[----:B------:R-:W-:Y:S01]  /*89570*/  VIADD R0, R10, 0x48 ;  /* 0x000000480a007836 */ /* 0x000fe20000000000 */
[----:B------:R-:W-:-:S04]  /*89580*/  PRMT R5, R67, 0x7772, RZ ;  /* 0x0000777243057816 */ /* 0x000fc800000000ff */
[----:B------:R-:W1:Y:S01]  /*89590*/  LDC R13, c[0x0][0x228] ;  /* 0x00008a00ff0d7b82 */ /* 0x000e620000000800 */
[----:B----4-:R4:W-:Y:S01]  /*895a0*/  @P6 STG.E.U8 desc[UR60][R248.64], R7 ;  /* 0x00000007f8006986 */ /* 0x0109e2000c10113c */
[----:B------:R-:W-:-:S06]  /*895b0*/  ISETP.LT.AND P6, PT, R16, R24, !P3 ;  /* 0x000000181000720c */ /* 0x000fcc0005fc1270 */
[----:B------:R-:W1:Y:S01]  /*895c0*/  LDC R24, c[0x0][0x228] ;  /* 0x00008a00ff187b82 */ /* 0x000e620000000800 */
[----:B------:R0:W-:Y:S01]  /*895d0*/  @P4 STG.E.U8 desc[UR60][R250.64], R63 ;  /* 0x0000003ffa004986 */ /* 0x0001e2000c10113c */
[----:B----4-:R-:W-:-:S03]  /*895e0*/  PRMT R7, R67, 0x7771, RZ ;  /* 0x0000777143077816 */ /* 0x010fc600000000ff */
[----:B------:R-:W4:Y:S04]  /*895f0*/  LDL.LU.64 R248, [R1+0x928] ;  /* 0x0009280001f87983 */ /* 0x000f280000300a00 */
[----:B------:R-:W4:Y:S04]  /*89600*/  LDL.LU.64 R28, [R1+0x918] ;  /* 0x00091800011c7983 */ /* 0x000f280000300a00 */
[----:B---3--:R-:W-:Y:S04]  /*89610*/  @P5 STG.E.U8 desc[UR60][R26.64], R11 ;  /* 0x0000000b1a005986 */ /* 0x008fe8000c10113c */
[----:B0-----:R-:W3:Y:S04]  /*89620*/  LDL.LU.64 R250, [R1+0x908] ;  /* 0x0009080001fa7983 */ /* 0x001ee80000300a00 */
[----:B------:R0:W-:Y:S01]  /*89630*/  @P6 STG.E.U8 desc[UR60][R68.64], R7 ;  /* 0x0000000744006986 */ /* 0x0001e2000c10113c */
[----:B------:R-:W-:-:S02]  /*89640*/  ISETP.LT.AND P4, PT, R17, R8, !P3 ;  /* 0x000000081100720c */ /* 0x000fc40005f81270 */
[----:B------:R-:W-:Y:S01]  /*89650*/  PRMT R67, R67, 0x7773, RZ ;  /* 0x0000777343437816 */ /* 0x000fe200000000ff */
[----:B------:R-:W1:Y:S01]  /*89660*/  LDC.64 R8, c[0x0][0x228] ;  /* 0x00008a00ff087b82 */ /* 0x000e620000000a00 */
[----:B0-----:R-:W4:Y:S01]  /*89670*/  LDL.LU.64 R68, [R1+0x3000] ;  /* 0x0030000001447983 */ /* 0x001f220000300a00 */
[----:B------:R-:W-:-:S06]  /*89680*/  ISETP.LT.AND P3, PT, R14, R22, !P3 ;  /* 0x000000160e00720c */ /* 0x000fcc0005f61270 */
[----:B------:R-:W0:Y:S01]  /*89690*/  LDC R11, c[0x0][0x228] ;  /* 0x00008a00ff0b7b82 */ /* 0x000e220000000800 */
[----:B------:R-:W-:-:S04]  /*896a0*/  ISETP.GE.AND P5, PT, R0, R3, PT ;  /* 0x000000030000720c */ /* 0x000fc80003fa6270 */
[----:B------:R-:W-:-:S03]  /*896b0*/  ISETP.LT.AND P6, PT, R15, R23, !P5 ;  /* 0x000000170f00720c */ /* 0x000fc60006fc1270 */
[----:B------:R-:W0:Y:S01]  /*896c0*/  LDC R22, c[0x0][0x228] ;  /* 0x00008a00ff167b82 */ /* 0x000e220000000800 */
[----:B--2---:R2:W-:Y:S01]  /*896d0*/  @P3 STG.E.U8 desc[UR60][R246.64], R5 ;  /* 0x00000005f6003986 */ /* 0x0045e2000c10113c */
[----:B------:R-:W-:-:S03]  /*896e0*/  ISETP.LT.AND P3, PT, R16, R19, !P5 ;  /* 0x000000131000720c */ /* 0x000fc60006f61270 */
[----:B------:R1:W-:Y:S03]  /*896f0*/  @P4 STG.E.U8 desc[UR60][R244.64], R67 ;  /* 0x00000043f4004986 */ /* 0x0003e6000c10113c */
[----:B------:R-:W3:Y:S01]  /*89700*/  LDC R7, c[0x0][0x228] ;  /* 0x00008a00ff077b82 */ /* 0x000ee20000000800 */
[----:B--2---:R-:W2:Y:S01]  /*89710*/  LDL.LU.64 R246, [R1+0x900] ;  /* 0x0009000001f67983 */ /* 0x004ea20000300a00 */
[----:B------:R-:W-:-:S06]  /*89720*/  VIADD R0, R10, 0x49 ;  /* 0x000000490a007836 */ /* 0x000fcc0000000000 */
[----:B------:R-:W2:Y:S01]  /*89730*/  LDC R19, c[0x0][0x228] ;  /* 0x00008a00ff137b82 */ /* 0x000ea20000000800 */
[----:B------:R-:W2:Y:S04]  /*89740*/  LDL.LU.64 R30, [R1+0x8f8] ;  /* 0x0008f800011e7983 */ /* 0x000ea80000300a00 */
[----:B-1----:R-:W2:Y:S03]  /*89750*/  LDL.LU.64 R244, [R1+0x8f0] ;  /* 0x0008f00001f47983 */ /* 0x002ea60000300a00 */
[----:B------:R-:W1:Y:S01]  /*89760*/  LDC R23, c[0x0][0x228] ;  /* 0x00008a00ff177b82 */ /* 0x000e620000000800 */
[C---:B----4-:R-:W-:Y:S02]  /*89770*/  PRMT R5, R68.reuse, 0x7770, RZ ;  /* 0x0000777044057816 */ /* 0x050fe400000000ff */
[----:B------:R-:W-:-:S03]  /*89780*/  PRMT R3, R68, 0x7771, RZ ;  /* 0x0000777144037816 */ /* 0x000fc600000000ff */
[----:B------:R-:W-:Y:S04]  /*89790*/  @P6 STG.E.U8 desc[UR60][R248.64], R5 ;  /* 0x00000005f8006986 */ /* 0x000fe8000c10113c */
[----:B------:R4:W-:Y:S04]  /*897a0*/  @P3 STG.E.U8 desc[UR60][R72.64], R3 ;  /* 0x0000000348003986 */ /* 0x0009e8000c10113c */
[----:B----4-:R-:W4:Y:S01]  /*897b0*/  LDL.LU.64 R72, [R1+0x2ff8] ;  /* 0x002ff80001487983 */ /* 0x010f220000300a00 */
[----:B------:R-:W-:Y:S02]  /*897c0*/  ISETP.LT.AND P4, PT, R17, R12, !P5 ;  /* 0x0000000c1100720c */ /* 0x000fe40006f81270 */
[----:B------:R-:W-:Y:S01]  /*897d0*/  ISETP.LT.AND P5, PT, R14, R13, !P5 ;  /* 0x0000000d0e00720c */ /* 0x000fe20006fa1270 */
[----:B------:R-:W2:Y:S01]  /*897e0*/  LDL.LU.64 R248, [R1+0x8e0] ;  /* 0x0008e00001f87983 */ /* 0x000ea20000300a00 */
[----:B------:R-:W1:Y:S01]  /*897f0*/  LDC.64 R12, c[0x0][0x228] ;  /* 0x00008a00ff0c7b82 */ /* 0x000e620000000a00 */
[----:B------:R-:W-:-:S02]  /*89800*/  ISETP.GE.AND P6, PT, R0, R9, PT ;  /* 0x000000090000720c */ /* 0x000fc40003fc6270 */
[C---:B------:R-:W-:Y:S02]  /*89810*/  PRMT R0, R68.reuse, 0x7772, RZ ;  /* 0x0000777244007816 */ /* 0x040fe400000000ff */
[----:B0-----:R-:W-:Y:S02]  /*89820*/  ISETP.LT.AND P3, PT, R15, R22, !P6 ;  /* 0x000000160f00720c */ /* 0x001fe40007761270 */
[----:B------:R-:W-:Y:S01]  /*89830*/  PRMT R68, R68, 0x7773, RZ ;  /* 0x0000777344447816 */ /* 0x000fe200000000ff */
[----:B------:R-:W0:Y:S03]  /*89840*/  LDC R9, c[0x0][0x228] ;  /* 0x00008a00ff097b82 */ /* 0x000e260000000800 */
[----:B------:R3:W-:Y:S01]  /*89850*/  @P5 STG.E.U8 desc[UR60][R28.64], R0 ;  /* 0x000000001c005986 */ /* 0x0007e2000c10113c */
[----:B------:R-:W-:-:S03]  /*89860*/  ISETP.LT.AND P5, PT, R16, R11, !P6 ;  /* 0x0000000b1000720c */ /* 0x000fc600077a1270 */
[----:B---3--:R3:W-:Y:S01]  /*89870*/  @P4 STG.E.U8 desc[UR60][R250.64], R68 ;  /* 0x00000044fa004986 */ /* 0x0087e2000c10113c */
[----:B------:R-:W-:Y:S01]  /*89880*/  ISETP.LT.AND P4, PT, R17, R6, !P6 ;  /* 0x000000061100720c */ /* 0x000fe20007781270 */
[----:B------:R-:W0:Y:S02]  /*89890*/  LDC R11, c[0x0][0x228] ;  /* 0x00008a00ff0b7b82 */ /* 0x000e240000000800 */
[----:B------:R-:W2:Y:S01]  /*898a0*/  LDL.LU.64 R28, [R1+0x8d8] ;  /* 0x0008d800011c7983 */ /* 0x000ea20000300a00 */
[----:B------:R-:W-:Y:S01]  /*898b0*/  ISETP.LT.AND P6, PT, R14, R7, !P6 ;  /* 0x000000070e00720c */ /* 0x000fe200077c1270 */
[----:B------:R-:W-:-:S04]  /*898c0*/  VIADD R0, R10, 0x4a ;  /* 0x0000004a0a007836 */ /* 0x000fc80000000000 */
[----:B------:R-:W0:Y:S01]  /*898d0*/  LDC.64 R6, c[0x0][0x228] ;  /* 0x00008a00ff067b82 */ /* 0x000e220000000a00 */
[----:B------:R-:W2:Y:S04]  /*898e0*/  LDL.LU.64 R26, [R1+0x8d0] ;  /* 0x0008d000011a7983 */ /* 0x000ea80000300a00 */
[----:B---3--:R-:W3:Y:S03]  /*898f0*/  LDL.LU.64 R250, [R1+0x8c8] ;  /* 0x0008c80001fa7983 */ /* 0x008ee60000300a00 */
[----:B------:R-:W3:Y:S01]  /*89900*/  LDC R22, c[0x0][0x228] ;  /* 0x00008a00ff167b82 */ /* 0x000ee20000000800 */
[C---:B----4-:R-:W-:Y:S02]  /*89910*/  PRMT R5, R72.reuse, 0x7770, RZ ;  /* 0x0000777048057816 */ /* 0x050fe400000000ff */
[----:B------:R-:W-:-:S03]  /*89920*/  PRMT R3, R72, 0x7771, RZ ;  /* 0x0000777148037816 */ /* 0x000fc600000000ff */
[----:B--2---:R2:W-:Y:S01]  /*89930*/  @P3 STG.E.U8 desc[UR60][R246.64], R5 ;  /* 0x00000005f6003986 */ /* 0x0045e2000c10113c */
[----:B-1----:R-:W-:Y:S02]  /*89940*/  ISETP.GE.AND P3, PT, R0, R13, PT ;  /* 0x0000000d0000720c */ /* 0x002fe40003f66270 */
[----:B------:R-:W-:Y:S01]  /*89950*/  PRMT R0, R72, 0x7772, RZ ;  /* 0x0000777248007816 */ /* 0x000fe200000000ff */
[----:B------:R-:W-:Y:S01]  /*89960*/  @P5 STG.E.U8 desc[UR60][R30.64], R3 ;  /* 0x000000031e005986 */ /* 0x000fe2000c10113c */
[----:B------:R-:W1:Y:S03]  /*89970*/  LDC R13, c[0x0][0x228] ;  /* 0x00008a00ff0d7b82 */ /* 0x000e660000000800 */
[----:B------:R4:W-:Y:S04]  /*89980*/  @P6 STG.E.U8 desc[UR60][R244.64], R0 ;  /* 0x00000000f4006986 */ /* 0x0009e8000c10113c */
[----:B--2---:R-:W2:Y:S04]  /*89990*/  LDL.LU.64 R246, [R1+0x8b0] ;  /* 0x0008b00001f67983 */ /* 0x004ea80000300a00 */
[----:B----4-:R-:W4:Y:S01]  /*899a0*/  LDL.LU.64 R244, [R1+0x8a8] ;  /* 0x0008a80001f47983 */ /* 0x010f220000300a00 */
[----:B------:R-:W-:-:S02]  /*899b0*/  ISETP.LT.AND P5, PT, R15, R19, !P3 ;  /* 0x000000130f00720c */ /* 0x000fc40005fa1270 */
        /* <DEDUP_REMOVED lines=10> */
[----:B------:R3:W-:Y:S01]  /*89a60*/  @P5 STG.E.U8 desc[UR60][R28.64], R9 ;  /* 0x000000091c005986 */ /* 0x0007e2000c10113c */
[----:B------:R-:W-:Y:S02]  /*89a70*/  ISETP.GE.AND P5, PT, R0, R7, PT ;  /* 0x000000070000720c */ /* 0x000fe40003fa6270 */
[----:B------:R-:W-:Y:S01]  /*89a80*/  PRMT R0, R69, 0x7772, RZ ;  /* 0x0000777245007816 */ /* 0x000fe200000000ff */
[----:B------:R-:W-:Y:S01]  /*89a90*/  @P6 STG.E.U8 desc[UR60][R26.64], R3 ;  /* 0x000000031a006986 */ /* 0x000fe2000c10113c */
[----:B------:R-:W-:Y:S01]  /*89aa0*/  ISETP.LT.AND P6, PT, R15, R11, !P5 ;  /* 0x0000000b0f00720c */ /* 0x000fe20006fc1270 */
[----:B------:R-:W0:Y:S02]  /*89ab0*/  LDC R23, c[0x0][0x228] ;  /* 0x00008a00ff177b82 */ /* 0x000e240000000800 */
[----:B---3--:R3:W-:Y:S01]  /*89ac0*/  @P3 STG.E.U8 desc[UR60][R250.64], R0 ;  /* 0x00000000fa003986 */ /* 0x0087e2000c10113c */
[----:B------:R-:W-:Y:S02]  /*89ad0*/  ISETP.LT.AND P3, PT, R16, R22, !P5 ;  /* 0x000000161000720c */ /* 0x000fe40006f61270 */
[----:B------:R-:W-:Y:S01]  /*89ae0*/  PRMT R69, R69, 0x7773, RZ ;  /* 0x0000777345457816 */ /* 0x000fe200000000ff */
[----:B------:R-:W4:Y:S01]  /*89af0*/  LDL.LU.64 R248, [R1+0x898] ;  /* 0x0008980001f87983 */ /* 0x000f220000300a00 */
[C---:B------:R-:W-:Y:S01]  /*89b00*/  PRMT R9, R73.reuse, 0x7770, RZ ;  /* 0x0000777049097816 */ /* 0x040fe200000000ff */
[----:B------:R-:W0:Y:S01]  /*89b10*/  LDC R11, c[0x0][0x228] ;  /* 0x00008a00ff0b7b82 */ /* 0x000e220000000800 */
[----:B------:R-:W-:Y:S01]  /*89b20*/  PRMT R7, R73, 0x7771, RZ ;  /* 0x0000777149077816 */ /* 0x000fe200000000ff */
[----:B------:R-:W4:Y:S04]  /*89b30*/  LDL.LU.64 R28, [R1+0x890] ;  /* 0x00089000011c7983 */ /* 0x000f280000300a00 */
[----:B---3--:R-:W3:Y:S01]  /*89b40*/  LDL.LU.64 R250, [R1+0x888] ;  /* 0x0008880001fa7983 */ /* 0x008ee20000300a00 */
[----:B------:R-:W-:Y:S01]  /*89b50*/  VIADD R0, R10, 0x4c ;  /* 0x0000004c0a007836 */ /* 0x000fe20000000000 */
[----:B------:R-:W3:Y:S02]  /*89b60*/  LDC R22, c[0x0][0x228] ;  /* 0x00008a00ff167b82 */ /* 0x000ee40000000800 */
[----:B--2---:R2:W-:Y:S04]  /*89b70*/  @P4 STG.E.U8 desc[UR60][R246.64], R69 ;  /* 0x00000045f6004986 */ /* 0x0045e8000c10113c */
[----:B----4-:R-:W-:Y:S04]  /*89b80*/  @P6 STG.E.U8 desc[UR60][R244.64], R9 ;  /* 0x00000009f4006986 */ /* 0x010fe8000c10113c */
[----:B--2---:R-:W2:Y:S04]  /*89b90*/  LDL.LU.64 R246, [R1+0x878] ;  /* 0x0008780001f67983 */ /* 0x004ea80000300a00 */
[----:B------:R4:W-:Y:S04]  /*89ba0*/  @P3 STG.E.U8 desc[UR60][R70.64], R7 ;  /* 0x0000000746003986 */ /* 0x0009e8000c10113c */
[----:B----4-:R-:W4:Y:S01]  /*89bb0*/  LDL.LU.64 R70, [R1+0x2ff0] ;  /* 0x002ff00001467983 */ /* 0x010f220000300a00 */
        /* <DEDUP_REMOVED lines=9> */
[----:B------:R3:W-:Y:S01]  /*89c50*/  @P5 STG.E.U8 desc[UR60][R248.64], R0 ;  /* 0x00000000f8005986 */ /* 0x0007e2000c10113c */
[----:B------:R-:W-:-:S03]  /*89c60*/  ISETP.LT.AND P5, PT, R16, R23, !P6 ;  /* 0x000000171000720c */ /* 0x000fc600077a1270 */
[----:B------:R4:W-:Y:S02]  /*89c70*/  @P4 STG.E.U8 desc[UR60][R28.64], R73 ;  /* 0x000000491c004986 */ /* 0x0009e4000c10113c */
[----:B------:R-:W2:Y:S02]  /*89c80*/  LDC R13, c[0x0][0x228] ;  /* 0x00008a00ff0d7b82 */ /* 0x000ea40000000800 */
[----:B---3--:R-:W3:Y:S01]  /*89c90*/  LDL.LU.64 R248, [R1+0x840] ;  /* 0x0008400001f87983 */ /* 0x008ee20000300a00 */
[----:B----4-:R-:W-:-:S03]  /*89ca0*/  PRMT R7, R70, 0x7770, RZ ;  /* 0x0000777046077816 */ /* 0x010fc600000000ff */
[----:B------:R-:W4:Y:S01]  /*89cb0*/  LDL.LU.64 R26, [R1+0x858] ;  /* 0x00085800011a7983 */ /* 0x000f220000300a00 */
[----:B------:R-:W-:Y:S01]  /*89cc0*/  PRMT R5, R70, 0x7771, RZ ;  /* 0x0000777146057816 */ /* 0x000fe200000000ff */
[----:B------:R-:W-:Y:S01]  /*89cd0*/  VIADD R0, R10, 0x4d ;  /* 0x0000004d0a007836 */ /* 0x000fe20000000000 */
[----:B------:R-:W4:Y:S01]  /*89ce0*/  LDC R23, c[0x0][0x228] ;  /* 0x00008a00ff177b82 */ /* 0x000f220000000800 */
[----:B------:R0:W-:Y:S04]  /*89cf0*/  @P3 STG.E.U8 desc[UR60][R250.64], R7 ;  /* 0x00000007fa003986 */ /* 0x0001e8000c10113c */
[----:B------:R-:W4:Y:S04]  /*89d00*/  LDL.LU.64 R28, [R1+0x850] ;  /* 0x00085000011c7983 */ /* 0x000f280000300a00 */
[----:B------:R1:W-:Y:S04]  /*89d10*/  @P5 STG.E.U8 desc[UR60][R74.64], R5 ;  /* 0x000000054a005986 */ /* 0x0003e8000c10113c */
[----:B0-----:R-:W4:Y:S01]  /*89d20*/  LDL.LU.64 R250, [R1+0x838] ;  /* 0x0008380001fa7983 */ /* 0x001f220000300a00 */
[----:B------:R-:W-:Y:S01]  /*89d30*/  ISETP.LT.AND P4, PT, R17, R8, !P6 ;  /* 0x000000081100720c */ /* 0x000fe20007781270 */
[----:B------:R-:W0:Y:S02]  /*89d40*/  LDC R7, c[0x0][0x228] ;  /* 0x00008a00ff077b82 */ /* 0x000e240000000800 */
[----:B-1----:R-:W3:Y:S01]  /*89d50*/  LDL.LU.64 R74, [R1+0x2fe8] ;  /* 0x002fe800014a7983 */ /* 0x002ee20000300a00 */
[----:B------:R-:W-:-:S05]  /*89d60*/  ISETP.GE.AND P3, PT, R0, R3, PT ;  /* 0x000000030000720c */ /* 0x000fca0003f66270 */
[----:B------:R-:W1:Y:S01]  /*89d70*/  LDC.64 R8, c[0x0][0x228] ;  /* 0x00008a00ff087b82 */ /* 0x000e620000000a00 */
[----:B------:R-:W-:Y:S01]  /*89d80*/  ISETP.LT.AND P6, PT, R14, R11, !P6 ;  /* 0x0000000b0e00720c */ /* 0x000fe200077c1270 */
[----:B------:R-:W4:Y:S01]  /*89d90*/  LDL.LU.64 R30, [R1+0x830] ;  /* 0x00083000011e7983 */ /* 0x000f220000300a00 */
[----:B------:R-:W-:Y:S02]  /*89da0*/  ISETP.LT.AND P5, PT, R15, R19, !P3 ;  /* 0x000000130f00720c */ /* 0x000fe40005fa1270 */
[C---:B------:R-:W-:Y:S02]  /*89db0*/  PRMT R0, R70.reuse, 0x7772, RZ ;  /* 0x0000777246007816 */ /* 0x040fe400000000ff */
[----:B------:R-:W-:Y:S01]  /*89dc0*/  PRMT R70, R70, 0x7773, RZ ;  /* 0x0000777346467816 */ /* 0x000fe200000000ff */
[----:B------:R-:W0:Y:S06]  /*89dd0*/  LDC R11, c[0x0][0x228] ;  /* 0x00008a00ff0b7b82 */ /* 0x000e2c0000000800 */
[----:B--2---:R2:W-:Y:S01]  /*89de0*/  @P6 STG.E.U8 desc[UR60][R246.64], R0 ;  /* 0x00000000f6006986 */ /* 0x0045e2000c10113c */
[----:B------:R-:W-:Y:S01]  /*89df0*/  ISETP.LT.AND P6, PT, R16, R22, !P3 ;  /* 0x000000161000720c */ /* 0x000fe20005fc1270 */
[----:B------:R-:W0:Y:S02]  /*89e00*/  LDC R19, c[0x0][0x228] ;  /* 0x00008a00ff137b82 */ /* 0x000e240000000800 */
[----:B------:R-:W-:Y:S04]  /*89e10*/  @P4 STG.E.U8 desc[UR60][R244.64], R70 ;  /* 0x00000046f4004986 */ /* 0x000fe8000c10113c */
[----:B--2---:R-:W2:Y:S01]  /*89e20*/  LDL.LU.64 R246, [R1+0x828] ;  /* 0x0008280001f67983 */ /* 0x004ea20000300a00 */
[----:B---3--:R-:W-:-:S02]  /*89e30*/  PRMT R3, R74, 0x7770, RZ ;  /* 0x000077704a037816 */ /* 0x008fc400000000ff */
[----:B------:R-:W-:Y:S01]  /*89e40*/  PRMT R5, R74, 0x7771, RZ ;  /* 0x000077714a057816 */ /* 0x000fe200000000ff */
[----:B------:R-:W-:Y:S01]  /*89e50*/  VIADD R0, R10, 0x4e ;  /* 0x0000004e0a007836 */ /* 0x000fe20000000000 */
[----:B------:R-:W3:Y:S01]  /*89e60*/  LDC R22, c[0x0][0x228] ;  /* 0x00008a00ff167b82 */ /* 0x000ee20000000800 */
[----:B------:R1:W-:Y:S04]  /*89e70*/  @P5 STG.E.U8 desc[UR60][R248.64], R3 ;  /* 0x00000003f8005986 */ /* 0x0003e8000c10113c */
[----:B-1----:R-:W3:Y:S04]  /*89e80*/  LDL.LU.64 R248, [R1+0x820] ;  /* 0x0008200001f87983 */ /* 0x002ee80000300a00 */
[----:B------:R-:W3:Y:S04]  /*89e90*/  LDL.LU.64 R244, [R1+0x808] ;  /* 0x0008080001f47983 */ /* 0x000ee80000300a00 */
[----:B----4-:R1:W-:Y:S04]  /*89ea0*/  @P6 STG.E.U8 desc[UR60][R26.64], R5 ;  /* 0x000000051a006986 */ /* 0x0103e8000c10113c */
[----:B-1----:R-:W4:Y:S01]  /*89eb0*/  LDL.LU.64 R26, [R1+0x800] ;  /* 0x00080000011a7983 */ /* 0x002f220000300a00 */
[----:B------:R-:W-:-:S02]  /*89ec0*/  ISETP.LT.AND P4, PT, R17, R12, !P3 ;  /* 0x0000000c1100720c */ /* 0x000fc40005f81270 */
[----:B------:R-:W-:Y:S02]  /*89ed0*/  ISETP.LT.AND P3, PT, R14, R13, !P3 ;  /* 0x0000000d0e00720c */ /* 0x000fe40005f61270 */
[----:B------:R-:W1:Y:S01]  /*89ee0*/  LDC.64 R12, c[0x0][0x228] ;  /* 0x00008a00ff0c7b82 */ /* 0x000e620000000a00 */
[----:B------:R-:W-:Y:S02]  /*89ef0*/  ISETP.GE.AND P5, PT, R0, R9, PT ;  /* 0x000000090000720c */ /* 0x000fe40003fa6270 */
[C---:B------:R-:W-:Y:S02]  /*89f00*/  PRMT R0, R74.reuse, 0x7772, RZ ;  /* 0x000077724a007816 */ /* 0x040fe400000000ff */
[----:B------:R-:W-:Y:S02]  /*89f10*/  PRMT R74, R74, 0x7773, RZ ;  /* 0x000077734a4a7816 */ /* 0x000fe400000000ff */
[----:B0-----:R-:W-:Y:S02]  /*89f20*/  ISETP.LT.AND P6, PT, R15, R11, !P5 ;  /* 0x0000000b0f00720c */ /* 0x001fe40006fc1270 */
[----:B------:R-:W0:Y:S02]  /*89f30*/  LDC R11, c[0x0][0x228] ;  /* 0x00008a00ff0b7b82 */ /* 0x000e240000000800 */
[----:B------:R2:W-:Y:S01]  /*89f40*/  @P3 STG.E.U8 desc[UR60][R28.64], R0 ;  /* 0x000000001c003986 */ /* 0x0005e2000c10113c */
[----:B------:R-:W-:-:S03]  /*89f50*/  ISETP.LT.AND P3, PT, R16, R23, !P5 ;  /* 0x000000171000720c */ /* 0x000fc60006f61270 */
[----:B------:R-:W-:Y:S01]  /*89f60*/  @P4 STG.E.U8 desc[UR60][R250.64], R74 ;  /* 0x0000004afa004986 */ /* 0x000fe2000c10113c */
[----:B------:R-:W-:Y:S01]  /*89f70*/  ISETP.LT.AND P4, PT, R14, R7, !P5 ;  /* 0x000000070e00720c */ /* 0x000fe20006f81270 */
[----:B------:R-:W4:Y:S01]  /*89f80*/  LDC R23, c[0x0][0x228] ;  /* 0x00008a00ff177b82 */ /* 0x000f220000000800 */
[----:B------:R-:W-:Y:S02]  /*89f90*/  PRMT R9, R71, 0x7770, RZ ;  /* 0x0000777047097816 */ /* 0x000fe400000000ff */
[----:B------:R-:W-:Y:S01]  /*89fa0*/  ISETP.LT.AND P5, PT, R17, R6, !P5 ;  /* 0x000000061100720c */ /* 0x000fe20006fa1270 */
[----:B--2---:R-:W-:Y:S01]  /*89fb0*/  VIADD R0, R10, 0x4f ;  /* 0x0000004f0a007836 */ /* 0x004fe20000000000 */
[C---:B------:R-:W-:Y:S01]  /*89fc0*/  PRMT R5, R71.reuse, 0x7771, RZ ;  /* 0x0000777147057816 */ /* 0x040fe200000000ff */
[----:B------:R2:W-:Y:S01]  /*89fd0*/  @P6 STG.E.U8 desc[UR60][R30.64], R9 ;  /* 0x000000091e006986 */ /* 0x0005e2000c10113c */
[C---:B------:R-:W-:Y:S01]  /*89fe0*/  PRMT R3, R71.reuse, 0x7772, RZ ;  /* 0x0000777247037816 */ /* 0x040fe200000000ff */
[----:B------:R-:W4:Y:S01]  /*89ff0*/  LDC.64 R6, c[0x0][0x228] ;  /* 0x00008a00ff067b82 */ /* 0x000f220000000a00 */
[----:B-1----:R-:W-:Y:S01]  /*8a000*/  ISETP.GE.AND P6, PT, R0, R13, PT ;  /* 0x0000000d0000720c */ /* 0x002fe20003fc6270 */
[----:B------:R1:W-:Y:S01]  /*8a010*/  @P3 STG.E.U8 desc[UR60][R246.64], R5 ;  /* 0x00000005f6003986 */ /* 0x0003e2000c10113c */
[----:B------:R-:W-:-:S02]  /*8a020*/  PRMT R71, R71, 0x7773, RZ ;  /* 0x0000777347477816 */ /* 0x000fc400000000ff */
[----:B------:R-:W-:Y:S01]  /*8a030*/  ISETP.LT.AND P3, PT, R15, R19, !P6 ;  /* 0x000000130f00720c */ /* 0x000fe20007761270 */
[----:B------:R-:W4:Y:S02]  /*8a040*/  LDL.LU.64 R28, [R1+0x7f0] ;  /* 0x0007f000011c7983 */ /* 0x000f240000300a00 */
[----:B------:R-:W4:Y:S01]  /*8a050*/  LDC R19, c[0x0][0x228] ;  /* 0x00008a00ff137b82 */ /* 0x000f220000000800 */
[----:B--2---:R-:W-:Y:S01]  /*8a060*/  PRMT R9, R75, 0x7771, RZ ;  /* 0x000077714b097816 */ /* 0x004fe200000000ff */
[----:B------:R-:W2:Y:S01]  /*8a070*/  LDL.LU.64 R250, [R1+0x7e8] ;  /* 0x0007e80001fa7983 */ /* 0x000ea20000300a00 */
[----:B------:R-:W-:-:S05]  /*8a080*/  VIADD R0, R10, 0x50 ;  /* 0x000000500a007836 */ /* 0x000fca0000000000 */
[----:B------:R-:W2:Y:S01]  /*8a090*/  LDC R13, c[0x0][0x228] ;  /* 0x00008a00ff0d7b82 */ /* 0x000ea20000000800 */
[----:B---3--:R3:W-:Y:S01]  /*8a0a0*/  @P4 STG.E.U8 desc[UR60][R248.64], R3 ;  /* 0x00000003f8004986 */ /* 0x0087e2000c10113c */
[----:B------:R-:W-:-:S06]  /*8a0b0*/  ISETP.LT.AND P4, PT, R16, R22, !P6 ;  /* 0x000000161000720c */ /* 0x000fcc0007781270 */
[----:B------:R-:W2:Y:S01]  /*8a0c0*/  LDC R22, c[0x0][0x228] ;  /* 0x00008a00ff167b82 */ /* 0x000ea20000000800 */
[----:B------:R4:W-:Y:S01]  /*8a0d0*/  @P5 STG.E.U8 desc[UR60][R244.64], R71 ;  /* 0x00000047f4005986 */ /* 0x0009e2000c10113c */
[----:B------:R-:W-:Y:S02]  /*8a0e0*/  ISETP.LT.AND P5, PT, R17, R4, !P6 ;  /* 0x000000041100720c */ /* 0x000fe400077a1270 */
[----:B0-----:R-:W-:Y:S02]  /*8a0f0*/  ISETP.LT.AND P6, PT, R14, R11, !P6 ;  /* 0x0000000b0e00720c */ /* 0x001fe400077c1270 */
[C---:B------:R-:W-:Y:S02]  /*8a100*/  PRMT R11, R75.reuse, 0x7770, RZ ;  /* 0x000077704b0b7816 */ /* 0x040fe400000000ff */
[----:B-1----:R-:W0:Y:S01]  /*8a110*/  LDC.64 R4, c[0x0][0x228] ;  /* 0x00008a00ff047b82 */ /* 0x002e220000000a00 */
[----:B---3--:R-:W3:Y:S04]  /*8a120*/  LDL.LU.64 R248, [R1+0x7e0] ;  /* 0x0007e00001f87983 */ /* 0x008ee80000300a00 */
[----:B------:R-:W3:Y:S04]  /*8a130*/  LDL.LU.64 R246, [R1+0x7d0] ;  /* 0x0007d00001f67983 */ /* 0x000ee80000300a00 */
[----:B----4-:R1:W-:Y:S04]  /*8a140*/  @P3 STG.E.U8 desc[UR60][R26.64], R11 ;  /* 0x0000000b1a003986 */ /* 0x0103e8000c10113c */
[----:B------:R-:W4:Y:S04]  /*8a150*/  LDL.LU.64 R244, [R1+0x7c0] ;  /* 0x0007c00001f47983 */ /* 0x000f280000300a00 */
[----:B------:R1:W-:Y:S01]  /*8a160*/  @P4 STG.E.U8 desc[UR60][R76.64], R9 ;  /* 0x000000094c004986 */ /* 0x0003e2000c10113c */
[----:B------:R-:W-:Y:S01]  /*8a170*/  PRMT R3, R75, 0x7772, RZ ;  /* 0x000077724b037816 */ /* 0x000fe200000000ff */
[----:B-1----:R-:W1:Y:S02]  /*8a180*/  LDC R11, c[0x0][0x228] ;  /* 0x00008a00ff0b7b82 */ /* 0x002e640000000800 */
[----:B------:R-:W2:Y:S01]  /*8a190*/  LDL.LU.64 R76, [R1+0x2fe0] ;  /* 0x002fe000014c7983 */ /* 0x000ea20000300a00 */
[----:B------:R-:W-:-:S04]  /*8a1a0*/  ISETP.GE.AND P3, PT, R0, R7, PT ;  /* 0x000000070000720c */ /* 0x000fc80003f66270 */
[----:B------:R-:W-:Y:S02]  /*8a1b0*/  ISETP.LT.AND P4, PT, R15, R23, !P3 ;  /* 0x000000170f00720c */ /* 0x000fe40005f81270 */
[----:B------:R-:W-:Y:S01]  /*8a1c0*/  PRMT R75, R75, 0x7773, RZ ;  /* 0x000077734b4b7816 */ /* 0x000fe200000000ff */
[----:B------:R-:W-:Y:S01]  /*8a1d0*/  @P6 STG.E.U8 desc[UR60][R28.64], R3 ;  /* 0x000000031c006986 */ /* 0x000fe2000c10113c */
[----:B------:R-:W-:Y:S02]  /*8a1e0*/  ISETP.LT.AND P6, PT, R16, R19, !P3 ;  /* 0x000000131000720c */ /* 0x000fe40005fc1270 */
[C---:B--2---:R-:W-:Y:S02]  /*8a1f0*/  PRMT R9, R76.reuse, 0x7770, RZ ;  /* 0x000077704c097816 */ /* 0x044fe400000000ff */
[----:B------:R-:W-:Y:S01]  /*8a200*/  PRMT R7, R76, 0x7771, RZ ;  /* 0x000077714c077816 */ /* 0x000fe200000000ff */
[----:B------:R2:W-:Y:S01]  /*8a210*/  @P5 STG.E.U8 desc[UR60][R250.64], R75 ;  /* 0x0000004bfa005986 */ /* 0x0005e2000c10113c */
[----:B------:R-:W4:Y:S03]  /*8a220*/  LDC R19, c[0x0][0x228] ;  /* 0x00008a00ff137b82 */ /* 0x000f260000000800 */
[----:B---3--:R3:W-:Y:S04]  /*8a230*/  @P4 STG.E.U8 desc[UR60][R248.64], R9 ;  /* 0x00000009f8004986 */ /* 0x0087e8000c10113c */
[----:B------:R0:W-:Y:S01]  /*8a240*/  @P6 STG.E.U8 desc[UR60][R80.64], R7 ;  /* 0x0000000750006986 */ /* 0x0001e2000c10113c */
[----:B------:R-:W-:Y:S01]  /*8a250*/  VIADD R0, R10, 0x51 ;  /* 0x000000510a007836 */ /* 0x000fe20000000000 */
[----:B------:R-:W4:Y:S02]  /*8a260*/  LDC R23, c[0x0][0x228] ;  /* 0x00008a00ff177b82 */ /* 0x000f240000000800 */
[----:B--2---:R-:W2:Y:S04]  /*8a270*/  LDL.LU.64 R250, [R1+0x7b8] ;  /* 0x0007b80001fa7983 */ /* 0x004ea80000300a00 */
[----:B------:R-:W2:Y:S04]  /*8a280*/  LDL.LU.64 R30, [R1+0x7b0] ;  /* 0x0007b000011e7983 */ /* 0x000ea80000300a00 */
[----:B---3--:R-:W3:Y:S04]  /*8a290*/  LDL.LU.64 R248, [R1+0x7a8] ;  /* 0x0007a80001f87983 */ /* 0x008ee80000300a00 */
[----:B0-----:R-:W2:Y:S01]  /*8a2a0*/  LDL.LU.64 R80, [R1+0x2fd8] ;  /* 0x002fd80001507983 */ /* 0x001ea20000300a00 */
[----:B------:R-:W-:-:S02]  /*8a2b0*/  ISETP.LT.AND P5, PT, R17, R2, !P3 ;  /* 0x000000021100720c */ /* 0x000fc40005fa1270 */
[----:B------:R-:W-:Y:S01]  /*8a2c0*/  ISETP.LT.AND P3, PT, R14, R13, !P3 ;  /* 0x0000000d0e00720c */ /* 0x000fe20005f61270 */
[----:B------:R-:W0:Y:S01]  /*8a2d0*/  LDC.64 R2, c[0x0][0x228] ;  /* 0x00008a00ff027b82 */ /* 0x000e220000000a00 */
[----:B------:R-:W3:Y:S01]  /*8a2e0*/  LDL.LU.64 R28, [R1+0x798] ;  /* 0x00079800011c7983 */ /* 0x000ee20000300a00 */
[----:B------:R-:W-:Y:S02]  /*8a2f0*/  ISETP.GE.AND P4, PT, R0, R5, PT ;  /* 0x000000050000720c */ /* 0x000fe40003f86270 */
[C---:B------:R-:W-:Y:S02]  /*8a300*/  PRMT R0, R76.reuse, 0x7772, RZ ;  /* 0x000077724c007816 */ /* 0x040fe400000000ff */
[----:B------:R-:W-:Y:S02]  /*8a310*/  ISETP.LT.AND P6, PT, R15, R22, !P4 ;  /* 0x000000160f00720c */ /* 0x000fe400067c1270 */
[----:B------:R-:W-:Y:S01]  /*8a320*/  PRMT R76, R76, 0x7773, RZ ;  /* 0x000077734c4c7816 */ /* 0x000fe200000000ff */
[----:B------:R-:W3:Y:S03]  /*8a330*/  LDC R13, c[0x0][0x228] ;  /* 0x00008a00ff0d7b82 */ /* 0x000ee60000000800 */
[----:B------:R4:W-:Y:S01]  /*8a340*/  @P3 STG.E.U8 desc[UR60][R246.64], R0 ;  /* 0x00000000f6003986 */ /* 0x0009e2000c10113c */
[----:B-1----:R-:W-:-:S03]  /*8a350*/  ISETP.LT.AND P3, PT, R16, R11, !P4 ;  /* 0x0000000b1000720c */ /* 0x002fc60006761270 */
[----:B----4-:R1:W-:Y:S01]  /*8a360*/  @P5 STG.E.U8 desc[UR60][R244.64], R76 ;  /* 0x0000004cf4005986 */ /* 0x0103e2000c10113c */
[----:B------:R-:W-:Y:S01]  /*8a370*/  ISETP.LT.AND P5, PT, R17, R8, !P4 ;  /* 0x000000081100720c */ /* 0x000fe200067a1270 */
[----:B------:R-:W4:Y:S02]  /*8a380*/  LDC R22, c[0x0][0x228] ;  /* 0x00008a00ff167b82 */ /* 0x000f240000000800 */
[----:B------:R-:W4:Y:S01]  /*8a390*/  LDL.LU.64 R246, [R1+0x790] ;  /* 0x0007900001f67983 */ /* 0x000f220000300a00 */
[----:B------:R-:W-:Y:S01]  /*8a3a0*/  ISETP.LT.AND P4, PT, R14, R19, !P4 ;  /* 0x000000130e00720c */ /* 0x000fe20006781270 */
[----:B------:R-:W-:-:S04]  /*8a3b0*/  VIADD R0, R10, 0x52 ;  /* 0x000000520a007836 */ /* 0x000fc80000000000 */
[----:B------:R-:W4:Y:S01]  /*8a3c0*/  LDC R11, c[0x0][0x228] ;  /* 0x00008a00ff0b7b82 */ /* 0x000f220000000800 */
[----:B------:R-:W4:Y:S04]  /*8a3d0*/  LDL.LU.64 R26, [R1+0x788] ;  /* 0x00078800011a7983 */ /* 0x000f280000300a00 */
[----:B-1----:R-:W4:Y:S03]  /*8a3e0*/  LDL.LU.64 R244, [R1+0x780] ;  /* 0x0007800001f47983 */ /* 0x002f260000300a00 */
[----:B------:R-:W1:Y:S08]  /*8a3f0*/  LDC.64 R8, c[0x0][0x228] ;  /* 0x00008a00ff087b82 */ /* 0x000e700000000a00 */
[----:B------:R-:W1:Y:S01]  /*8a400*/  LDC R19, c[0x0][0x228] ;  /* 0x00008a00ff137b82 */ /* 0x000e620000000800 */
[----:B--2---:R-:W-:-:S02]  /*8a410*/  PRMT R7, R80, 0x7770, RZ ;  /* 0x0000777050077816 */ /* 0x004fc400000000ff */
[----:B------:R-:W-:-:S03]  /*8a420*/  PRMT R5, R80, 0x7771, RZ ;  /* 0x0000777150057816 */ /* 0x000fc600000000ff */
[----:B------:R2:W-:Y:S01]  /*8a430*/  @P6 STG.E.U8 desc[UR60][R250.64], R7 ;  /* 0x00000007fa006986 */ /* 0x0005e2000c10113c */
[----:B0-----:R-:W-:Y:S02]  /*8a440*/  ISETP.GE.AND P6, PT, R0, R3, PT ;  /* 0x000000030000720c */ /* 0x001fe40003fc6270 */
[----:B------:R-:W-:Y:S01]  /*8a450*/  PRMT R0, R80, 0x7772, RZ ;  /* 0x0000777250007816 */ /* 0x000fe200000000ff */
[----:B------:R-:W-:Y:S04]  /*8a460*/  @P3 STG.E.U8 desc[UR60][R30.64], R5 ;  /* 0x000000051e003986 */ /* 0x000fe8000c10113c */
[----:B---3--:R0:W-:Y:S04]  /*8a470*/  @P4 STG.E.U8 desc[UR60][R248.64], R0 ;  /* 0x00000000f8004986 */ /* 0x0081e8000c10113c */
[----:B--2---:R-:W2:Y:S01]  /*8a480*/  LDL.LU.64 R250, [R1+0x768] ;  /* 0x0007680001fa7983 */ /* 0x004ea20000300a00 */
[----:B------:R-:W3:Y:S03]  /*8a490*/  LDC R7, c[0x0][0x228] ;  /* 0x00008a00ff077b82 */ /* 0x000ee60000000800 */
[----:B0-----:R-:W3:Y:S01]  /*8a4a0*/  LDL.LU.64 R248, [R1+0x760] ;  /* 0x0007600001f87983 */ /* 0x001ee20000300a00 */
[----:B------:R-:W-:-:S02]  /*8a4b0*/  ISETP.LT.AND P3, PT, R15, R13, !P6 ;  /* 0x0000000d0f00720c */ /* 0x000fc40007761270 */
[----:B------:R-:W-:Y:S02]  /*8a4c0*/  PRMT R80, R80, 0x7773, RZ ;  /* 0x0000777350507816 */ /* 0x000fe400000000ff */
[----:B----4-:R-:W-:Y:S01]  /*8a4d0*/  ISETP.LT.AND P4, PT, R16, R22, !P6 ;  /* 0x000000161000720c */ /* 0x010fe20007781270 */
[----:B------:R-:W-:Y:S01]  /*8a4e0*/  VIADD R0, R10, 0x53 ;  /* 0x000000530a007836 */ /* 0x000fe20000000000 */
[----:B------:R-:W-:Y:S01]  /*8a4f0*/  PRMT R5, R77, 0x7770, RZ ;  /* 0x000077704d057816 */ /* 0x000fe200000000ff */
[----:B------:R0:W-:Y:S01]  /*8a500*/  @P5 STG.E.U8 desc[UR60][R28.64], R80 ;  /* 0x000000501c005986 */ /* 0x0001e2000c10113c */
[----:B------:R-:W-:Y:S01]  /*8a510*/  ISETP.LT.AND P5, PT, R17, R12, !P6 ;  /* 0x0000000c1100720c */ /* 0x000fe200077a1270 */
[----:B------:R-:W4:Y:S01]  /*8a520*/  LDC R22, c[0x0][0x228] ;  /* 0x00008a00ff167b82 */ /* 0x000f220000000800 */
[----:B------:R-:W-:Y:S02]  /*8a530*/  ISETP.LT.AND P6, PT, R14, R11, !P6 ;  /* 0x0000000b0e00720c */ /* 0x000fe400077c1270 */
[----:B------:R-:W-:Y:S01]  /*8a540*/  PRMT R3, R77, 0x7771, RZ ;  /* 0x000077714d037816 */ /* 0x000fe200000000ff */
[----:B------:R0:W-:Y:S01]  /*8a550*/  @P3 STG.E.U8 desc[UR60][R246.64], R5 ;  /* 0x00000005f6003986 */ /* 0x0001e2000c10113c */
[----:B-1----:R-:W-:-:S02]  /*8a560*/  ISETP.GE.AND P3, PT, R0, R9, PT ;  /* 0x000000090000720c */ /* 0x002fc40003f66270 */
[----:B------:R-:W-:Y:S01]  /*8a570*/  PRMT R0, R77, 0x7772, RZ ;  /* 0x000077724d007816 */ /* 0x000fe200000000ff */
[----:B------:R1:W-:Y:S01]  /*8a580*/  @P4 STG.E.U8 desc[UR60][R26.64], R3 ;  /* 0x000000031a004986 */ /* 0x0003e2000c10113c */
[----:B------:R-:W-:Y:S01]  /*8a590*/  ISETP.LT.AND P4, PT, R15, R19, !P3 ;  /* 0x000000130f00720c */ /* 0x000fe20005f81270 */
[----:B------:R-:W4:Y:S02]  /*8a5a0*/  LDC.64 R12, c[0x0][0x228] ;  /* 0x00008a00ff0c7b82 */ /* 0x000f240000000a00 */
[----:B0-----:R-:W4:Y:S04]  /*8a5b0*/  LDL.LU.64 R28, [R1+0x750] ;  /* 0x00075000011c7983 */ /* 0x001f280000300a00 */
[----:B------:R0:W-:Y:S01]  /*8a5c0*/  @P6 STG.E.U8 desc[UR60][R244.64], R0 ;  /* 0x00000000f4006986 */ /* 0x0001e2000c10113c */
[----:B------:R-:W-:Y:S01]  /*8a5d0*/  ISETP.LT.AND P6, PT, R16, R23, !P3 ;  /* 0x000000171000720c */ /* 0x000fe20005fc1270 */
[----:B------:R-:W4:Y:S01]  /*8a5e0*/  LDC R11, c[0x0][0x228] ;  /* 0x00008a00ff0b7b82 */ /* 0x000f220000000800 */
[----:B------:R-:W-:Y:S01]  /*8a5f0*/  PRMT R77, R77, 0x7773, RZ ;  /* 0x000077734d4d7816 */ /* 0x000fe200000000ff */
[----:B------:R-:W4:Y:S01]  /*8a600*/  LDL.LU.64 R246, [R1+0x748] ;  /* 0x0007480001f67983 */ /* 0x000f220000300a00 */
[----:B------:R-:W-:-:S02]  /*8a610*/  PRMT R5, R81, 0x7770, RZ ;  /* 0x0000777051057816 */ /* 0x000fc400000000ff */
[----:B-1----:R-:W-:-:S03]  /*8a620*/  PRMT R3, R81, 0x7771, RZ ;  /* 0x0000777151037816 */ /* 0x002fc600000000ff */
[----:B------:R-:W1:Y:S01]  /*8a630*/  LDC R9, c[0x0][0x228] ;  /* 0x00008a00ff097b82 */ /* 0x000e620000000800 */
[----:B0-----:R-:W4:Y:S01]  /*8a640*/  LDL.LU.64 R244, [R1+0x740] ;  /* 0x0007400001f47983 */ /* 0x001f220000300a00 */
[----:B------:R-:W-:-:S06]  /*8a650*/  VIADD R0, R10, 0x54 ;  /* 0x000000540a007836 */ /* 0x000fcc0000000000 */
[----:B------:R-:W0:Y:S08]  /*8a660*/  LDC R19, c[0x0][0x228] ;  /* 0x00008a00ff137b82 */ /* 0x000e300000000800 */
[----:B------:R-:W0:Y:S01]  /*8a670*/  LDC R23, c[0x0][0x228] ;  /* 0x00008a00ff177b82 */ /* 0x000e220000000800 */
[----:B--2---:R-:W-:Y:S04]  /*8a680*/  @P5 STG.E.U8 desc[UR60][R250.64], R77 ;  /* 0x0000004dfa005986 */ /* 0x004fe8000c10113c */
[----:B---3--:R2:W-:Y:S04]  /*8a690*/  @P4 STG.E.U8 desc[UR60][R248.64], R5 ;  /* 0x00000005f8004986 */ /* 0x0085e8000c10113c */
[----:B------:R3:W-:Y:S04]  /*8a6a0*/  @P6 STG.E.U8 desc[UR60][R78.64], R3 ;  /* 0x000000034e006986 */ /* 0x0007e8000c10113c */
[----:B--2---:R-:W2:Y:S04]  /*8a6b0*/  LDL.LU.64 R248, [R1+0x730] ;  /* 0x0007300001f87983 */ /* 0x004ea80000300a00 */
[----:B---3--:R-:W3:Y:S01]  /*8a6c0*/  LDL.LU.64 R78, [R1+0x2fd0] ;  /* 0x002fd000014e7983 */ /* 0x008ee20000300a00 */
[----:B------:R-:W-:-:S02]  /*8a6d0*/  ISETP.LT.AND P5, PT, R17, R6, !P3 ;  /* 0x000000061100720c */ /* 0x000fc40005fa1270 */
[----:B------:R-:W-:Y:S01]  /*8a6e0*/  ISETP.LT.AND P3, PT, R14, R7, !P3 ;  /* 0x000000070e00720c */ /* 0x000fe20005f61270 */
[----:B------:R-:W2:Y:S01]  /*8a6f0*/  LDL.LU.64 R250, [R1+0x718] ;  /* 0x0007180001fa7983 */ /* 0x000ea20000300a00 */
[----:B----4-:R-:W-:Y:S01]  /*8a700*/  ISETP.GE.AND P4, PT, R0, R13, PT ;  /* 0x0000000d0000720c */ /* 0x010fe20003f86270 */
[----:B------:R-:W4:Y:S01]  /*8a710*/  LDC.64 R6, c[0x0][0x228] ;  /* 0x00008a00ff067b82 */ /* 0x000f220000000a00 */
[----:B------:R-:W-:Y:S02]  /*8a720*/  PRMT R0, R81, 0x7772, RZ ;  /* 0x0000777251007816 */ /* 0x000fe400000000ff */
[----:B------:R-:W-:Y:S02]  /*8a730*/  ISETP.LT.AND P6, PT, R15, R11, !P4 ;  /* 0x0000000b0f00720c */ /* 0x000fe400067c1270 */
[----:B------:R-:W-:-:S03]  /*8a740*/  PRMT R81, R81, 0x7773, RZ ;  /* 0x0000777351517816 */ /* 0x000fc600000000ff */
[----:B------:R-:W2:Y:S02]  /*8a750*/  LDC R13, c[0x0][0x228] ;  /* 0x00008a00ff0d7b82 */ /* 0x000ea40000000800 */
[----:B------:R-:W-:Y:S01]  /*8a760*/  @P3 STG.E.U8 desc[UR60][R28.64], R0 ;  /* 0x000000001c003986 */ /* 0x000fe2000c10113c */
[----:B------:R-:W-:-:S03]  /*8a770*/  ISETP.LT.AND P3, PT, R16, R22, !P4 ;  /* 0x000000161000720c */ /* 0x000fc60006761270 */
[----:B------:R0:W-:Y:S01]  /*8a780*/  @P5 STG.E.U8 desc[UR60][R246.64], R81 ;  /* 0x00000051f6005986 */ /* 0x0001e2000c10113c */
[----:B------:R-:W-:Y:S01]  /*8a790*/  ISETP.LT.AND P5, PT, R17, R4, !P4 ;  /* 0x000000041100720c */ /* 0x000fe200067a1270 */
[----:B------:R-:W2:Y:S01]  /*8a7a0*/  LDC R11, c[0x0][0x228] ;  /* 0x00008a00ff0b7b82 */ /* 0x000ea20000000800 */
[----:B-1----:R-:W-:Y:S02]  /*8a7b0*/  ISETP.LT.AND P4, PT, R14, R9, !P4 ;  /* 0x000000090e00720c */ /* 0x002fe40006781270 */
[C---:B---3--:R-:W-:Y:S01]  /*8a7c0*/  PRMT R3, R78.reuse, 0x7771, RZ ;  /* 0x000077714e037816 */ /* 0x048fe200000000ff */
[----:B0-----:R-:W3:Y:S01]  /*8a7d0*/  LDL.LU.64 R246, [R1+0x710] ;  /* 0x0007100001f67983 */ /* 0x001ee20000300a00 */
[----:B------:R-:W-:Y:S01]  /*8a7e0*/  PRMT R9, R78, 0x7770, RZ ;  /* 0x000077704e097816 */ /* 0x000fe200000000ff */
[----:B------:R-:W-:Y:S02]  /*8a7f0*/  VIADD R0, R10, 0x55 ;  /* 0x000000550a007836 */ /* 0x000fe40000000000 */
[----:B------:R-:W0:Y:S01]  /*8a800*/  LDC.64 R4, c[0x0][0x228] ;  /* 0x00008a00ff047b82 */ /* 0x000e220000000a00 */
[----:B------:R-:W3:Y:S04]  /*8a810*/  LDL.LU.64 R30, [R1+0x708] ;  /* 0x00070800011e7983 */ /* 0x000ee80000300a00 */
[----:B------:R1:W-:Y:S03]  /*8a820*/  @P6 STG.E.U8 desc[UR60][R244.64], R9 ;  /* 0x00000009f4006986 */ /* 0x0003e6000c10113c */
[----:B------:R-:W0:Y:S01]  /*8a830*/  LDC R22, c[0x0][0x228] ;  /* 0x00008a00ff167b82 */ /* 0x000e220000000800 */
[----:B------:R4:W-:Y:S04]  /*8a840*/  @P3 STG.E.U8 desc[UR60][R82.64], R3 ;  /* 0x0000000352003986 */ /* 0x0009e8000c10113c */
[----:B-1----:R-:W3:Y:S04]  /*8a850*/  LDL.LU.64 R244, [R1+0x700] ;  /* 0x0007000001f47983 */ /* 0x002ee80000300a00 */
[----:B----4-:R-:W4:Y:S01]  /*8a860*/  LDL.LU.64 R82, [R1+0x2fc8] ;  /* 0x002fc80001527983 */ /* 0x010f220000300a00 */
[----:B------:R-:W-:-:S02]  /*8a870*/  ISETP.GE.AND P6, PT, R0, R7, PT ;  /* 0x000000070000720c */ /* 0x000fc40003fc6270 */
[C---:B------:R-:W-:Y:S01]  /*8a880*/  PRMT R0, R78.reuse, 0x7772, RZ ;  /* 0x000077724e007816 */ /* 0x040fe200000000ff */
[----:B------:R-:W3:Y:S01]  /*8a890*/  LDL.LU.64 R28, [R1+0x6f0] ;  /* 0x0006f000011c7983 */ /* 0x000ee20000300a00 */
[----:B------:R-:W-:Y:S02]  /*8a8a0*/  ISETP.LT.AND P3, PT, R15, R19, !P6 ;  /* 0x000000130f00720c */ /* 0x000fe40007761270 */
[----:B------:R-:W-:Y:S01]  /*8a8b0*/  PRMT R78, R78, 0x7773, RZ ;  /* 0x000077734e4e7816 */ /* 0x000fe200000000ff */
[----:B--2---:R1:W-:Y:S01]  /*8a8c0*/  @P4 STG.E.U8 desc[UR60][R248.64], R0 ;  /* 0x00000000f8004986 */ /* 0x0043e2000c10113c */
[----:B------:R-:W-:Y:S01]  /*8a8d0*/  ISETP.LT.AND P4, PT, R16, R23, !P6 ;  /* 0x000000171000720c */ /* 0x000fe20007781270 */
[----:B------:R-:W2:Y:S02]  /*8a8e0*/  LDC R19, c[0x0][0x228] ;  /* 0x00008a00ff137b82 */ /* 0x000ea40000000800 */
[----:B------:R1:W-:Y:S01]  /*8a8f0*/  @P5 STG.E.U8 desc[UR60][R250.64], R78 ;  /* 0x0000004efa005986 */ /* 0x0003e2000c10113c */
[----:B------:R-:W-:-:S03]  /*8a900*/  ISETP.LT.AND P5, PT, R17, R2, !P6 ;  /* 0x000000021100720c */ /* 0x000fc600077a1270 */
[----:B-1----:R-:W2:Y:S01]  /*8a910*/  LDL.LU.64 R248, [R1+0x6e8] ;  /* 0x0006e80001f87983 */ /* 0x002ea20000300a00 */
[----:B------:R-:W-:Y:S01]  /*8a920*/  ISETP.LT.AND P6, PT, R14, R13, !P6 ;  /* 0x0000000d0e00720c */ /* 0x000fe200077c1270 */
[----:B------:R-:W-:Y:S01]  /*8a930*/  VIADD R0, R10, 0x56 ;  /* 0x000000560a007836 */ /* 0x000fe20000000000 */
[----:B------:R-:W1:Y:S01]  /*8a940*/  LDC.64 R2, c[0x0][0x228] ;  /* 0x00008a00ff027b82 */ /* 0x000e620000000a00 */
[----:B------:R-:W2:Y:S04]  /*8a950*/  LDL.LU.64 R26, [R1+0x6e0] ;  /* 0x0006e000011a7983 */ /* 0x000ea80000300a00 */
[----:B------:R-:W2:Y:S03]  /*8a960*/  LDL.LU.64 R250, [R1+0x6d8] ;  /* 0x0006d80001fa7983 */ /* 0x000ea60000300a00 */
[----:B------:R-:W1:Y:S08]  /*8a970*/  LDC R13, c[0x0][0x228] ;  /* 0x00008a00ff0d7b82 */ /* 0x000e700000000800 */
[----:B------:R-:W1:Y:S01]  /*8a980*/  LDC R23, c[0x0][0x228] ;  /* 0x00008a00ff177b82 */ /* 0x000e620000000800 */
[----:B----4-:R-:W-:-:S02]  /*8a990*/  PRMT R9, R82, 0x7770, RZ ;  /* 0x0000777052097816 */ /* 0x010fc400000000ff */
[----:B------:R-:W-:-:S03]  /*8a9a0*/  PRMT R7, R82, 0x7771, RZ ;  /* 0x0000777152077816 */ /* 0x000fc600000000ff */
[----:B---3--:R3:W-:Y:S01]  /*8a9b0*/  @P3 STG.E.U8 desc[UR60][R246.64], R9 ;  /* 0x00000009f6003986 */ /* 0x0087e2000c10113c */
[----:B0-----:R-:W-:Y:S02]  /*8a9c0*/  ISETP.GE.AND P3, PT, R0, R5, PT ;  /* 0x000000050000720c */ /* 0x001fe40003f66270 */
[----:B------:R-:W-:Y:S01]  /*8a9d0*/  PRMT R0, R82, 0x7772, RZ ;  /* 0x0000777252007816 */ /* 0x000fe200000000ff */
[----:B------:R-:W-:Y:S04]  /*8a9e0*/  @P4 STG.E.U8 desc[UR60][R30.64], R7 ;  /* 0x000000071e004986 */ /* 0x000fe8000c10113c */
[----:B------:R0:W-:Y:S04]  /*8a9f0*/  @P6 STG.E.U8 desc[UR60][R244.64], R0 ;  /* 0x00000000f4006986 */ /* 0x0001e8000c10113c */
[----:B---3--:R-:W3:Y:S04]  /*8aa00*/  LDL.LU.64 R246, [R1+0x6c0] ;  /* 0x0006c00001f67983 */ /* 0x008ee80000300a00 */
[----:B0-----:R-:W4:Y:S01]  /*8aa10*/  LDL.LU.64 R244, [R1+0x6b8] ;  /* 0x0006b80001f47983 */ /* 0x001f220000300a00 */
[----:B------:R-:W-:-:S02]  /*8aa20*/  ISETP.LT.AND P4, PT, R15, R11, !P3 ;  /* 0x0000000b0f00720c */ /* 0x000fc40005f81270 */
[----:B------:R-:W-:Y:S01]  /*8aa30*/  PRMT R82, R82, 0x7773, RZ ;  /* 0x0000777352527816 */ /* 0x000fe200000000ff */
[----:B------:R-:W-:Y:S01]  /*8aa40*/  VIADD R0, R10, 0x57 ;  /* 0x000000570a007836 */ /* 0x000fe20000000000 */
[----:B------:R-:W-:Y:S01]  /*8aa50*/  ISETP.LT.AND P6, PT, R16, R22, !P3 ;  /* 0x000000161000720c */ /* 0x000fe20005fc1270 */
[----:B------:R-:W0:Y:S02]  /*8aa60*/  LDC R11, c[0x0][0x228] ;  /* 0x00008a00ff0b7b82 */ /* 0x000e240000000800 */
[----:B------:R1:W-:Y:S01]  /*8aa70*/  @P5 STG.E.U8 desc[UR60][R28.64], R82 ;  /* 0x000000521c005986 */ /* 0x0003e2000c10113c */
[----:B--2---:R-:W-:Y:S02]  /*8aa80*/  ISETP.LT.AND P5, PT, R14, R19, !P3 ;  /* 0x000000130e00720c */ /* 0x004fe40005fa1270 */
[C---:B------:R-:W-:Y:S02]  /*8aa90*/  PRMT R7, R79.reuse, 0x7770, RZ ;  /* 0x000077704f077816 */ /* 0x040fe400000000ff */
[----:B------:R-:W-:Y:S01]  /*8aaa0*/  PRMT R5, R79, 0x7771, RZ ;  /* 0x000077714f057816 */ /* 0x000fe200000000ff */
[----:B------:R-:W2:Y:S02]  /*8aab0*/  LDC R19, c[0x0][0x228] ;  /* 0x00008a00ff137b82 */ /* 0x000ea40000000800 */
[----:B------:R-:W-:Y:S01]  /*8aac0*/  @P4 STG.E.U8 desc[UR60][R248.64], R7 ;  /* 0x00000007f8004986 */ /* 0x000fe2000c10113c */
[----:B-1----:R-:W-:-:S02]  /*8aad0*/  ISETP.GE.AND P4, PT, R0, R3, PT ;  /* 0x000000030000720c */ /* 0x002fc40003f86270 */
[----:B------:R-:W-:Y:S01]  /*8aae0*/  PRMT R0, R79, 0x7772, RZ ;  /* 0x000077724f007816 */ /* 0x000fe200000000ff */
[----:B------:R1:W-:Y:S01]  /*8aaf0*/  @P6 STG.E.U8 desc[UR60][R26.64], R5 ;  /* 0x000000051a006986 */ /* 0x0003e2000c10113c */
[----:B------:R-:W-:Y:S01]  /*8ab00*/  ISETP.LT.AND P3, PT, R17, R8, !P3 ;  /* 0x000000081100720c */ /* 0x000fe20005f61270 */
[----:B------:R-:W2:Y:S01]  /*8ab10*/  LDC R22, c[0x0][0x228] ;  /* 0x00008a00ff167b82 */ /* 0x000ea20000000800 */
[----:B------:R-:W-:Y:S01]  /*8ab20*/  ISETP.LT.AND P6, PT, R15, R13, !P4 ;  /* 0x0000000d0f00720c */ /* 0x000fe200067c1270 */
[----:B------:R1:W-:Y:S01]  /*8ab30*/  @P5 STG.E.U8 desc[UR60][R250.64], R0 ;  /* 0x00000000fa005986 */ /* 0x0003e2000c10113c */
[----:B------:R-:W-:Y:S02]  /*8ab40*/  ISETP.LT.AND P5, PT, R16, R23, !P4 ;  /* 0x000000171000720c */ /* 0x000fe400067a1270 */
[----:B------:R-:W-:Y:S01]  /*8ab50*/  PRMT R79, R79, 0x7773, RZ ;  /* 0x000077734f4f7816 */ /* 0x000fe200000000ff */
[----:B------:R-:W2:Y:S01]  /*8ab60*/  LDL.LU.64 R28, [R1+0x6a8] ;  /* 0x0006a800011c7983 */ /* 0x000ea20000300a00 */
[C---:B------:R-:W-:Y:S01]  /*8ab70*/  PRMT R3, R83.reuse, 0x7771, RZ ;  /* 0x0000777153037816 */ /* 0x040fe200000000ff */
[----:B------:R-:W0:Y:S01]  /*8ab80*/  LDC.64 R8, c[0x0][0x228] ;  /* 0x00008a00ff087b82 */ /* 0x000e220000000a00 */
[----:B-1----:R-:W-:Y:S01]  /*8ab90*/  PRMT R5, R83, 0x7770, RZ ;  /* 0x0000777053057816 */ /* 0x002fe200000000ff */
[----:B------:R-:W2:Y:S04]  /*8aba0*/  LDL.LU.64 R248, [R1+0x6a0] ;  /* 0x0006a00001f87983 */ /* 0x000ea80000300a00 */
[----:B------:R-:W2:Y:S01]  /*8abb0*/  LDL.LU.64 R250, [R1+0x698] ;  /* 0x0006980001fa7983 */ /* 0x000ea20000300a00 */
[----:B------:R-:W-:Y:S01]  /*8abc0*/  VIADD R0, R10, 0x58 ;  /* 0x000000580a007836 */ /* 0x000fe20000000000 */
[----:B------:R-:W1:Y:S08]  /*8abd0*/  LDC R7, c[0x0][0x228] ;  /* 0x00008a00ff077b82 */ /* 0x000e700000000800 */
[----:B------:R-:W1:Y:S01]  /*8abe0*/  LDC R23, c[0x0][0x228] ;  /* 0x00008a00ff177b82 */ /* 0x000e620000000800 */
[----:B---3--:R3:W-:Y:S04]  /*8abf0*/  @P3 STG.E.U8 desc[UR60][R246.64], R79 ;  /* 0x0000004ff6003986 */ /* 0x0087e8000c10113c */
[----:B----4-:R-:W-:Y:S04]  /*8ac00*/  @P6 STG.E.U8 desc[UR60][R244.64], R5 ;  /* 0x00000005f4006986 */ /* 0x010fe8000c10113c */
[----:B---3--:R-:W3:Y:S04]  /*8ac10*/  LDL.LU.64 R246, [R1+0x688] ;  /* 0x0006880001f67983 */ /* 0x008ee80000300a00 */
[----:B------:R4:W-:Y:S04]  /*8ac20*/  @P5 STG.E.U8 desc[UR60][R84.64], R3 ;  /* 0x0000000354005986 */ /* 0x0009e8000c10113c */
[----:B----4-:R-:W4:Y:S01]  /*8ac30*/  LDL.LU.64 R84, [R1+0x2fc0] ;  /* 0x002fc00001547983 */ /* 0x010f220000300a00 */
[----:B0-----:R-:W-:-:S02]  /*8ac40*/  ISETP.LT.AND P3, PT, R14, R11, !P4 ;  /* 0x0000000b0e00720c */ /* 0x001fc40006761270 */
[----:B------:R-:W-:Y:S01]  /*8ac50*/  ISETP.GE.AND P6, PT, R0, R9, PT ;  /* 0x000000090000720c */ /* 0x000fe20003fc6270 */
[----:B------:R-:W3:Y:S01]  /*8ac60*/  LDL.LU.64 R244, [R1+0x678] ;  /* 0x0006780001f47983 */ /* 0x000ee20000300a00 */
[----:B------:R-:W-:Y:S01]  /*8ac70*/  PRMT R0, R83, 0x7772, RZ ;  /* 0x0000777253007816 */ /* 0x000fe200000000ff */
[----:B------:R-:W0:Y:S01]  /*8ac80*/  LDC R11, c[0x0][0x228] ;  /* 0x00008a00ff0b7b82 */ /* 0x000e220000000800 */
[----:B------:R-:W-:Y:S02]  /*8ac90*/  ISETP.LT.AND P4, PT, R17, R12, !P4 ;  /* 0x0000000c1100720c */ /* 0x000fe40006781270 */
[----:B--2---:R-:W-:-:S05]  /*8aca0*/  ISETP.LT.AND P5, PT, R15, R19, !P6 ;  /* 0x000000130f00720c */ /* 0x004fca00077a1270 */
[----:B------:R-:W-:Y:S01]  /*8acb0*/  @P3 STG.E.U8 desc[UR60][R28.64], R0 ;  /* 0x000000001c003986 */ /* 0x000fe2000c10113c */
[----:B------:R-:W-:Y:S01]  /*8acc0*/  ISETP.LT.AND P3, PT, R16, R22, !P6 ;  /* 0x000000161000720c */ /* 0x000fe20007761270 */
[----:B------:R-:W2:Y:S01]  /*8acd0*/  LDC.64 R12, c[0x0][0x228] ;  /* 0x00008a00ff0c7b82 */ /* 0x000ea20000000a00 */
[----:B------:R-:W-:-:S05]  /*8ace0*/  PRMT R83, R83, 0x7773, RZ ;  /* 0x0000777353537816 */ /* 0x000fca00000000ff */
[----:B------:R1:W-:Y:S02]  /*8acf0*/  @P4 STG.E.U8 desc[UR60][R248.64], R83 ;  /* 0x00000053f8004986 */ /* 0x0003e4000c10113c */
[----:B------:R-:W3:Y:S08]  /*8ad00*/  LDC R19, c[0x0][0x228] ;  /* 0x00008a00ff137b82 */ /* 0x000ef00000000800 */
[----:B------:R-:W3:Y:S01]  /*8ad10*/  LDC R9, c[0x0][0x228] ;  /* 0x00008a00ff097b82 */ /* 0x000ee20000000800 */
[----:B-1----:R-:W3:Y:S04]  /*8ad20*/  LDL.LU.64 R248, [R1+0x670] ;  /* 0x0006700001f87983 */ /* 0x002ee80000300a00 */
[----:B------:R-:W3:Y:S01]  /*8ad30*/  LDL.LU.64 R30, [R1+0x668] ;  /* 0x00066800011e7983 */ /* 0x000ee20000300a00 */
[----:B----4-:R-:W-:-:S03]  /*8ad40*/  PRMT R5, R84, 0x7770, RZ ;  /* 0x0000777054057816 */ /* 0x010fc600000000ff */
[----:B------:R-:W4:Y:S01]  /*8ad50*/  LDL.LU.64 R28, [R1+0x660] ;  /* 0x00066000011c7983 */ /* 0x000f220000300a00 */
[----:B------:R-:W-:Y:S01]  /*8ad60*/  PRMT R3, R84, 0x7771, RZ ;  /* 0x0000777154037816 */ /* 0x000fe200000000ff */
[----:B------:R-:W-:Y:S01]  /*8ad70*/  VIADD R0, R10, 0x59 ;  /* 0x000000590a007836 */ /* 0x000fe20000000000 */
[----:B------:R-:W1:Y:S01]  /*8ad80*/  LDC R22, c[0x0][0x228] ;  /* 0x00008a00ff167b82 */ /* 0x000e620000000800 */
[----:B------:R0:W-:Y:S04]  /*8ad90*/  @P5 STG.E.U8 desc[UR60][R250.64], R5 ;  /* 0x00000005fa005986 */ /* 0x0001e8000c10113c */
[----:B------:R2:W-:Y:S04]  /*8ada0*/  @P3 STG.E.U8 desc[UR60][R88.64], R3 ;  /* 0x0000000358003986 */ /* 0x0005e8000c10113c */
[----:B0-----:R-:W4:Y:S04]  /*8adb0*/  LDL.LU.64 R250, [R1+0x650] ;  /* 0x0006500001fa7983 */ /* 0x001f280000300a00 */
[----:B--2---:R-:W2:Y:S01]  /*8adc0*/  LDL.LU.64 R88, [R1+0x2fb8] ;  /* 0x002fb80001587983 */ /* 0x004ea20000300a00 */
[----:B------:R-:W-:-:S02]  /*8add0*/  ISETP.LT.AND P4, PT, R17, R6, !P6 ;  /* 0x000000061100720c */ /* 0x000fc40007781270 */
[----:B------:R-:W-:Y:S02]  /*8ade0*/  ISETP.LT.AND P6, PT, R14, R7, !P6 ;  /* 0x000000070e00720c */ /* 0x000fe400077c1270 */
[----:B------:R-:W0:Y:S01]  /*8adf0*/  LDC.64 R6, c[0x0][0x228] ;  /* 0x00008a00ff067b82 */ /* 0x000e220000000a00 */
[----:B------:R-:W-:Y:S02]  /*8ae00*/  ISETP.GE.AND P5, PT, R0, R13, PT ;  /* 0x0000000d0000720c */ /* 0x000fe40003fa6270 */
[C---:B------:R-:W-:Y:S02]  /*8ae10*/  PRMT R0, R84.reuse, 0x7772, RZ ;  /* 0x0000777254007816 */ /* 0x040fe400000000ff */
[----:B------:R-:W-:Y:S02]  /*8ae20*/  ISETP.LT.AND P3, PT, R15, R11, !P5 ;  /* 0x0000000b0f00720c */ /* 0x000fe40006f61270 */
[----:B------:R-:W-:Y:S01]  /*8ae30*/  PRMT R84, R84, 0x7773, RZ ;  /* 0x0000777354547816 */ /* 0x000fe200000000ff */
[----:B------:R-:W1:Y:S03]  /*8ae40*/  LDC R13, c[0x0][0x228] ;  /* 0x00008a00ff0d7b82 */ /* 0x000e660000000800 */
[----:B---3--:R3:W-:Y:S01]  /*8ae50*/  @P6 STG.E.U8 desc[UR60][R246.64], R0 ;  /* 0x00000000f6006986 */ /* 0x0087e2000c10113c */
[----:B------:R-:W-:-:S03]  /*8ae60*/  ISETP.LT.AND P6, PT, R16, R19, !P5 ;  /* 0x000000131000720c */ /* 0x000fc60006fc1270 */
[----:B------:R3:W-:Y:S01]  /*8ae70*/  @P4 STG.E.U8 desc[UR60][R244.64], R84 ;  /* 0x00000054f4004986 */ /* 0x0007e2000c10113c */
[----:B------:R-:W-:Y:S01]  /*8ae80*/  ISETP.LT.AND P4, PT, R17, R4, !P5 ;  /* 0x000000041100720c */ /* 0x000fe20006f81270 */
[----:B------:R-:W1:Y:S01]  /*8ae90*/  LDC R11, c[0x0][0x228] ;  /* 0x00008a00ff0b7b82 */ /* 0x000e620000000800 */
[----:B------:R-:W-:Y:S01]  /*8aea0*/  ISETP.LT.AND P5, PT, R14, R9, !P5 ;  /* 0x000000090e00720c */ /* 0x000fe20006fa1270 */
[----:B---3--:R-:W3:Y:S01]  /*8aeb0*/  LDL.LU.64 R246, [R1+0x628] ;  /* 0x0006280001f67983 */ /* 0x008ee20000300a00 */
[----:B------:R-:W-:-:S05]  /*8aec0*/  VIADD R0, R10, 0x5a ;  /* 0x0000005a0a007836 */ /* 0x000fca0000000000 */
[----:B------:R-:W3:Y:S01]  /*8aed0*/  LDC.64 R4, c[0x0][0x228] ;  /* 0x00008a00ff047b82 */ /* 0x000ee20000000a00 */
[----:B------:R-:W3:Y:S04]  /*8aee0*/  LDL.LU.64 R26, [R1+0x648] ;  /* 0x00064800011a7983 */ /* 0x000ee80000300a00 */
[----:B------:R-:W3:Y:S03]  /*8aef0*/  LDL.LU.64 R244, [R1+0x640] ;  /* 0x0006400001f47983 */ /* 0x000ee60000300a00 */
[----:B------:R-:W3:Y:S01]  /*8af00*/  LDC R19, c[0x0][0x228] ;  /* 0x00008a00ff137b82 */ /* 0x000ee20000000800 */
[C---:B--2---:R-:W-:Y:S02]  /*8af10*/  PRMT R9, R88.reuse, 0x7770, RZ ;  /* 0x0000777058097816 */ /* 0x044fe400000000ff */
[----:B------:R-:W-:-:S03]  /*8af20*/  PRMT R3, R88, 0x7771, RZ ;  /* 0x0000777158037816 */ /* 0x000fc600000000ff */
[----:B------:R2:W-:Y:S01]  /*8af30*/  @P3 STG.E.U8 desc[UR60][R248.64], R9 ;  /* 0x00000009f8003986 */ /* 0x0005e2000c10113c */
[----:B0-----:R-:W-:Y:S02]  /*8af40*/  ISETP.GE.AND P3, PT, R0, R7, PT ;  /* 0x000000070000720c */ /* 0x001fe40003f66270 */
[C---:B------:R-:W-:Y:S02]  /*8af50*/  PRMT R0, R88.reuse, 0x7772, RZ ;  /* 0x0000777258007816 */ /* 0x040fe400000000ff */
[----:B------:R-:W-:Y:S01]  /*8af60*/  PRMT R88, R88, 0x7773, RZ ;  /* 0x0000777358587816 */ /* 0x000fe200000000ff */
[----:B------:R-:W-:Y:S04]  /*8af70*/  @P6 STG.E.U8 desc[UR60][R30.64], R3 ;  /* 0x000000031e006986 */ /* 0x000fe8000c10113c */
[----:B----4-:R-:W-:Y:S04]  /*8af80*/  @P5 STG.E.U8 desc[UR60][R28.64], R0 ;  /* 0x000000001c005986 */ /* 0x010fe8000c10113c */
[----:B--2---:R-:W2:Y:S04]  /*8af90*/  LDL.LU.64 R248, [R1+0x620] ;  /* 0x0006200001f87983 */ /* 0x004ea80000300a00 */
[----:B------:R0:W-:Y:S04]  /*8afa0*/  @P4 STG.E.U8 desc[UR60][R250.64], R88 ;  /* 0x00000058fa004986 */ /* 0x0001e8000c10113c */
[----:B0-----:R-:W4:Y:S01]  /*8afb0*/  LDL.LU.64 R250, [R1+0x618] ;  /* 0x0006180001fa7983 */ /* 0x001f220000300a00 */
[----:B-1----:R-:W-:-:S02]  /*8afc0*/  ISETP.LT.AND P6, PT, R15, R13, !P3 ;  /* 0x0000000d0f00720c */ /* 0x002fc40005fc1270 */
[----:B------:R-:W-:Y:S01]  /*8afd0*/  ISETP.LT.AND P5, PT, R16, R23, !P3 ;  /* 0x000000171000720c */ /* 0x000fe20005fa1270 */
[----:B------:R-:W-:Y:S01]  /*8afe0*/  VIADD R7, R10, 0x5b ;  /* 0x0000005b0a077836 */ /* 0x000fe20000000000 */
[----:B------:R-:W-:Y:S01]  /*8aff0*/  ISETP.LT.AND P4, PT, R17, R2, !P3 ;  /* 0x000000021100720c */ /* 0x000fe20005f81270 */
[----:B------:R-:W4:Y:S01]  /*8b000*/  LDL.LU.64 R28, [R1+0x608] ;  /* 0x00060800011c7983 */ /* 0x000f220000300a00 */
[----:B------:R-:W-:Y:S01]  /*8b010*/  ISETP.LT.AND P3, PT, R14, R11, !P3 ;  /* 0x0000000b0e00720c */ /* 0x000fe20005f61270 */
[----:B------:R-:W0:Y:S01]  /*8b020*/  LDC R13, c[0x0][0x228] ;  /* 0x00008a00ff0d7b82 */ /* 0x000e220000000800 */
[C---:B------:R-:W-:Y:S02]  /*8b030*/  PRMT R0, R85.reuse, 0x7770, RZ ;  /* 0x0000777055007816 */ /* 0x040fe400000000ff */
[----:B------:R-:W-:-:S03]  /*8b040*/  PRMT R9, R85, 0x7771, RZ ;  /* 0x0000777155097816 */ /* 0x000fc600000000ff */
[----:B---3--:R1:W-:Y:S01]  /*8b050*/  @P6 STG.E.U8 desc[UR60][R246.64], R0 ;  /* 0x00000000f6006986 */ /* 0x0083e2000c10113c */
[----:B------:R-:W-:Y:S01]  /*8b060*/  ISETP.GE.AND P6, PT, R7, R5, PT ;  /* 0x000000050700720c */ /* 0x000fe20003fc6270 */
[----:B------:R-:W3:Y:S02]  /*8b070*/  LDC.64 R2, c[0x0][0x228] ;  /* 0x00008a00ff027b82 */ /* 0x000ee40000000a00 */
[----:B------:R-:W-:Y:S01]  /*8b080*/  @P5 STG.E.U8 desc[UR60][R26.64], R9 ;  /* 0x000000091a005986 */ /* 0x000fe2000c10113c */
[----:B------:R-:W-:-:S05]  /*8b090*/  ISETP.LT.AND P5, PT, R15, R19, !P6 ;  /* 0x000000130f00720c */ /* 0x000fca00077a1270 */
[----:B------:R-:W3:Y:S01]  /*8b0a0*/  LDC R11, c[0x0][0x228] ;  /* 0x00008a00ff0b7b82 */ /* 0x000ee20000000800 */
[C---:B-1----:R-:W-:Y:S01]  /*8b0b0*/  PRMT R0, R85.reuse, 0x7772, RZ ;  /* 0x0000777255007816 */ /* 0x042fe200000000ff */
[----:B------:R-:W3:Y:S04]  /*8b0c0*/  LDL.LU.64 R246, [R1+0x600] ;  /* 0x0006000001f67983 */ /* 0x000ee80000300a00 */
[----:B------:R-:W-:Y:S01]  /*8b0d0*/  @P3 STG.E.U8 desc[UR60][R244.64], R0 ;  /* 0x00000000f4003986 */ /* 0x000fe2000c10113c */
[----:B------:R-:W-:Y:S01]  /*8b0e0*/  ISETP.LT.AND P3, PT, R16, R22, !P6 ;  /* 0x000000161000720c */ /* 0x000fe20007761270 */
[----:B------:R-:W1:Y:S01]  /*8b0f0*/  LDC R23, c[0x0][0x228] ;  /* 0x00008a00ff177b82 */ /* 0x000e620000000800 */
[----:B------:R-:W-:Y:S02]  /*8b100*/  PRMT R85, R85, 0x7773, RZ ;  /* 0x0000777355557816 */ /* 0x000fe400000000ff */
[----:B------:R-:W-:-:S02]  /*8b110*/  PRMT R7, R89, 0x7770, RZ ;  /* 0x0000777059077816 */ /* 0x000fc400000000ff */
[----:B------:R-:W-:-:S03]  /*8b120*/  PRMT R5, R89, 0x7771, RZ ;  /* 0x0000777159057816 */ /* 0x000fc600000000ff */
[----:B------:R-:W1:Y:S08]  /*8b130*/  LDC R22, c[0x0][0x228] ;  /* 0x00008a00ff167b82 */ /* 0x000e700000000800 */
[----:B------:R-:W1:Y:S01]  /*8b140*/  LDC R19, c[0x0][0x228] ;  /* 0x00008a00ff137b82 */ /* 0x000e620000000800 */
[----:B--2---:R2:W-:Y:S04]  /*8b150*/  @P4 STG.E.U8 desc[UR60][R248.64], R85 ;  /* 0x00000055f8004986 */ /* 0x0045e8000c10113c */
[----:B--2---:R-:W2:Y:S04]  /*8b160*/  LDL.LU.64 R248, [R1+0x5f8] ;  /* 0x0005f80001f87983 */ /* 0x004ea80000300a00 */
[----:B------:R-:W2:Y:S04]  /*8b170*/  LDL.LU.64 R244, [R1+0x5f0] ;  /* 0x0005f00001f47983 */ /* 0x000ea80000300a00 */
[----:B----4-:R4:W-:Y:S04]  /*8b180*/  @P5 STG.E.U8 desc[UR60][R250.64], R7 ;  /* 0x00000007fa005986 */ /* 0x0109e8000c10113c */
[----:B------:R0:W-:Y:S04]  /*8b190*/  @P3 STG.E.U8 desc[UR60][R86.64], R5 ;  /* 0x0000000556003986 */ /* 0x0001e8000c10113c */
[----:B----4-:R-:W4:Y:S01]  /*8b1a0*/  LDL.LU.64 R250, [R1+0x5d0] ;  /* 0x0005d00001fa7983 */ /* 0x010f220000300a00 */
[----:B------:R-:W-:Y:S01]  /*8b1b0*/  ISETP.LT.AND P4, PT, R17, R8, !P6 ;  /* 0x000000081100720c */ /* 0x000fe20007781270 */
[----:B------:R-:W-:Y:S01]  /*8b1c0*/  VIADD R0, R10, 0x5c ;  /* 0x0000005c0a007836 */ /* 0x000fe20000000000 */
[----:B------:R-:W2:Y:S01]  /*8b1d0*/  LDC.64 R8, c[0x0][0x228] ;  /* 0x00008a00ff087b82 */ /* 0x000ea20000000a00 */
[----:B0-----:R-:W2:Y:S01]  /*8b1e0*/  LDL.LU.64 R86, [R1+0x2fb0] ;  /* 0x002fb00001567983 */ /* 0x001ea20000300a00 */
[----:B------:R-:W-:-:S02]  /*8b1f0*/  ISETP.LT.AND P6, PT, R14, R13, !P6 ;  /* 0x0000000d0e00720c */ /* 0x000fc400077c1270 */
[----:B---3--:R-:W-:Y:S01]  /*8b200*/  ISETP.GE.AND P5, PT, R0, R3, PT ;  /* 0x000000030000720c */ /* 0x008fe20003fa6270 */
[----:B------:R-:W3:Y:S01]  /*8b210*/  LDL.LU.64 R32, [R1+0x5c8] ;  /* 0x0005c80001207983 */ /* 0x000ee20000300a00 */
[----:B------:R-:W-:Y:S02]  /*8b220*/  PRMT R0, R89, 0x7772, RZ ;  /* 0x0000777259007816 */ /* 0x000fe400000000ff */
[----:B------:R-:W-:Y:S01]  /*8b230*/  ISETP.LT.AND P3, PT, R15, R11, !P5 ;  /* 0x0000000b0f00720c */ /* 0x000fe20006f61270 */
[----:B------:R-:W0:Y:S01]  /*8b240*/  LDC R7, c[0x0][0x228] ;  /* 0x00008a00ff077b82 */ /* 0x000e220000000800 */
[----:B------:R-:W-:-:S05]  /*8b250*/  PRMT R89, R89, 0x7773, RZ ;  /* 0x0000777359597816 */ /* 0x000fca00000000ff */
[----:B------:R1:W-:Y:S02]  /*8b260*/  @P6 STG.E.U8 desc[UR60][R28.64], R0 ;  /* 0x000000001c006986 */ /* 0x0003e4000c10113c */
[----:B-1----:R-:W-:Y:S01]  /*8b270*/  ISETP.LT.AND P6, PT, R16, R23, !P5 ;  /* 0x000000171000720c */ /* 0x002fe20006fc1270 */
[----:B------:R-:W1:Y:S01]  /*8b280*/  LDC R13, c[0x0][0x228] ;  /* 0x00008a00ff0d7b82 */ /* 0x000e620000000800 */
[----:B------:R0:W-:Y:S01]  /*8b290*/  @P4 STG.E.U8 desc[UR60][R246.64], R89 ;  /* 0x00000059f6004986 */ /* 0x0001e2000c10113c */
[----:B------:R-:W-:Y:S02]  /*8b2a0*/  ISETP.LT.AND P4, PT, R17, R22, !P5 ;  /* 0x000000161100720c */ /* 0x000fe40006f81270 */
[----:B------:R-:W-:-:S04]  /*8b2b0*/  ISETP.LT.AND P5, PT, R14, R19, !P5 ;  /* 0x000000130e00720c */ /* 0x000fc80006fa1270 */
[----:B------:R-:W1:Y:S01]  /*8b2c0*/  LDC R11, c[0x0][0x228] ;  /* 0x00008a00ff0b7b82 */ /* 0x000e620000000800 */
[----:B------:R-:W-:Y:S01]  /*8b2d0*/  VIADD R0, R10, 0x5d ;  /* 0x0000005d0a007836 */ /* 0x000fe20000000000 */
[----:B------:R-:W3:Y:S04]  /*8b2e0*/  LDL.LU.64 R28, [R1+0x5c0] ;  /* 0x0005c000011c7983 */ /* 0x000ee80000300a00 */
[----:B0-----:R-:W3:Y:S02]  /*8b2f0*/  LDL.LU.64 R246, [R1+0x5b8] ;  /* 0x0005b80001f67983 */ /* 0x001ee40000300a00 */
[----:B------:R-:W0:Y:S08]  /*8b300*/  LDC.64 R22, c[0x0][0x228] ;  /* 0x00008a00ff167b82 */ /* 0x000e300000000a00 */
[----:B------:R-:W0:Y:S01]  /*8b310*/  LDC R19, c[0x0][0x228] ;  /* 0x00008a00ff137b82 */ /* 0x000e220000000800 */
[----:B--2---:R-:W-:-:S02]  /*8b320*/  PRMT R5, R86, 0x7770, RZ ;  /* 0x0000777056057816 */ /* 0x004fc400000000ff */
[----:B------:R-:W-:-:S03]  /*8b330*/  PRMT R3, R86, 0x7771, RZ ;  /* 0x0000777156037816 */ /* 0x000fc600000000ff */
[----:B------:R2:W-:Y:S01]  /*8b340*/  @P3 STG.E.U8 desc[UR60][R248.64], R5 ;  /* 0x00000005f8003986 */ /* 0x0005e2000c10113c */
[----:B------:R-:W-:Y:S02]  /*8b350*/  ISETP.GE.AND P3, PT, R0, R9, PT ;  /* 0x000000090000720c */ /* 0x000fe40003f66270 */
[----:B------:R-:W-:Y:S01]  /*8b360*/  PRMT R0, R86, 0x7772, RZ ;  /* 0x0000777256007816 */ /* 0x000fe200000000ff */
[----:B------:R-:W-:Y:S01]  /*8b370*/  @P6 STG.E.U8 desc[UR60][R244.64], R3 ;  /* 0x00000003f4006986 */ /* 0x000fe2000c10113c */
[----:B------:R-:W0:Y:S03]  /*8b380*/  LDC R9, c[0x0][0x228] ;  /* 0x00008a00ff097b82 */ /* 0x000e260000000800 */
[----:B------:R1:W-:Y:S04]  /*8b390*/  @P5 STG.E.U8 desc[UR60][R90.64], R0 ;  /* 0x000000005a005986 */ /* 0x0003e8000c10113c */
[----:B--2---:R-:W2:Y:S04]  /*8b3a0*/  LDL.LU.64 R248, [R1+0x5a8] ;  /* 0x0005a80001f87983 */ /* 0x004ea80000300a00 */
[----:B-1----:R-:W3:Y:S01]  /*8b3b0*/  LDL.LU.64 R90, [R1+0x2fa8] ;  /* 0x002fa800015a7983 */ /* 0x002ee20000300a00 */
[----:B------:R-:W-:-:S02]  /*8b3c0*/  ISETP.LT.AND P6, PT, R15, R12, !P3 ;  /* 0x0000000c0f00720c */ /* 0x000fc40005fc1270 */
[----:B------:R-:W-:Y:S01]  /*8b3d0*/  PRMT R86, R86, 0x7773, RZ ;  /* 0x0000777356567816 */ /* 0x000fe200000000ff */
[----:B------:R-:W2:Y:S01]  /*8b3e0*/  LDL.LU.64 R30, [R1+0x5a0] ;  /* 0x0005a000011e7983 */ /* 0x000ea20000300a00 */
[----:B------:R-:W-:Y:S01]  /*8b3f0*/  ISETP.LT.AND P5, PT, R16, R7, !P3 ;  /* 0x000000071000720c */ /* 0x000fe20005fa1270 */
[----:B------:R-:W-:Y:S01]  /*8b400*/  VIADD R0, R10, 0x5e ;  /* 0x0000005e0a007836 */ /* 0x000fe20000000000 */
[----:B------:R-:W1:Y:S01]  /*8b410*/  LDC R7, c[0x0][0x228] ;  /* 0x00008a00ff077b82 */ /* 0x000e620000000800 */
[----:B----4-:R4:W-:Y:S01]  /*8b420*/  @P4 STG.E.U8 desc[UR60][R250.64], R86 ;  /* 0x00000056fa004986 */ /* 0x0109e2000c10113c */
[----:B------:R-:W-:Y:S02]  /*8b430*/  ISETP.LT.AND P4, PT, R17, R13, !P3 ;  /* 0x0000000d1100720c */ /* 0x000fe40005f81270 */
[----:B------:R-:W-:Y:S01]  /*8b440*/  ISETP.LT.AND P3, PT, R14, R11, !P3 ;  /* 0x0000000b0e00720c */ /* 0x000fe20005f61270 */
[----:B------:R-:W2:Y:S03]  /*8b450*/  LDL.LU.64 R26, [R1+0x598] ;  /* 0x00059800011a7983 */ /* 0x000ea60000300a00 */
[----:B------:R-:W1:Y:S01]  /*8b460*/  LDC.64 R12, c[0x0][0x228] ;  /* 0x00008a00ff0c7b82 */ /* 0x000e620000000a00 */
[----:B------:R-:W2:Y:S04]  /*8b470*/  LDL.LU.64 R244, [R1+0x590] ;  /* 0x0005900001f47983 */ /* 0x000ea80000300a00 */
[----:B----4-:R-:W4:Y:S03]  /*8b480*/  LDL.LU.64 R250, [R1+0x578] ;  /* 0x0005780001fa7983 */ /* 0x010f260000300a00 */
[----:B------:R-:W1:Y:S01]  /*8b490*/  LDC R11, c[0x0][0x228] ;  /* 0x00008a00ff0b7b82 */ /* 0x000e620000000800 */
[----:B---3--:R-:W-:-:S02]  /*8b4a0*/  PRMT R5, R90, 0x7770, RZ ;  /* 0x000077705a057816 */ /* 0x008fc400000000ff */
[----:B------:R-:W-:-:S03]  /*8b4b0*/  PRMT R3, R90, 0x7771, RZ ;  /* 0x000077715a037816 */ /* 0x000fc600000000ff */
[----:B------:R-:W-:Y:S01]  /*8b4c0*/  @P6 STG.E.U8 desc[UR60][R32.64], R5 ;  /* 0x0000000520006986 */ /* 0x000fe2000c10113c */
[----:B0-----:R-:W-:Y:S02]  /*8b4d0*/  ISETP.GE.AND P6, PT, R0, R23, PT ;  /* 0x000000170000720c */ /* 0x001fe40003fc6270 */
[C---:B------:R-:W-:Y:S01]  /*8b4e0*/  PRMT R0, R90.reuse, 0x7772, RZ ;  /* 0x000077725a007816 */ /* 0x040fe200000000ff */
[----:B------:R-:W-:Y:S01]  /*8b4f0*/  @P5 STG.E.U8 desc[UR60][R28.64], R3 ;  /* 0x000000031c005986 */ /* 0x000fe2000c10113c */
[----:B------:R-:W-:Y:S01]  /*8b500*/  PRMT R90, R90, 0x7773, RZ ;  /* 0x000077735a5a7816 */ /* 0x000fe200000000ff */
[----:B------:R-:W0:Y:S02]  /*8b510*/  LDC R23, c[0x0][0x228] ;  /* 0x00008a00ff177b82 */ /* 0x000e240000000800 */
[----:B------:R-:W-:Y:S04]  /*8b520*/  @P3 STG.E.U8 desc[UR60][R246.64], R0 ;  /* 0x00000000f6003986 */ /* 0x000fe8000c10113c */
[----:B--2---:R2:W-:Y:S04]  /*8b530*/  @P4 STG.E.U8 desc[UR60][R248.64], R90 ;  /* 0x0000005af8004986 */ /* 0x0045e8000c10113c */
[----:B--2---:R-:W2:Y:S01]  /*8b540*/  LDL.LU.64 R248, [R1+0x570] ;  /* 0x0005700001f87983 */ /* 0x004ea20000300a00 */
[----:B------:R-:W-:-:S02]  /*8b550*/  ISETP.LT.AND P5, PT, R15, R6, !P6 ;  /* 0x000000060f00720c */ /* 0x000fc400077a1270 */
[----:B------:R-:W-:Y:S01]  /*8b560*/  ISETP.LT.AND P3, PT, R16, R9, !P6 ;  /* 0x000000091000720c */ /* 0x000fe20007761270 */
[----:B------:R-:W-:Y:S01]  /*8b570*/  VIADD R0, R10, 0x5f ;  /* 0x0000005f0a007836 */ /* 0x000fe20000000000 */
[----:B------:R-:W3:Y:S01]  /*8b580*/  LDC R9, c[0x0][0x228] ;  /* 0x00008a00ff097b82 */ /* 0x000ee20000000800 */
[----:B------:R-:W-:Y:S01]  /*8b590*/  ISETP.LT.AND P4, PT, R17, R24, !P6 ;  /* 0x000000181100720c */ /* 0x000fe20007781270 */
[----:B------:R-:W2:Y:S01]  /*8b5a0*/  LDL.LU.64 R28, [R1+0x560] ;  /* 0x00056000011c7983 */ /* 0x000ea20000300a00 */
[----:B-1----:R-:W-:Y:S02]  /*8b5b0*/  ISETP.LT.AND P6, PT, R14, R7, !P6 ;  /* 0x000000070e00720c */ /* 0x002fe400077c1270 */
[C---:B------:R-:W-:Y:S01]  /*8b5c0*/  PRMT R5, R87.reuse, 0x7770, RZ ;  /* 0x0000777057057816 */ /* 0x040fe200000000ff */
[----:B------:R-:W2:Y:S01]  /*8b5d0*/  LDL.LU.64 R246, [R1+0x558] ;  /* 0x0005580001f67983 */ /* 0x000ea20000300a00 */
[----:B------:R-:W-:Y:S01]  /*8b5e0*/  PRMT R3, R87, 0x7771, RZ ;  /* 0x0000777157037816 */ /* 0x000fe200000000ff */
[----:B------:R-:W1:Y:S02]  /*8b5f0*/  LDC.64 R6, c[0x0][0x228] ;  /* 0x00008a00ff067b82 */ /* 0x000e640000000a00 */
[----:B------:R-:W-:Y:S01]  /*8b600*/  @P5 STG.E.U8 desc[UR60][R30.64], R5 ;  /* 0x000000051e005986 */ /* 0x000fe2000c10113c */
[----:B------:R-:W-:-:S02]  /*8b610*/  ISETP.GE.AND P5, PT, R0, R13, PT ;  /* 0x0000000d0000720c */ /* 0x000fc40003fa6270 */
[----:B------:R-:W-:Y:S01]  /*8b620*/  PRMT R0, R87, 0x7772, RZ ;  /* 0x0000777257007816 */ /* 0x000fe200000000ff */
[----:B------:R0:W-:Y:S01]  /*8b630*/  @P3 STG.E.U8 desc[UR60][R26.64], R3 ;  /* 0x000000031a003986 */ /* 0x0001e2000c10113c */
[----:B------:R-:W-:Y:S01]  /*8b640*/  ISETP.LT.AND P3, PT, R15, R4, !P5 ;  /* 0x000000040f00720c */ /* 0x000fe20006f61270 */
[----:B------:R-:W1:Y:S01]  /*8b650*/  LDC R13, c[0x0][0x228] ;  /* 0x00008a00ff0d7b82 */ /* 0x000e620000000800 */
[----:B------:R-:W-:Y:S01]  /*8b660*/  PRMT R87, R87, 0x7773, RZ ;  /* 0x0000777357577816 */ /* 0x000fe200000000ff */
[----:B------:R0:W-:Y:S01]  /*8b670*/  @P6 STG.E.U8 desc[UR60][R244.64], R0 ;  /* 0x00000000f4006986 */ /* 0x0001e2000c10113c */
[----:B------:R-:W-:-:S03]  /*8b680*/  ISETP.LT.AND P6, PT, R16, R11, !P5 ;  /* 0x0000000b1000720c */ /* 0x000fc60006fc1270 */
[----:B----4-:R4:W-:Y:S01]  /*8b690*/  @P4 STG.E.U8 desc[UR60][R250.64], R87 ;  /* 0x00000057fa004986 */ /* 0x0109e2000c10113c */
[----:B------:R-:W-:Y:S01]  /*8b6a0*/  ISETP.LT.AND P4, PT, R17, R19, !P5 ;  /* 0x000000131100720c */ /* 0x000fe20006f81270 */
[----:B------:R-:W1:Y:S01]  /*8b6b0*/  LDC R11, c[0x0][0x228] ;  /* 0x00008a00ff0b7b82 */ /* 0x000e620000000800 */
[----:B---3--:R-:W-:Y:S02]  /*8b6c0*/  ISETP.LT.AND P5, PT, R14, R9, !P5 ;  /* 0x000000090e00720c */ /* 0x008fe40006fa1270 */
[C---:B------:R-:W-:Y:S02]  /*8b6d0*/  PRMT R9, R91.reuse, 0x7770, RZ ;  /* 0x000077705b097816 */ /* 0x040fe400000000ff */
[----:B0-----:R-:W-:Y:S01]  /*8b6e0*/  PRMT R3, R91, 0x7771, RZ ;  /* 0x000077715b037816 */ /* 0x001fe200000000ff */
[----:B------:R-:W-:Y:S02]  /*8b6f0*/  VIADD R0, R10, 0x60 ;  /* 0x000000600a007836 */ /* 0x000fe40000000000 */
[----:B------:R-:W0:Y:S01]  /*8b700*/  LDC.64 R4, c[0x0][0x228] ;  /* 0x00008a00ff047b82 */ /* 0x000e220000000a00 */
[----:B----4-:R-:W3:Y:S04]  /*8b710*/  LDL.LU.64 R250, [R1+0x550] ;  /* 0x0005500001fa7983 */ /* 0x010ee80000300a00 */
[----:B------:R-:W4:Y:S03]  /*8b720*/  LDL.LU.64 R244, [R1+0x548] ;  /* 0x0005480001f47983 */ /* 0x000f260000300a00 */
[----:B------:R-:W4:Y:S08]  /*8b730*/  LDC R19, c[0x0][0x228] ;  /* 0x00008a00ff137b82 */ /* 0x000f300000000800 */
[----:B------:R-:W4:Y:S01]  /*8b740*/  LDC R24, c[0x0][0x228] ;  /* 0x00008a00ff187b82 */ /* 0x000f220000000800 */
[----:B--2---:R2:W-:Y:S04]  /*8b750*/  @P3 STG.E.U8 desc[UR60][R248.64], R9 ;  /* 0x00000009f8003986 */ /* 0x0045e8000c10113c */
[----:B------:R1:W-:Y:S04]  /*8b760*/  @P6 STG.E.U8 desc[UR60][R92.64], R3 ;  /* 0x000000035c006986 */ /* 0x0003e8000c10113c */
[----:B--2---:R-:W2:Y:S04]  /*8b770*/  LDL.LU.64 R248, [R1+0x530] ;  /* 0x0005300001f87983 */ /* 0x004ea80000300a00 */
[----:B-1----:R-:W3:Y:S01]  /*8b780*/  LDL.LU.64 R92, [R1+0x2fa0] ;  /* 0x002fa000015c7983 */ /* 0x002ee20000300a00 */
[----:B------:R-:W-:-:S02]  /*8b790*/  ISETP.GE.AND P3, PT, R0, R7, PT ;  /* 0x000000070000720c */ /* 0x000fc40003f66270 */
[----:B------:R-:W-:Y:S01]  /*8b7a0*/  PRMT R0, R91, 0x7772, RZ ;  /* 0x000077725b007816 */ /* 0x000fe200000000ff */
[----:B------:R-:W2:Y:S01]  /*8b7b0*/  LDL.LU.64 R32, [R1+0x528] ;  /* 0x0005280001207983 */ /* 0x000ea20000300a00 */
[----:B------:R-:W-:Y:S02]  /*8b7c0*/  ISETP.LT.AND P6, PT, R15, R2, !P3 ;  /* 0x000000020f00720c */ /* 0x000fe40005fc1270 */
[----:B------:R-:W-:Y:S01]  /*8b7d0*/  PRMT R91, R91, 0x7773, RZ ;  /* 0x000077735b5b7816 */ /* 0x000fe200000000ff */
[----:B------:R1:W-:Y:S01]  /*8b7e0*/  @P5 STG.E.U8 desc[UR60][R28.64], R0 ;  /* 0x000000001c005986 */ /* 0x0003e2000c10113c */
[----:B------:R-:W-:Y:S01]  /*8b7f0*/  ISETP.LT.AND P5, PT, R16, R13, !P3 ;  /* 0x0000000d1000720c */ /* 0x000fe20005fa1270 */
[----:B------:R-:W2:Y:S02]  /*8b800*/  LDC.64 R2, c[0x0][0x228] ;  /* 0x00008a00ff027b82 */ /* 0x000ea40000000a00 */
[----:B------:R0:W-:Y:S01]  /*8b810*/  @P4 STG.E.U8 desc[UR60][R246.64], R91 ;  /* 0x0000005bf6004986 */ /* 0x0001e2000c10113c */
[----:B------:R-:W-:-:S02]  /*8b820*/  ISETP.LT.AND P4, PT, R17, R23, !P3 ;  /* 0x000000171100720c */ /* 0x000fc40005f81270 */
[----:B------:R-:W-:-:S03]  /*8b830*/  ISETP.LT.AND P3, PT, R14, R11, !P3 ;  /* 0x0000000b0e00720c */ /* 0x000fc60005f61270 */
[----:B------:R-:W2:Y:S01]  /*8b840*/  LDC R13, c[0x0][0x228] ;  /* 0x00008a00ff0d7b82 */ /* 0x000ea20000000800 */
[----:B-1----:R-:W-:Y:S01]  /*8b850*/  VIADD R0, R10, 0x61 ;  /* 0x000000610a007836 */ /* 0x002fe20000000000 */
[----:B------:R-:W2:Y:S04]  /*8b860*/  LDL.LU.64 R28, [R1+0x520] ;  /* 0x00052000011c7983 */ /* 0x000ea80000300a00 */
[----:B0-----:R-:W2:Y:S02]  /*8b870*/  LDL.LU.64 R246, [R1+0x518] ;  /* 0x0005180001f67983 */ /* 0x001ea40000300a00 */
[----:B------:R-:W0:Y:S08]  /*8b880*/  LDC R11, c[0x0][0x228] ;  /* 0x00008a00ff0b7b82 */ /* 0x000e300000000800 */
[----:B------:R-:W1:Y:S01]  /*8b890*/  LDC R23, c[0x0][0x228] ;  /* 0x00008a00ff177b82 */ /* 0x000e620000000800 */
[----:B---3--:R-:W-:-:S02]  /*8b8a0*/  PRMT R9, R92, 0x7770, RZ ;  /* 0x000077705c097816 */ /* 0x008fc400000000ff */
[----:B------:R-:W-:-:S03]  /*8b8b0*/  PRMT R7, R92, 0x7771, RZ ;  /* 0x000077715c077816 */ /* 0x000fc600000000ff */
[----:B------:R3:W-:Y:S01]  /*8b8c0*/  @P6 STG.E.U8 desc[UR60][R250.64], R9 ;  /* 0x00000009fa006986 */ /* 0x0007e2000c10113c */
[----:B------:R-:W-:Y:S02]  /*8b8d0*/  ISETP.GE.AND P6, PT, R0, R5, PT ;  /* 0x000000050000720c */ /* 0x000fe40003fc6270 */
[----:B------:R-:W-:Y:S01]  /*8b8e0*/  PRMT R0, R92, 0x7772, RZ ;  /* 0x000077725c007816 */ /* 0x000fe200000000ff */
[----:B----4-:R-:W-:Y:S04]  /*8b8f0*/  @P5 STG.E.U8 desc[UR60][R244.64], R7 ;  /* 0x00000007f4005986 */ /* 0x010fe8000c10113c */
[----:B------:R4:W-:Y:S04]  /*8b900*/  @P3 STG.E.U8 desc[UR60][R96.64], R0 ;  /* 0x0000000060003986 */ /* 0x0009e8000c10113c */
[----:B---3--:R-:W3:Y:S04]  /*8b910*/  LDL.LU.64 R250, [R1+0x508] ;  /* 0x0005080001fa7983 */ /* 0x008ee80000300a00 */
[----:B----4-:R-:W4:Y:S01]  /*8b920*/  LDL.LU.64 R96, [R1+0x2f98] ;  /* 0x002f980001607983 */ /* 0x010f220000300a00 */
[----:B------:R-:W-:-:S02]  /*8b930*/  ISETP.LT.AND P5, PT, R15, R8, !P6 ;  /* 0x000000080f00720c */ /* 0x000fc400077a1270 */
[----:B------:R-:W-:Y:S01]  /*8b940*/  PRMT R92, R92, 0x7773, RZ ;  /* 0x000077735c5c7816 */ /* 0x000fe200000000ff */
[----:B------:R-:W3:Y:S01]  /*8b950*/  LDL.LU.64 R30, [R1+0x500] ;  /* 0x00050000011e7983 */ /* 0x000ee20000300a00 */
[----:B------:R-:W-:Y:S01]  /*8b960*/  ISETP.LT.AND P3, PT, R16, R19, !P6 ;  /* 0x000000131000720c */ /* 0x000fe20007761270 */
[----:B------:R-:W-:Y:S01]  /*8b970*/  VIADD R0, R10, 0x62 ;  /* 0x000000620a007836 */ /* 0x000fe20000000000 */
[----:B------:R-:W1:Y:S01]  /*8b980*/  LDC R19, c[0x0][0x228] ;  /* 0x00008a00ff137b82 */ /* 0x000e620000000800 */
[----:B--2---:R2:W-:Y:S01]  /*8b990*/  @P4 STG.E.U8 desc[UR60][R248.64], R92 ;  /* 0x0000005cf8004986 */ /* 0x0045e2000c10113c */
[----:B------:R-:W-:Y:S02]  /*8b9a0*/  ISETP.LT.AND P4, PT, R17, R24, !P6 ;  /* 0x000000181100720c */ /* 0x000fe40007781270 */
[----:B------:R-:W-:Y:S01]  /*8b9b0*/  ISETP.LT.AND P6, PT, R14, R13, !P6 ;  /* 0x0000000d0e00720c */ /* 0x000fe200077c1270 */
[----:B------:R-:W3:Y:S03]  /*8b9c0*/  LDL.LU.64 R26, [R1+0x4f8] ;  /* 0x0004f800011a7983 */ /* 0x000ee60000300a00 */
[----:B------:R-:W1:Y:S01]  /*8b9d0*/  LDC.64 R8, c[0x0][0x228] ;  /* 0x00008a00ff087b82 */ /* 0x000e620000000a00 */
[----:B------:R-:W3:Y:S04]  /*8b9e0*/  LDL.LU.64 R244, [R1+0x4f0] ;  /* 0x0004f00001f47983 */ /* 0x000ee80000300a00 */
[----:B--2---:R-:W2:Y:S03]  /*8b9f0*/  LDL.LU.64 R248, [R1+0x4d8] ;  /* 0x0004d80001f87983 */ /* 0x004ea60000300a00 */
[----:B------:R-:W2:Y:S08]  /*8ba00*/  LDC R13, c[0x0][0x228] ;  /* 0x00008a00ff0d7b82 */ /* 0x000eb00000000800 */
[----:B------:R-:W2:Y:S01]  /*8ba10*/  LDC R24, c[0x0][0x228] ;  /* 0x00008a00ff187b82 */ /* 0x000ea20000000800 */
[----:B----4-:R-:W-:-:S02]  /*8ba20*/  PRMT R7, R96, 0x7770, RZ ;  /* 0x0000777060077816 */ /* 0x010fc400000000ff */
[----:B------:R-:W-:-:S03]  /*8ba30*/  PRMT R5, R96, 0x7771, RZ ;  /* 0x0000777160057816 */ /* 0x000fc600000000ff */
[----:B------:R4:W-:Y:S01]  /*8ba40*/  @P5 STG.E.U8 desc[UR60][R32.64], R7 ;  /* 0x0000000720005986 */ /* 0x0009e2000c10113c */
[----:B------:R-:W-:Y:S02]  /*8ba50*/  ISETP.GE.AND P5, PT, R0, R3, PT ;  /* 0x000000030000720c */ /* 0x000fe40003fa6270 */
[C---:B------:R-:W-:Y:S02]  /*8ba60*/  PRMT R0, R96.reuse, 0x7772, RZ ;  /* 0x0000777260007816 */ /* 0x040fe400000000ff */
[----:B------:R-:W-:Y:S01]  /*8ba70*/  PRMT R96, R96, 0x7773, RZ ;  /* 0x0000777360607816 */ /* 0x000fe200000000ff */
[----:B------:R-:W-:Y:S04]  /*8ba80*/  @P3 STG.E.U8 desc[UR60][R28.64], R5 ;  /* 0x000000051c003986 */ /* 0x000fe8000c10113c */
[----:B------:R-:W-:Y:S01]  /*8ba90*/  @P6 STG.E.U8 desc[UR60][R246.64], R0 ;  /* 0x00000000f6006986 */ /* 0x000fe2000c10113c */
[----:B----4-:R-:W4:Y:S03]  /*8baa0*/  LDC R7, c[0x0][0x228] ;  /* 0x00008a00ff077b82 */ /* 0x010f260000000800 */
[----:B---3--:R3:W-:Y:S04]  /*8bab0*/  @P4 STG.E.U8 desc[UR60][R250.64], R96 ;  /* 0x00000060fa004986 */ /* 0x0087e8000c10113c */
[----:B---3--:R-:W3:Y:S01]  /*8bac0*/  LDL.LU.64 R250, [R1+0x4d0] ;  /* 0x0004d00001fa7983 */ /* 0x008ee20000300a00 */
[----:B------:R-:W-:-:S02]  /*8bad0*/  ISETP.LT.AND P3, PT, R15, R22, !P5 ;  /* 0x000000160f00720c */ /* 0x000fc40006f61270 */
[----:B0-----:R-:W-:Y:S01]  /*8bae0*/  ISETP.LT.AND P6, PT, R16, R11, !P5 ;  /* 0x0000000b1000720c */ /* 0x001fe20006fc1270 */
[----:B------:R-:W-:Y:S01]  /*8baf0*/  VIADD R0, R10, 0x63 ;  /* 0x000000630a007836 */ /* 0x000fe20000000000 */
[----:B-1----:R-:W-:Y:S01]  /*8bb00*/  ISETP.LT.AND P4, PT, R17, R23, !P5 ;  /* 0x000000171100720c */ /* 0x002fe20006f81270 */
[----:B------:R-:W3:Y:S01]  /*8bb10*/  LDL.LU.64 R28, [R1+0x4c0] ;  /* 0x0004c000011c7983 */ /* 0x000ee20000300a00 */
[----:B------:R-:W-:Y:S01]  /*8bb20*/  ISETP.LT.AND P5, PT, R14, R19, !P5 ;  /* 0x000000130e00720c */ /* 0x000fe20006fa1270 */
[----:B------:R-:W0:Y:S01]  /*8bb30*/  LDC R11, c[0x0][0x228] ;  /* 0x00008a00ff0b7b82 */ /* 0x000e220000000800 */
[C---:B------:R-:W-:Y:S01]  /*8bb40*/  PRMT R5, R93.reuse, 0x7770, RZ ;  /* 0x000077705d057816 */ /* 0x040fe200000000ff */
[----:B------:R-:W3:Y:S01]  /*8bb50*/  LDL.LU.64 R246, [R1+0x4b8] ;  /* 0x0004b80001f67983 */ /* 0x000ee20000300a00 */
[----:B------:R-:W-:-:S03]  /*8bb60*/  PRMT R3, R93, 0x7771, RZ ;  /* 0x000077715d037816 */ /* 0x000fc600000000ff */
[----:B------:R1:W-:Y:S01]  /*8bb70*/  @P3 STG.E.U8 desc[UR60][R30.64], R5 ;  /* 0x000000051e003986 */ /* 0x0003e2000c10113c */
[----:B------:R-:W-:Y:S01]  /*8bb80*/  ISETP.GE.AND P3, PT, R0, R9, PT ;  /* 0x000000090000720c */ /* 0x000fe20003f66270 */
[----:B------:R-:W0:Y:S01]  /*8bb90*/  LDC.64 R22, c[0x0][0x228] ;  /* 0x00008a00ff167b82 */ /* 0x000e220000000a00 */
[----:B------:R-:W-:Y:S01]  /*8bba0*/  PRMT R0, R93, 0x7772, RZ ;  /* 0x000077725d007816 */ /* 0x000fe200000000ff */
[----:B------:R2:W-:Y:S01]  /*8bbb0*/  @P6 STG.E.U8 desc[UR60][R26.64], R3 ;  /* 0x000000031a006986 */ /* 0x0005e2000c10113c */
[----:B------:R-:W-:-:S03]  /*8bbc0*/  ISETP.LT.AND P6, PT, R15, R12, !P3 ;  /* 0x0000000c0f00720c */ /* 0x000fc60005fc1270 */
[----:B------:R-:W-:Y:S01]  /*8bbd0*/  @P5 STG.E.U8 desc[UR60][R244.64], R0 ;  /* 0x00000000f4005986 */ /* 0x000fe2000c10113c */
[----:B----4-:R-:W-:Y:S01]  /*8bbe0*/  ISETP.LT.AND P5, PT, R16, R7, !P3 ;  /* 0x000000071000720c */ /* 0x010fe20005fa1270 */
[----:B------:R-:W4:Y:S01]  /*8bbf0*/  LDC R9, c[0x0][0x228] ;  /* 0x00008a00ff097b82 */ /* 0x000f220000000800 */
[----:B------:R-:W-:Y:S02]  /*8bc00*/  PRMT R93, R93, 0x7773, RZ ;  /* 0x000077735d5d7816 */ /* 0x000fe400000000ff */
[C---:B-1----:R-:W-:Y:S02]  /*8bc10*/  PRMT R5, R97.reuse, 0x7770, RZ ;  /* 0x0000777061057816 */ /* 0x042fe400000000ff */
[----:B--2---:R-:W-:Y:S01]  /*8bc20*/  PRMT R3, R97, 0x7771, RZ ;  /* 0x0000777161037816 */ /* 0x004fe200000000ff */
[----:B------:R1:W-:Y:S02]  /*8bc30*/  @P4 STG.E.U8 desc[UR60][R248.64], R93 ;  /* 0x0000005df8004986 */ /* 0x0003e4000c10113c */
[----:B------:R-:W2:Y:S08]  /*8bc40*/  LDC R7, c[0x0][0x228] ;  /* 0x00008a00ff077b82 */ /* 0x000eb00000000800 */
[----:B------:R-:W2:Y:S01]  /*8bc50*/  LDC R19, c[0x0][0x228] ;  /* 0x00008a00ff137b82 */ /* 0x000ea20000000800 */
[----:B-1----:R-:W2:Y:S04]  /*8bc60*/  LDL.LU.64 R248, [R1+0x4b0] ;  /* 0x0004b00001f87983 */ /* 0x002ea80000300a00 */
[----:B------:R-:W2:Y:S04]  /*8bc70*/  LDL.LU.64 R244, [R1+0x4a8] ;  /* 0x0004a80001f47983 */ /* 0x000ea80000300a00 */
[----:B---3--:R1:W-:Y:S04]  /*8bc80*/  @P6 STG.E.U8 desc[UR60][R250.64], R5 ;  /* 0x00000005fa006986 */ /* 0x0083e8000c10113c */
[----:B------:R3:W-:Y:S04]  /*8bc90*/  @P5 STG.E.U8 desc[UR60][R94.64], R3 ;  /* 0x000000035e005986 */ /* 0x0007e8000c10113c */
[----:B-1----:R-:W2:Y:S04]  /*8bca0*/  LDL.LU.64 R250, [R1+0x488] ;  /* 0x0004880001fa7983 */ /* 0x002ea80000300a00 */
[----:B---3--:R-:W3:Y:S01]  /*8bcb0*/  LDL.LU.64 R94, [R1+0x2f90] ;  /* 0x002f9000015e7983 */ /* 0x008ee20000300a00 */
[----:B------:R-:W-:Y:S01]  /*8bcc0*/  ISETP.LT.AND P4, PT, R17, R13, !P3 ;  /* 0x0000000d1100720c */ /* 0x000fe20005f81270 */
[----:B------:R-:W-:Y:S01]  /*8bcd0*/  VIADD R0, R10, 0x64 ;  /* 0x000000640a007836 */ /* 0x000fe20000000000 */
[----:B------:R-:W1:Y:S01]  /*8bce0*/  LDC.64 R12, c[0x0][0x228] ;  /* 0x00008a00ff0c7b82 */ /* 0x000e620000000a00 */
[----:B0-----:R-:W-:Y:S01]  /*8bcf0*/  ISETP.LT.AND P3, PT, R14, R11, !P3 ;  /* 0x0000000b0e00720c */ /* 0x001fe20005f61270 */
[----:B------:R-:W3:Y:S02]  /*8bd00*/  LDL.LU.64 R32, [R1+0x480] ;  /* 0x0004800001207983 */ /* 0x000ee40000300a00 */
[----:B------:R-:W-:-:S02]  /*8bd10*/  ISETP.GE.AND P6, PT, R0, R23, PT ;  /* 0x000000170000720c */ /* 0x000fc40003fc6270 */
[----:B------:R-:W-:Y:S02]  /*8bd20*/  PRMT R0, R97, 0x7772, RZ ;  /* 0x0000777261007816 */ /* 0x000fe400000000ff */
[----:B------:R-:W-:Y:S01]  /*8bd30*/  ISETP.LT.AND P5, PT, R15, R6, !P6 ;  /* 0x000000060f00720c */ /* 0x000fe200077a1270 */
[----:B------:R-:W0:Y:S01]  /*8bd40*/  LDC R11, c[0x0][0x228] ;  /* 0x00008a00ff0b7b82 */ /* 0x000e220000000800 */
[----:B------:R-:W-:-:S04]  /*8bd50*/  PRMT R97, R97, 0x7773, RZ ;  /* 0x0000777361617816 */ /* 0x000fc800000000ff */
[----:B------:R2:W-:Y:S01]  /*8bd60*/  @P3 STG.E.U8 desc[UR60][R28.64], R0 ;  /* 0x000000001c003986 */ /* 0x0005e2000c10113c */
[----:B----4-:R-:W-:Y:S02]  /*8bd70*/  ISETP.LT.AND P3, PT, R16, R9, !P6 ;  /* 0x000000091000720c */ /* 0x010fe40007761270 */
[----:B------:R-:W4:Y:S01]  /*8bd80*/  LDC R9, c[0x0][0x228] ;  /* 0x00008a00ff097b82 */ /* 0x000f220000000800 */
[----:B------:R2:W-:Y:S01]  /*8bd90*/  @P4 STG.E.U8 desc[UR60][R246.64], R97 ;  /* 0x00000061f6004986 */ /* 0x0005e2000c10113c */
[----:B------:R-:W-:Y:S02]  /*8bda0*/  ISETP.LT.AND P4, PT, R17, R24, !P6 ;  /* 0x000000181100720c */ /* 0x000fe40007781270 */
[----:B--2---:R-:W-:-:S04]  /*8bdb0*/  ISETP.LT.AND P6, PT, R14, R7, !P6 ;  /* 0x000000070e00720c */ /* 0x004fc800077c1270 */
[----:B------:R-:W2:Y:S01]  /*8bdc0*/  LDC.64 R6, c[0x0][0x228] ;  /* 0x00008a00ff067b82 */ /* 0x000ea20000000a00 */
[----:B------:R-:W-:Y:S01]  /*8bdd0*/  VIADD R0, R10, 0x65 ;  /* 0x000000650a007836 */ /* 0x000fe20000000000 */
[----:B------:R-:W2:Y:S04]  /*8bde0*/  LDL.LU.64 R28, [R1+0x478] ;  /* 0x00047800011c7983 */ /* 0x000ea80000300a00 */
[----:B------:R-:W2:Y:S02]  /*8bdf0*/  LDL.LU.64 R246, [R1+0x470] ;  /* 0x0004700001f67983 */ /* 0x000ea40000300a00 */
[----:B------:R-:W2:Y:S08]  /*8be00*/  LDC R23, c[0x0][0x228] ;  /* 0x00008a00ff177b82 */ /* 0x000eb00000000800 */
[----:B------:R-:W2:Y:S01]  /*8be10*/  LDC R24, c[0x0][0x228] ;  /* 0x00008a00ff187b82 */ /* 0x000ea20000000800 */
[----:B---3--:R-:W-:-:S02]  /*8be20*/  PRMT R5, R94, 0x7770, RZ ;  /* 0x000077705e057816 */ /* 0x008fc400000000ff */
[----:B------:R-:W-:-:S03]  /*8be30*/  PRMT R3, R94, 0x7771, RZ ;  /* 0x000077715e037816 */ /* 0x000fc600000000ff */
[----:B------:R3:W-:Y:S01]  /*8be40*/  @P5 STG.E.U8 desc[UR60][R248.64], R5 ;  /* 0x00000005f8005986 */ /* 0x0007e2000c10113c */
[----:B-1----:R-:W-:Y:S02]  /*8be50*/  ISETP.GE.AND P5, PT, R0, R13, PT ;  /* 0x0000000d0000720c */ /* 0x002fe40003fa6270 */
[----:B------:R-:W-:Y:S01]  /*8be60*/  PRMT R0, R94, 0x7772, RZ ;  /* 0x000077725e007816 */ /* 0x000fe200000000ff */
[----:B------:R-:W-:Y:S01]  /*8be70*/  @P3 STG.E.U8 desc[UR60][R244.64], R3 ;  /* 0x00000003f4003986 */ /* 0x000fe2000c10113c */
[----:B------:R-:W1:Y:S03]  /*8be80*/  LDC R13, c[0x0][0x228] ;  /* 0x00008a00ff0d7b82 */ /* 0x000e660000000800 */
[----:B------:R0:W-:Y:S04]  /*8be90*/  @P6 STG.E.U8 desc[UR60][R98.64], R0 ;  /* 0x0000000062006986 */ /* 0x0001e8000c10113c */
[----:B---3--:R-:W3:Y:S04]  /*8bea0*/  LDL.LU.64 R248, [R1+0x460] ;  /* 0x0004600001f87983 */ /* 0x008ee80000300a00 */
[----:B0-----:R-:W2:Y:S01]  /*8beb0*/  LDL.LU.64 R98, [R1+0x2f88] ;  /* 0x002f880001627983 */ /* 0x001ea20000300a00 */
[----:B------:R-:W-:-:S02]  /*8bec0*/  ISETP.LT.AND P3, PT, R15, R4, !P5 ;  /* 0x000000040f00720c */ /* 0x000fc40006f61270 */
[----:B------:R-:W-:Y:S01]  /*8bed0*/  PRMT R94, R94, 0x7773, RZ ;  /* 0x000077735e5e7816 */ /* 0x000fe200000000ff */
[----:B------:R-:W3:Y:S01]  /*8bee0*/  LDL.LU.64 R30, [R1+0x458] ;  /* 0x00045800011e7983 */ /* 0x000ee20000300a00 */
[----:B------:R-:W-:Y:S01]  /*8bef0*/  ISETP.LT.AND P6, PT, R16, R11, !P5 ;  /* 0x0000000b1000720c */ /* 0x000fe20006fc1270 */
[----:B------:R-:W-:Y:S01]  /*8bf00*/  VIADD R0, R10, 0x66 ;  /* 0x000000660a007836 */ /* 0x000fe20000000000 */
[----:B------:R-:W0:Y:S01]  /*8bf10*/  LDC R11, c[0x0][0x228] ;  /* 0x00008a00ff0b7b82 */ /* 0x000e220000000800 */
[----:B------:R4:W-:Y:S01]  /*8bf20*/  @P4 STG.E.U8 desc[UR60][R250.64], R94 ;  /* 0x0000005efa004986 */ /* 0x0009e2000c10113c */
[----:B------:R-:W-:Y:S02]  /*8bf30*/  ISETP.LT.AND P4, PT, R17, R19, !P5 ;  /* 0x000000131100720c */ /* 0x000fe40006f81270 */
[----:B----4-:R-:W-:Y:S01]  /*8bf40*/  ISETP.LT.AND P5, PT, R14, R9, !P5 ;  /* 0x000000090e00720c */ /* 0x010fe20006fa1270 */
[----:B------:R-:W4:Y:S03]  /*8bf50*/  LDL.LU.64 R26, [R1+0x450] ;  /* 0x00045000011a7983 */ /* 0x000f260000300a00 */
[----:B------:R-:W0:Y:S01]  /*8bf60*/  LDC.64 R4, c[0x0][0x228] ;  /* 0x00008a00ff047b82 */ /* 0x000e220000000a00 */
[----:B------:R-:W4:Y:S04]  /*8bf70*/  LDL.LU.64 R244, [R1+0x448] ;  /* 0x0004480001f47983 */ /* 0x000f280000300a00 */
[----:B------:R-:W4:Y:S03]  /*8bf80*/  LDL.LU.64 R250, [R1+0x430] ;  /* 0x0004300001fa7983 */ /* 0x000f260000300a00 */
[----:B------:R-:W4:Y:S01]  /*8bf90*/  LDC R19, c[0x0][0x228] ;  /* 0x00008a00ff137b82 */ /* 0x000f220000000800 */
[----:B--2---:R-:W-:-:S02]  /*8bfa0*/  PRMT R9, R98, 0x7770, RZ ;  /* 0x0000777062097816 */ /* 0x004fc400000000ff */
[----:B------:R-:W-:-:S03]  /*8bfb0*/  PRMT R3, R98, 0x7771, RZ ;  /* 0x0000777162037816 */ /* 0x000fc600000000ff */
[----:B------:R-:W-:Y:S01]  /*8bfc0*/  @P3 STG.E.U8 desc[UR60][R32.64], R9 ;  /* 0x0000000920003986 */ /* 0x000fe2000c10113c */
[----:B------:R-:W-:Y:S02]  /*8bfd0*/  ISETP.GE.AND P3, PT, R0, R7, PT ;  /* 0x000000070000720c */ /* 0x000fe40003f66270 */
[C---:B------:R-:W-:Y:S02]  /*8bfe0*/  PRMT R0, R98.reuse, 0x7772, RZ ;  /* 0x0000777262007816 */ /* 0x040fe400000000ff */
[----:B------:R-:W-:Y:S01]  /*8bff0*/  PRMT R98, R98, 0x7773, RZ ;  /* 0x0000777362627816 */ /* 0x000fe200000000ff */
[----:B------:R-:W-:Y:S04]  /*8c000*/  @P6 STG.E.U8 desc[UR60][R28.64], R3 ;  /* 0x000000031c006986 */ /* 0x000fe8000c10113c */
[----:B------:R-:W-:Y:S04]  /*8c010*/  @P5 STG.E.U8 desc[UR60][R246.64], R0 ;  /* 0x00000000f6005986 */ /* 0x000fe8000c10113c */
[----:B---3--:R2:W-:Y:S04]  /*8c020*/  @P4 STG.E.U8 desc[UR60][R248.64], R98 ;  /* 0x00000062f8004986 */ /* 0x0085e8000c10113c */
[----:B--2---:R-:W2:Y:S01]  /*8c030*/  LDL.LU.64 R248, [R1+0x428] ;  /* 0x0004280001f87983 */ /* 0x004ea20000300a00 */
[----:B------:R-:W-:-:S02]  /*8c040*/  ISETP.LT.AND P6, PT, R15, R2, !P3 ;  /* 0x000000020f00720c */ /* 0x000fc40005fc1270 */
[----:B-1----:R-:W-:Y:S01]  /*8c050*/  ISETP.LT.AND P5, PT, R16, R13, !P3 ;  /* 0x0000000d1000720c */ /* 0x002fe20005fa1270 */
[----:B------:R-:W-:Y:S01]  /*8c060*/  VIADD R0, R10, 0x67 ;  /* 0x000000670a007836 */ /* 0x000fe20000000000 */
[----:B------:R-:W-:Y:S01]  /*8c070*/  ISETP.LT.AND P4, PT, R17, R23, !P3 ;  /* 0x000000171100720c */ /* 0x000fe20005f81270 */
[----:B------:R-:W3:Y:S01]  /*8c080*/  LDL.LU.64 R28, [R1+0x418] ;  /* 0x00041800011c7983 */ /* 0x000ee20000300a00 */
[----:B0-----:R-:W-:Y:S01]  /*8c090*/  ISETP.LT.AND P3, PT, R14, R11, !P3 ;  /* 0x0000000b0e00720c */ /* 0x001fe20005f61270 */
[----:B------:R-:W0:Y:S01]  /*8c0a0*/  LDC R13, c[0x0][0x228] ;  /* 0x00008a00ff0d7b82 */ /* 0x000e220000000800 */
[C---:B------:R-:W-:Y:S01]  /*8c0b0*/  PRMT R9, R95.reuse, 0x7770, RZ ;  /* 0x000077705f097816 */ /* 0x040fe200000000ff */
[----:B------:R-:W3:Y:S01]  /*8c0c0*/  LDL.LU.64 R246, [R1+0x410] ;  /* 0x0004100001f67983 */ /* 0x000ee20000300a00 */
[----:B------:R-:W-:-:S03]  /*8c0d0*/  PRMT R7, R95, 0x7771, RZ ;  /* 0x000077715f077816 */ /* 0x000fc600000000ff */
[----:B------:R-:W-:Y:S01]  /*8c0e0*/  @P6 STG.E.U8 desc[UR60][R30.64], R9 ;  /* 0x000000091e006986 */ /* 0x000fe2000c10113c */
[----:B------:R-:W-:Y:S01]  /*8c0f0*/  ISETP.GE.AND P6, PT, R0, R5, PT ;  /* 0x000000050000720c */ /* 0x000fe20003fc6270 */
[----:B------:R-:W1:Y:S01]  /*8c100*/  LDC.64 R2, c[0x0][0x228] ;  /* 0x00008a00ff027b82 */ /* 0x000e620000000a00 */
[----:B------:R-:W-:Y:S01]  /*8c110*/  PRMT R0, R95, 0x7772, RZ ;  /* 0x000077725f007816 */ /* 0x000fe200000000ff */
[----:B----4-:R4:W-:Y:S01]  /*8c120*/  @P5 STG.E.U8 desc[UR60][R26.64], R7 ;  /* 0x000000071a005986 */ /* 0x0109e2000c10113c */
[----:B------:R-:W-:-:S03]  /*8c130*/  ISETP.LT.AND P5, PT, R15, R8, !P6 ;  /* 0x000000080f00720c */ /* 0x000fc600077a1270 */
[----:B------:R-:W-:Y:S01]  /*8c140*/  @P3 STG.E.U8 desc[UR60][R244.64], R0 ;  /* 0x00000000f4003986 */ /* 0x000fe2000c10113c */
[----:B------:R-:W-:Y:S01]  /*8c150*/  ISETP.LT.AND P3, PT, R16, R19, !P6 ;  /* 0x000000131000720c */ /* 0x000fe20007761270 */
[----:B------:R-:W3:Y:S01]  /*8c160*/  LDC R11, c[0x0][0x228] ;  /* 0x00008a00ff0b7b82 */ /* 0x000ee20000000800 */
[----:B------:R-:W-:Y:S02]  /*8c170*/  PRMT R95, R95, 0x7773, RZ ;  /* 0x000077735f5f7816 */ /* 0x000fe400000000ff */
[C---:B------:R-:W-:Y:S02]  /*8c180*/  PRMT R5, R99.reuse, 0x7771, RZ ;  /* 0x0000777163057816 */ /* 0x040fe400000000ff */
[----:B----4-:R-:W-:Y:S01]  /*8c190*/  PRMT R7, R99, 0x7770, RZ ;  /* 0x0000777063077816 */ /* 0x010fe200000000ff */
[----:B------:R4:W-:Y:S02]  /*8c1a0*/  @P4 STG.E.U8 desc[UR60][R250.64], R95 ;  /* 0x0000005ffa004986 */ /* 0x0009e4000c10113c */
[----:B------:R-:W3:Y:S08]  /*8c1b0*/  LDC R23, c[0x0][0x228] ;  /* 0x00008a00ff177b82 */ /* 0x000ef00000000800 */
[----:B------:R-:W3:Y:S01]  /*8c1c0*/  LDC R19, c[0x0][0x228] ;  /* 0x00008a00ff137b82 */ /* 0x000ee20000000800 */
[----:B----4-:R-:W4:Y:S04]  /*8c1d0*/  LDL.LU.64 R250, [R1+0x408] ;  /* 0x0004080001fa7983 */ /* 0x010f280000300a00 */
[----:B------:R-:W4:Y:S03]  /*8c1e0*/  LDL.LU.64 R244, [R1+0x400] ;  /* 0x0004000001f47983 */ /* 0x000f260000300a00 */
[----:B------:R-:W4:Y:S01]  /*8c1f0*/  LDC.64 R8, c[0x0][0x228] ;  /* 0x00008a00ff087b82 */ /* 0x000f220000000a00 */
[----:B--2---:R2:W-:Y:S04]  /*8c200*/  @P5 STG.E.U8 desc[UR60][R248.64], R7 ;  /* 0x00000007f8005986 */ /* 0x0045e8000c10113c */
[----:B------:R0:W-:Y:S04]  /*8c210*/  @P3 STG.E.U8 desc[UR60][R100.64], R5 ;  /* 0x0000000564003986 */ /* 0x0001e8000c10113c */
[----:B--2---:R-:W2:Y:S01]  /*8c220*/  LDL.LU.64 R248, [R1+0x3e8] ;  /* 0x0003e80001f87983 */ /* 0x004ea20000300a00 */
[----:B------:R-:W-:Y:S01]  /*8c230*/  ISETP.LT.AND P4, PT, R17, R24, !P6 ;  /* 0x000000181100720c */ /* 0x000fe20007781270 */
[----:B------:R-:W-:Y:S01]  /*8c240*/  VIADD R0, R10, 0x68 ;  /* 0x000000680a007836 */ /* 0x000fe20000000000 */
[----:B------:R-:W4:Y:S01]  /*8c250*/  LDC R7, c[0x0][0x228] ;  /* 0x00008a00ff077b82 */ /* 0x000f220000000800 */
[----:B0-----:R-:W4:Y:S01]  /*8c260*/  LDL.LU.64 R100, [R1+0x2f80] ;  /* 0x002f800001647983 */ /* 0x001f220000300a00 */
[----:B------:R-:W-:-:S02]  /*8c270*/  ISETP.LT.AND P6, PT, R14, R13, !P6 ;  /* 0x0000000d0e00720c */ /* 0x000fc400077c1270 */
[----:B-1----:R-:W-:Y:S01]  /*8c280*/  ISETP.GE.AND P5, PT, R0, R3, PT ;  /* 0x000000030000720c */ /* 0x002fe20003fa6270 */
[----:B------:R-:W2:Y:S01]  /*8c290*/  LDL.LU.64 R32, [R1+0x3e0] ;  /* 0x0003e00001207983 */ /* 0x000ea20000300a00 */
[----:B------:R-:W-:Y:S02]  /*8c2a0*/  PRMT R0, R99, 0x7772, RZ ;  /* 0x0000777263007816 */ /* 0x000fe400000000ff */
[----:B------:R-:W-:Y:S01]  /*8c2b0*/  ISETP.LT.AND P3, PT, R15, R22, !P5 ;  /* 0x000000160f00720c */ /* 0x000fe20006f61270 */
[----:B------:R-:W0:Y:S01]  /*8c2c0*/  LDC R13, c[0x0][0x228] ;  /* 0x00008a00ff0d7b82 */ /* 0x000e220000000800 */
[----:B------:R-:W-:-:S05]  /*8c2d0*/  PRMT R99, R99, 0x7773, RZ ;  /* 0x0000777363637816 */ /* 0x000fca00000000ff */
[----:B---3--:R1:W-:Y:S01]  /*8c2e0*/  @P6 STG.E.U8 desc[UR60][R28.64], R0 ;  /* 0x000000001c006986 */ /* 0x0083e2000c10113c */
[----:B------:R-:W-:Y:S01]  /*8c2f0*/  ISETP.LT.AND P6, PT, R16, R11, !P5 ;  /* 0x0000000b1000720c */ /* 0x000fe20006fc1270 */
[----:B------:R-:W3:Y:S02]  /*8c300*/  LDC R24, c[0x0][0x228] ;  /* 0x00008a00ff187b82 */ /* 0x000ee40000000800 */
[----:B------:R1:W-:Y:S01]  /*8c310*/  @P4 STG.E.U8 desc[UR60][R246.64], R99 ;  /* 0x00000063f6004986 */ /* 0x0003e2000c10113c */
[----:B------:R-:W-:Y:S02]  /*8c320*/  ISETP.LT.AND P4, PT, R17, R23, !P5 ;  /* 0x000000171100720c */ /* 0x000fe40006f81270 */
[----:B------:R-:W-:-:S03]  /*8c330*/  ISETP.LT.AND P5, PT, R14, R19, !P5 ;  /* 0x000000130e00720c */ /* 0x000fc60006fa1270 */
[----:B------:R-:W3:Y:S01]  /*8c340*/  LDC R11, c[0x0][0x228] ;  /* 0x00008a00ff0b7b82 */ /* 0x000ee20000000800 */
[----:B-1----:R-:W-:Y:S01]  /*8c350*/  VIADD R0, R10, 0x69 ;  /* 0x000000690a007836 */ /* 0x002fe20000000000 */
[----:B------:R-:W3:Y:S04]  /*8c360*/  LDL.LU.64 R28, [R1+0x3d8] ;  /* 0x0003d800011c7983 */ /* 0x000ee80000300a00 */
[----:B------:R-:W3:Y:S02]  /*8c370*/  LDL.LU.64 R246, [R1+0x3d0] ;  /* 0x0003d00001f67983 */ /* 0x000ee40000300a00 */
[----:B------:R-:W1:Y:S08]  /*8c380*/  LDC.64 R22, c[0x0][0x228] ;  /* 0x00008a00ff167b82 */ /* 0x000e700000000a00 */
[----:B------:R-:W1:Y:S01]  /*8c390*/  LDC R19, c[0x0][0x228] ;  /* 0x00008a00ff137b82 */ /* 0x000e620000000800 */
[----:B----4-:R-:W-:-:S02]  /*8c3a0*/  PRMT R5, R100, 0x7770, RZ ;  /* 0x0000777064057816 */ /* 0x010fc400000000ff */
[----:B------:R-:W-:-:S03]  /*8c3b0*/  PRMT R3, R100, 0x7771, RZ ;  /* 0x0000777164037816 */ /* 0x000fc600000000ff */
[----:B------:R4:W-:Y:S01]  /*8c3c0*/  @P3 STG.E.U8 desc[UR60][R250.64], R5 ;  /* 0x00000005fa003986 */ /* 0x0009e2000c10113c */
[----:B------:R-:W-:Y:S02]  /*8c3d0*/  ISETP.GE.AND P3, PT, R0, R9, PT ;  /* 0x000000090000720c */ /* 0x000fe40003f66270 */
[----:B------:R-:W-:Y:S01]  /*8c3e0*/  PRMT R0, R100, 0x7772, RZ ;  /* 0x0000777264007816 */ /* 0x000fe200000000ff */
[----:B------:R-:W-:Y:S01]  /*8c3f0*/  @P6 STG.E.U8 desc[UR60][R244.64], R3 ;  /* 0x00000003f4006986 */ /* 0x000fe2000c10113c */
[----:B------:R-:W1:Y:S03]  /*8c400*/  LDC R9, c[0x0][0x228] ;  /* 0x00008a00ff097b82 */ /* 0x000e660000000800 */
[----:B------:R0:W-:Y:S04]  /*8c410*/  @P5 STG.E.U8 desc[UR60][R104.64], R0 ;  /* 0x0000000068005986 */ /* 0x0001e8000c10113c */
[----:B----4-:R-:W4:Y:S04]  /*8c420*/  LDL.LU.64 R250, [R1+0x3c0] ;  /* 0x0003c00001fa7983 */ /* 0x010f280000300a00 */
[----:B0-----:R-:W4:Y:S01]  /*8c430*/  LDL.LU.64 R104, [R1+0x2f78] ;  /* 0x002f780001687983 */ /* 0x001f220000300a00 */
[----:B------:R-:W-:-:S02]  /*8c440*/  ISETP.LT.AND P6, PT, R15, R12, !P3 ;  /* 0x0000000c0f00720c */ /* 0x000fc40005fc1270 */
[----:B------:R-:W-:Y:S01]  /*8c450*/  PRMT R100, R100, 0x7773, RZ ;  /* 0x0000777364647816 */ /* 0x000fe200000000ff */
[----:B------:R-:W4:Y:S01]  /*8c460*/  LDL.LU.64 R30, [R1+0x3b8] ;  /* 0x0003b800011e7983 */ /* 0x000f220000300a00 */
[----:B------:R-:W-:Y:S01]  /*8c470*/  ISETP.LT.AND P5, PT, R16, R7, !P3 ;  /* 0x000000071000720c */ /* 0x000fe20005fa1270 */
[----:B------:R-:W-:Y:S01]  /*8c480*/  VIADD R0, R10, 0x6a ;  /* 0x0000006a0a007836 */ /* 0x000fe20000000000 */
[----:B------:R-:W0:Y:S01]  /*8c490*/  LDC R7, c[0x0][0x228] ;  /* 0x00008a00ff077b82 */ /* 0x000e220000000800 */
[----:B--2---:R2:W-:Y:S01]  /*8c4a0*/  @P4 STG.E.U8 desc[UR60][R248.64], R100 ;  /* 0x00000064f8004986 */ /* 0x0045e2000c10113c */
[----:B------:R-:W-:Y:S02]  /*8c4b0*/  ISETP.LT.AND P4, PT, R17, R13, !P3 ;  /* 0x0000000d1100720c */ /* 0x000fe40005f81270 */
[----:B---3--:R-:W-:Y:S01]  /*8c4c0*/  ISETP.LT.AND P3, PT, R14, R11, !P3 ;  /* 0x0000000b0e00720c */ /* 0x008fe20005f61270 */
[----:B------:R-:W3:Y:S03]  /*8c4d0*/  LDL.LU.64 R26, [R1+0x3b0] ;  /* 0x0003b000011a7983 */ /* 0x000ee60000300a00 */
[----:B------:R-:W0:Y:S01]  /*8c4e0*/  LDC.64 R12, c[0x0][0x228] ;  /* 0x00008a00ff0c7b82 */ /* 0x000e220000000a00 */
[----:B------:R-:W3:Y:S04]  /*8c4f0*/  LDL.LU.64 R244, [R1+0x3a8] ;  /* 0x0003a80001f47983 */ /* 0x000ee80000300a00 */
[----:B--2---:R-:W2:Y:S03]  /*8c500*/  LDL.LU.64 R248, [R1+0x390] ;  /* 0x0003900001f87983 */ /* 0x004ea60000300a00 */
[----:B------:R-:W3:Y:S01]  /*8c510*/  LDC R11, c[0x0][0x228] ;  /* 0x00008a00ff0b7b82 */ /* 0x000ee20000000800 */
[----:B----4-:R-:W-:-:S02]  /*8c520*/  PRMT R5, R104, 0x7770, RZ ;  /* 0x0000777068057816 */ /* 0x010fc400000000ff */
[----:B------:R-:W-:-:S03]  /*8c530*/  PRMT R3, R104, 0x7771, RZ ;  /* 0x0000777168037816 */ /* 0x000fc600000000ff */
[----:B------:R-:W-:Y:S01]  /*8c540*/  @P6 STG.E.U8 desc[UR60][R32.64], R5 ;  /* 0x0000000520006986 */ /* 0x000fe2000c10113c */
[----:B-1----:R-:W-:Y:S02]  /*8c550*/  ISETP.GE.AND P6, PT, R0, R23, PT ;  /* 0x000000170000720c */ /* 0x002fe40003fc6270 */
[C---:B------:R-:W-:Y:S01]  /*8c560*/  PRMT R0, R104.reuse, 0x7772, RZ ;  /* 0x0000777268007816 */ /* 0x040fe200000000ff */
[----:B------:R-:W-:Y:S01]  /*8c570*/  @P5 STG.E.U8 desc[UR60][R28.64], R3 ;  /* 0x000000031c005986 */ /* 0x000fe2000c10113c */
[----:B------:R-:W-:Y:S01]  /*8c580*/  PRMT R104, R104, 0x7773, RZ ;  /* 0x0000777368687816 */ /* 0x000fe200000000ff */
[----:B------:R-:W1:Y:S02]  /*8c590*/  LDC R23, c[0x0][0x228] ;  /* 0x00008a00ff177b82 */ /* 0x000e640000000800 */
[----:B------:R-:W-:Y:S04]  /*8c5a0*/  @P3 STG.E.U8 desc[UR60][R246.64], R0 ;  /* 0x00000000f6003986 */ /* 0x000fe8000c10113c */
[----:B------:R4:W-:Y:S04]  /*8c5b0*/  @P4 STG.E.U8 desc[UR60][R250.64], R104 ;  /* 0x00000068fa004986 */ /* 0x0009e8000c10113c */
[----:B----4-:R-:W4:Y:S01]  /*8c5c0*/  LDL.LU.64 R250, [R1+0x388] ;  /* 0x0003880001fa7983 */ /* 0x010f220000300a00 */
[----:B------:R-:W-:-:S02]  /*8c5d0*/  ISETP.LT.AND P5, PT, R15, R6, !P6 ;  /* 0x000000060f00720c */ /* 0x000fc400077a1270 */
[----:B------:R-:W-:Y:S01]  /*8c5e0*/  ISETP.LT.AND P3, PT, R16, R9, !P6 ;  /* 0x000000091000720c */ /* 0x000fe20007761270 */
[----:B------:R-:W-:Y:S01]  /*8c5f0*/  VIADD R0, R10, 0x6b ;  /* 0x0000006b0a007836 */ /* 0x000fe20000000000 */
[----:B------:R-:W1:Y:S01]  /*8c600*/  LDC R9, c[0x0][0x228] ;  /* 0x00008a00ff097b82 */ /* 0x000e620000000800 */
[----:B------:R-:W-:Y:S01]  /*8c610*/  ISETP.LT.AND P4, PT, R17, R24, !P6 ;  /* 0x000000181100720c */ /* 0x000fe20007781270 */
[----:B------:R-:W4:Y:S01]  /*8c620*/  LDL.LU.64 R28, [R1+0x378] ;  /* 0x00037800011c7983 */ /* 0x000f220000300a00 */
[----:B0-----:R-:W-:Y:S02]  /*8c630*/  ISETP.LT.AND P6, PT, R14, R7, !P6 ;  /* 0x000000070e00720c */ /* 0x001fe400077c1270 */
[C---:B------:R-:W-:Y:S01]  /*8c640*/  PRMT R5, R101.reuse, 0x7770, RZ ;  /* 0x0000777065057816 */ /* 0x040fe200000000ff */
[----:B------:R-:W4:Y:S01]  /*8c650*/  LDL.LU.64 R246, [R1+0x370] ;  /* 0x0003700001f67983 */ /* 0x000f220000300a00 */
[----:B------:R-:W-:Y:S01]  /*8c660*/  PRMT R3, R101, 0x7771, RZ ;  /* 0x0000777165037816 */ /* 0x000fe200000000ff */
[----:B------:R-:W0:Y:S02]  /*8c670*/  LDC.64 R6, c[0x0][0x228] ;  /* 0x00008a00ff067b82 */ /* 0x000e240000000a00 */
[----:B------:R-:W-:Y:S01]  /*8c680*/  @P5 STG.E.U8 desc[UR60][R30.64], R5 ;  /* 0x000000051e005986 */ /* 0x000fe2000c10113c */
[----:B------:R-:W-:-:S02]  /*8c690*/  ISETP.GE.AND P5, PT, R0, R13, PT ;  /* 0x0000000d0000720c */ /* 0x000fc40003fa6270 */
[----:B------:R-:W-:Y:S01]  /*8c6a0*/  PRMT R0, R101, 0x7772, RZ ;  /* 0x0000777265007816 */ /* 0x000fe200000000ff */
[----:B---3--:R3:W-:Y:S01]  /*8c6b0*/  @P3 STG.E.U8 desc[UR60][R26.64], R3 ;  /* 0x000000031a003986 */ /* 0x0087e2000c10113c */
[----:B------:R-:W-:Y:S01]  /*8c6c0*/  ISETP.LT.AND P3, PT, R15, R4, !P5 ;  /* 0x000000040f00720c */ /* 0x000fe20006f61270 */
[----:B------:R-:W0:Y:S01]  /*8c6d0*/  LDC R13, c[0x0][0x228] ;  /* 0x00008a00ff0d7b82 */ /* 0x000e220000000800 */
[----:B------:R-:W-:Y:S01]  /*8c6e0*/  PRMT R101, R101, 0x7773, RZ ;  /* 0x0000777365657816 */ /* 0x000fe200000000ff */
[----:B------:R3:W-:Y:S01]  /*8c6f0*/  @P6 STG.E.U8 desc[UR60][R244.64], R0 ;  /* 0x00000000f4006986 */ /* 0x0007e2000c10113c */
[----:B------:R-:W-:-:S03]  /*8c700*/  ISETP.LT.AND P6, PT, R16, R11, !P5 ;  /* 0x0000000b1000720c */ /* 0x000fc60006fc1270 */
[----:B--2---:R2:W-:Y:S01]  /*8c710*/  @P4 STG.E.U8 desc[UR60][R248.64], R101 ;  /* 0x00000065f8004986 */ /* 0x0045e2000c10113c */
[----:B------:R-:W-:Y:S01]  /*8c720*/  ISETP.LT.AND P4, PT, R17, R19, !P5 ;  /* 0x000000131100720c */ /* 0x000fe20006f81270 */
[----:B------:R-:W0:Y:S01]  /*8c730*/  LDC R11, c[0x0][0x228] ;  /* 0x00008a00ff0b7b82 */ /* 0x000e220000000800 */
[----:B-1----:R-:W-:Y:S02]  /*8c740*/  ISETP.LT.AND P5, PT, R14, R9, !P5 ;  /* 0x000000090e00720c */ /* 0x002fe40006fa1270 */
[C---:B------:R-:W-:Y:S02]  /*8c750*/  PRMT R9, R105.reuse, 0x7770, RZ ;  /* 0x0000777069097816 */ /* 0x040fe400000000ff */
[----:B---3--:R-:W-:Y:S01]  /*8c760*/  PRMT R3, R105, 0x7771, RZ ;  /* 0x0000777169037816 */ /* 0x008fe200000000ff */
[----:B------:R-:W-:Y:S02]  /*8c770*/  VIADD R0, R10, 0x6c ;  /* 0x0000006c0a007836 */ /* 0x000fe40000000000 */
[----:B------:R-:W1:Y:S01]  /*8c780*/  LDC.64 R4, c[0x0][0x228] ;  /* 0x00008a00ff047b82 */ /* 0x000e620000000a00 */
[----:B--2---:R-:W2:Y:S04]  /*8c790*/  LDL.LU.64 R248, [R1+0x368] ;  /* 0x0003680001f87983 */ /* 0x004ea80000300a00 */
[----:B------:R-:W3:Y:S03]  /*8c7a0*/  LDL.LU.64 R244, [R1+0x360] ;  /* 0x0003600001f47983 */ /* 0x000ee60000300a00 */
[----:B------:R-:W3:Y:S08]  /*8c7b0*/  LDC R19, c[0x0][0x228] ;  /* 0x00008a00ff137b82 */ /* 0x000ef00000000800 */
[----:B------:R-:W3:Y:S01]  /*8c7c0*/  LDC R24, c[0x0][0x228] ;  /* 0x00008a00ff187b82 */ /* 0x000ee20000000800 */
[----:B----4-:R4:W-:Y:S04]  /*8c7d0*/  @P3 STG.E.U8 desc[UR60][R250.64], R9 ;  /* 0x00000009fa003986 */ /* 0x0109e8000c10113c */
[----:B------:R0:W-:Y:S04]  /*8c7e0*/  @P6 STG.E.U8 desc[UR60][R102.64], R3 ;  /* 0x0000000366006986 */ /* 0x0001e8000c10113c */
[----:B----4-:R-:W4:Y:S04]  /*8c7f0*/  LDL.LU.64 R250, [R1+0x348] ;  /* 0x0003480001fa7983 */ /* 0x010f280000300a00 */
[----:B0-----:R-:W2:Y:S01]  /*8c800*/  LDL.LU.64 R102, [R1+0x2f70] ;  /* 0x002f700001667983 */ /* 0x001ea20000300a00 */
[----:B------:R-:W-:-:S02]  /*8c810*/  ISETP.GE.AND P3, PT, R0, R7, PT ;  /* 0x000000070000720c */ /* 0x000fc40003f66270 */
[----:B------:R-:W-:Y:S01]  /*8c820*/  PRMT R0, R105, 0x7772, RZ ;  /* 0x0000777269007816 */ /* 0x000fe200000000ff */
[----:B------:R-:W4:Y:S01]  /*8c830*/  LDL.LU.64 R32, [R1+0x340] ;  /* 0x0003400001207983 */ /* 0x000f220000300a00 */
[----:B------:R-:W-:Y:S02]  /*8c840*/  ISETP.LT.AND P6, PT, R15, R2, !P3 ;  /* 0x000000020f00720c */ /* 0x000fe40005fc1270 */
[----:B------:R-:W-:Y:S01]  /*8c850*/  PRMT R105, R105, 0x7773, RZ ;  /* 0x0000777369697816 */ /* 0x000fe200000000ff */
[----:B------:R0:W-:Y:S01]  /*8c860*/  @P5 STG.E.U8 desc[UR60][R28.64], R0 ;  /* 0x000000001c005986 */ /* 0x0001e2000c10113c */
[----:B------:R-:W-:Y:S01]  /*8c870*/  ISETP.LT.AND P5, PT, R16, R13, !P3 ;  /* 0x0000000d1000720c */ /* 0x000fe20005fa1270 */
[----:B------:R-:W4:Y:S02]  /*8c880*/  LDC.64 R2, c[0x0][0x228] ;  /* 0x00008a00ff027b82 */ /* 0x000f240000000a00 */
[----:B------:R1:W-:Y:S01]  /*8c890*/  @P4 STG.E.U8 desc[UR60][R246.64], R105 ;  /* 0x00000069f6004986 */ /* 0x0003e2000c10113c */
[----:B------:R-:W-:-:S02]  /*8c8a0*/  ISETP.LT.AND P4, PT, R17, R23, !P3 ;  /* 0x000000171100720c */ /* 0x000fc40005f81270 */
[----:B------:R-:W-:-:S03]  /*8c8b0*/  ISETP.LT.AND P3, PT, R14, R11, !P3 ;  /* 0x0000000b0e00720c */ /* 0x000fc60005f61270 */
[----:B------:R-:W4:Y:S01]  /*8c8c0*/  LDC R13, c[0x0][0x228] ;  /* 0x00008a00ff0d7b82 */ /* 0x000f220000000800 */
[----:B0-----:R-:W-:Y:S01]  /*8c8d0*/  VIADD R0, R10, 0x6d ;  /* 0x0000006d0a007836 */ /* 0x001fe20000000000 */
[----:B------:R-:W4:Y:S04]  /*8c8e0*/  LDL.LU.64 R28, [R1+0x338] ;  /* 0x00033800011c7983 */ /* 0x000f280000300a00 */
[----:B-1----:R-:W4:Y:S02]  /*8c8f0*/  LDL.LU.64 R246, [R1+0x330] ;  /* 0x0003300001f67983 */ /* 0x002f240000300a00 */
[----:B------:R-:W0:Y:S08]  /*8c900*/  LDC R11, c[0x0][0x228] ;  /* 0x00008a00ff0b7b82 */ /* 0x000e300000000800 */
[----:B------:R-:W1:Y:S01]  /*8c910*/  LDC R23, c[0x0][0x228] ;  /* 0x00008a00ff177b82 */ /* 0x000e620000000800 */
[----:B--2---:R-:W-:-:S02]  /*8c920*/  PRMT R9, R102, 0x7770, RZ ;  /* 0x0000777066097816 */ /* 0x004fc400000000ff */
[----:B------:R-:W-:-:S03]  /*8c930*/  PRMT R7, R102, 0x7771, RZ ;  /* 0x0000777166077816 */ /* 0x000fc600000000ff */
[----:B------:R2:W-:Y:S01]  /*8c940*/  @P6 STG.E.U8 desc[UR60][R248.64], R9 ;  /* 0x00000009f8006986 */ /* 0x0005e2000c10113c */
[----:B------:R-:W-:Y:S02]  /*8c950*/  ISETP.GE.AND P6, PT, R0, R5, PT ;  /* 0x000000050000720c */ /* 0x000fe40003fc6270 */
[----:B------:R-:W-:Y:S01]  /*8c960*/  PRMT R0, R102, 0x7772, RZ ;  /* 0x0000777266007816 */ /* 0x000fe200000000ff */
[----:B---3--:R-:W-:Y:S04]  /*8c970*/  @P5 STG.E.U8 desc[UR60][R244.64], R7 ;  /* 0x00000007f4005986 */ /* 0x008fe8000c10113c */
[----:B------:R3:W-:Y:S04]  /*8c980*/  @P3 STG.E.U8 desc[UR60][R106.64], R0 ;  /* 0x000000006a003986 */ /* 0x0007e8000c10113c */
[----:B--2---:R-:W2:Y:S04]  /*8c990*/  LDL.LU.64 R248, [R1+0x320] ;  /* 0x0003200001f87983 */ /* 0x004ea80000300a00 */
[----:B---3--:R-:W3:Y:S01]  /*8c9a0*/  LDL.LU.64 R106, [R1+0x2f68] ;  /* 0x002f6800016a7983 */ /* 0x008ee20000300a00 */
        /* <DEDUP_REMOVED lines=13> */
[----:B------:R-:W4:Y:S08]  /*8ca80*/  LDC R13, c[0x0][0x228] ;  /* 0x00008a00ff0d7b82 */ /* 0x000f300000000800 */
[----:B------:R-:W4:Y:S01]  /*8ca90*/  LDC R24, c[0x0][0x228] ;  /* 0x00008a00ff187b82 */ /* 0x000f220000000800 */
[----:B---3--:R-:W-:-:S02]  /*8caa0*/  PRMT R7, R106, 0x7770, RZ ;  /* 0x000077706a077816 */ /* 0x008fc400000000ff */
[----:B------:R-:W-:-:S03]  /*8cab0*/  PRMT R5, R106, 0x7771, RZ ;  /* 0x000077716a057816 */ /* 0x000fc600000000ff */
[----:B------:R3:W-:Y:S01]  /*8cac0*/  @P5 STG.E.U8 desc[UR60][R32.64], R7 ;  /* 0x0000000720005986 */ /* 0x0007e2000c10113c */
[----:B------:R-:W-:Y:S02]  /*8cad0*/  ISETP.GE.AND P5, PT, R0, R3, PT ;  /* 0x000000030000720c */ /* 0x000fe40003fa6270 */
[C---:B------:R-:W-:Y:S02]  /*8cae0*/  PRMT R0, R106.reuse, 0x7772, RZ ;  /* 0x000077726a007816 */ /* 0x040fe400000000ff */
[----:B------:R-:W-:Y:S01]  /*8caf0*/  PRMT R106, R106, 0x7773, RZ ;  /* 0x000077736a6a7816 */ /* 0x000fe200000000ff */
[----:B------:R-:W-:Y:S04]  /*8cb00*/  @P3 STG.E.U8 desc[UR60][R28.64], R5 ;  /* 0x000000051c003986 */ /* 0x000fe8000c10113c */
[----:B------:R-:W-:Y:S01]  /*8cb10*/  @P6 STG.E.U8 desc[UR60][R246.64], R0 ;  /* 0x00000000f6006986 */ /* 0x000fe2000c10113c */
[----:B---3--:R-:W3:Y:S03]  /*8cb20*/  LDC R7, c[0x0][0x228] ;  /* 0x00008a00ff077b82 */ /* 0x008ee60000000800 */
[----:B--2---:R2:W-:Y:S04]  /*8cb30*/  @P4 STG.E.U8 desc[UR60][R248.64], R106 ;  /* 0x0000006af8004986 */ /* 0x0045e8000c10113c */
[----:B--2---:R-:W2:Y:S01]  /*8cb40*/  LDL.LU.64 R248, [R1+0x2e0] ;  /* 0x0002e00001f87983 */ /* 0x004ea20000300a00 */
[----:B------:R-:W-:-:S02]  /*8cb50*/  ISETP.LT.AND P3, PT, R15, R22, !P5 ;  /* 0x000000160f00720c */ /* 0x000fc40006f61270 */
[----:B0-----:R-:W-:Y:S01]  /*8cb60*/  ISETP.LT.AND P6, PT, R16, R11, !P5 ;  /* 0x0000000b1000720c */ /* 0x001fe20006fc1270 */
[----:B------:R-:W-:Y:S01]  /*8cb70*/  VIADD R0, R10, 0x6f ;  /* 0x0000006f0a007836 */ /* 0x000fe20000000000 */
[----:B-1----:R-:W-:Y:S01]  /*8cb80*/  ISETP.LT.AND P4, PT, R17, R23, !P5 ;  /* 0x000000171100720c */ /* 0x002fe20006f81270 */
[----:B------:R-:W2:Y:S01]  /*8cb90*/  LDL.LU.64 R28, [R1+0x2d0] ;  /* 0x0002d000011c7983 */ /* 0x000ea20000300a00 */
[----:B------:R-:W-:Y:S01]  /*8cba0*/  ISETP.LT.AND P5, PT, R14, R19, !P5 ;  /* 0x000000130e00720c */ /* 0x000fe20006fa1270 */
[----:B------:R-:W0:Y:S01]  /*8cbb0*/  LDC R11, c[0x0][0x228] ;  /* 0x00008a00ff0b7b82 */ /* 0x000e220000000800 */
[C---:B------:R-:W-:Y:S01]  /*8cbc0*/  PRMT R5, R103.reuse, 0x7770, RZ ;  /* 0x0000777067057816 */ /* 0x040fe200000000ff */
[----:B------:R-:W2:Y:S01]  /*8cbd0*/  LDL.LU.64 R246, [R1+0x2c8] ;  /* 0x0002c80001f67983 */ /* 0x000ea20000300a00 */
        /* <DEDUP_REMOVED lines=8> */
[----:B---3--:R-:W-:Y:S01]  /*8cc60*/  ISETP.LT.AND P5, PT, R16, R7, !P3 ;  /* 0x000000071000720c */ /* 0x008fe20005fa1270 */
[----:B------:R-:W3:Y:S01]  /*8cc70*/  LDC R9, c[0x0][0x228] ;  /* 0x00008a00ff097b82 */ /* 0x000ee20000000800 */
[----:B------:R-:W-:Y:S02]  /*8cc80*/  PRMT R103, R103, 0x7773, RZ ;  /* 0x0000777367677816 */ /* 0x000fe400000000ff */
[C---:B-1----:R-:W-:Y:S02]  /*8cc90*/  PRMT R5, R107.reuse, 0x7770, RZ ;  /* 0x000077706b057816 */ /* 0x042fe400000000ff */
[----:B----4-:R-:W-:Y:S01]  /*8cca0*/  PRMT R3, R107, 0x7771, RZ ;  /* 0x000077716b037816 */ /* 0x010fe200000000ff */
[----:B------:R1:W-:Y:S02]  /*8ccb0*/  @P4 STG.E.U8 desc[UR60][R250.64], R103 ;  /* 0x00000067fa004986 */ /* 0x0003e4000c10113c */
[----:B------:R-:W4:Y:S08]  /*8ccc0*/  LDC R7, c[0x0][0x228] ;  /* 0x00008a00ff077b82 */ /* 0x000f300000000800 */
[----:B------:R-:W4:Y:S01]  /*8ccd0*/  LDC R19, c[0x0][0x228] ;  /* 0x00008a00ff137b82 */ /* 0x000f220000000800 */
[----:B-1----:R-:W4:Y:S04]  /*8cce0*/  LDL.LU.64 R250, [R1+0x2c0] ;  /* 0x0002c00001fa7983 */ /* 0x002f280000300a00 */
[----:B------:R-:W4:Y:S04]  /*8ccf0*/  LDL.LU.64 R244, [R1+0x2b8] ;  /* 0x0002b80001f47983 */ /* 0x000f280000300a00 */
[----:B--2---:R1:W-:Y:S04]  /*8cd00*/  @P6 STG.E.U8 desc[UR60][R248.64], R5 ;  /* 0x00000005f8006986 */ /* 0x0043e8000c10113c */
[----:B------:R2:W-:Y:S04]  /*8cd10*/  @P5 STG.E.U8 desc[UR60][R108.64], R3 ;  /* 0x000000036c005986 */ /* 0x0005e8000c10113c */
[----:B-1----:R-:W4:Y:S04]  /*8cd20*/  LDL.LU.64 R248, [R1+0x2a0] ;  /* 0x0002a00001f87983 */ /* 0x002f280000300a00 */
[----:B--2---:R-:W2:Y:S01]  /*8cd30*/  LDL.LU.64 R108, [R1+0x2f60] ;  /* 0x002f6000016c7983 */ /* 0x004ea20000300a00 */
[----:B------:R-:W-:Y:S01]  /*8cd40*/  ISETP.LT.AND P4, PT, R17, R13, !P3 ;  /* 0x0000000d1100720c */ /* 0x000fe20005f81270 */
[----:B------:R-:W-:Y:S01]  /*8cd50*/  VIADD R0, R10, 0x70 ;  /* 0x000000700a007836 */ /* 0x000fe20000000000 */
[----:B------:R-:W1:Y:S01]  /*8cd60*/  LDC.64 R12, c[0x0][0x228] ;  /* 0x00008a00ff0c7b82 */ /* 0x000e620000000a00 */
[----:B0-----:R-:W-:Y:S01]  /*8cd70*/  ISETP.LT.AND P3, PT, R14, R11, !P3 ;  /* 0x0000000b0e00720c */ /* 0x001fe20005f61270 */
[----:B------:R-:W2:Y:S02]  /*8cd80*/  LDL.LU.64 R32, [R1+0x298] ;  /* 0x0002980001207983 */ /* 0x000ea40000300a00 */
[----:B------:R-:W-:-:S02]  /*8cd90*/  ISETP.GE.AND P6, PT, R0, R23, PT ;  /* 0x000000170000720c */ /* 0x000fc40003fc6270 */
[----:B------:R-:W-:Y:S02]  /*8cda0*/  PRMT R0, R107, 0x7772, RZ ;  /* 0x000077726b007816 */ /* 0x000fe400000000ff */
[----:B------:R-:W-:Y:S01]  /*8cdb0*/  ISETP.LT.AND P5, PT, R15, R6, !P6 ;  /* 0x000000060f00720c */ /* 0x000fe200077a1270 */
[----:B------:R-:W0:Y:S01]  /*8cdc0*/  LDC R11, c[0x0][0x228] ;  /* 0x00008a00ff0b7b82 */ /* 0x000e220000000800 */
[----:B------:R-:W-:-:S04]  /*8cdd0*/  PRMT R107, R107, 0x7773, RZ ;  /* 0x000077736b6b7816 */ /* 0x000fc800000000ff */
[----:B------:R4:W-:Y:S01]  /*8cde0*/  @P3 STG.E.U8 desc[UR60][R28.64], R0 ;  /* 0x000000001c003986 */ /* 0x0009e2000c10113c */
[----:B---3--:R-:W-:Y:S02]  /*8cdf0*/  ISETP.LT.AND P3, PT, R16, R9, !P6 ;  /* 0x000000091000720c */ /* 0x008fe40007761270 */
[----:B------:R-:W3:Y:S01]  /*8ce00*/  LDC R9, c[0x0][0x228] ;  /* 0x00008a00ff097b82 */ /* 0x000ee20000000800 */
[----:B------:R4:W-:Y:S01]  /*8ce10*/  @P4 STG.E.U8 desc[UR60][R246.64], R107 ;  /* 0x0000006bf6004986 */ /* 0x0009e2000c10113c */
[----:B------:R-:W-:Y:S02]  /*8ce20*/  ISETP.LT.AND P4, PT, R17, R24, !P6 ;  /* 0x000000181100720c */ /* 0x000fe40007781270 */
[----:B----4-:R-:W-:-:S04]  /*8ce30*/  ISETP.LT.AND P6, PT, R14, R7, !P6 ;  /* 0x000000070e00720c */ /* 0x010fc800077c1270 */
[----:B------:R-:W4:Y:S01]  /*8ce40*/  LDC.64 R6, c[0x0][0x228] ;  /* 0x00008a00ff067b82 */ /* 0x000f220000000a00 */
[----:B------:R-:W-:Y:S01]  /*8ce50*/  VIADD R0, R10, 0x71 ;  /* 0x000000710a007836 */ /* 0x000fe20000000000 */
[----:B------:R-:W4:Y:S04]  /*8ce60*/  LDL.LU.64 R28, [R1+0x290] ;  /* 0x00029000011c7983 */ /* 0x000f280000300a00 */
[----:B------:R-:W4:Y:S02]  /*8ce70*/  LDL.LU.64 R246, [R1+0x288] ;  /* 0x0002880001f67983 */ /* 0x000f240000300a00 */
[----:B------:R-:W4:Y:S08]  /*8ce80*/  LDC R23, c[0x0][0x228] ;  /* 0x00008a00ff177b82 */ /* 0x000f300000000800 */
[----:B------:R-:W4:Y:S01]  /*8ce90*/  LDC R24, c[0x0][0x228] ;  /* 0x00008a00ff187b82 */ /* 0x000f220000000800 */
[----:B--2---:R-:W-:-:S02]  /*8cea0*/  PRMT R5, R108, 0x7770, RZ ;  /* 0x000077706c057816 */ /* 0x004fc400000000ff */
[----:B------:R-:W-:-:S03]  /*8ceb0*/  PRMT R3, R108, 0x7771, RZ ;  /* 0x000077716c037816 */ /* 0x000fc600000000ff */
[----:B------:R2:W-:Y:S01]  /*8cec0*/  @P5 STG.E.U8 desc[UR60][R250.64], R5 ;  /* 0x00000005fa005986 */ /* 0x0005e2000c10113c */
[----:B-1----:R-:W-:Y:S02]  /*8ced0*/  ISETP.GE.AND P5, PT, R0, R13, PT ;  /* 0x0000000d0000720c */ /* 0x002fe40003fa6270 */
[----:B------:R-:W-:Y:S01]  /*8cee0*/  PRMT R0, R108, 0x7772, RZ ;  /* 0x000077726c007816 */ /* 0x000fe200000000ff */
[----:B------:R-:W-:Y:S01]  /*8cef0*/  @P3 STG.E.U8 desc[UR60][R244.64], R3 ;  /* 0x00000003f4003986 */ /* 0x000fe2000c10113c */
[----:B------:R-:W1:Y:S03]  /*8cf00*/  LDC R13, c[0x0][0x228] ;  /* 0x00008a00ff0d7b82 */ /* 0x000e660000000800 */
[----:B------:R0:W-:Y:S04]  /*8cf10*/  @P6 STG.E.U8 desc[UR60][R112.64], R0 ;  /* 0x0000000070006986 */ /* 0x0001e8000c10113c */
[----:B--2---:R-:W2:Y:S04]  /*8cf20*/  LDL.LU.64 R250, [R1+0x278] ;  /* 0x0002780001fa7983 */ /* 0x004ea80000300a00 */
[----:B0-----:R-:W4:Y:S01]  /*8cf30*/  LDL.LU.64 R112, [R1+0x2f58] ;  /* 0x002f580001707983 */ /* 0x001f220000300a00 */
[----:B------:R-:W-:-:S02]  /*8cf40*/  ISETP.LT.AND P3, PT, R15, R4, !P5 ;  /* 0x000000040f00720c */ /* 0x000fc40006f61270 */
[----:B------:R-:W-:Y:S01]  /*8cf50*/  PRMT R108, R108, 0x7773, RZ ;  /* 0x000077736c6c7816 */ /* 0x000fe200000000ff */
[----:B------:R-:W2:Y:S01]  /*8cf60*/  LDL.LU.64 R30, [R1+0x270] ;  /* 0x00027000011e7983 */ /* 0x000ea20000300a00 */
[----:B------:R-:W-:Y:S01]  /*8cf70*/  ISETP.LT.AND P6, PT, R16, R11, !P5 ;  /* 0x0000000b1000720c */ /* 0x000fe20006fc1270 */
[----:B------:R-:W-:Y:S01]  /*8cf80*/  VIADD R0, R10, 0x72 ;  /* 0x000000720a007836 */ /* 0x000fe20000000000 */
[----:B------:R-:W0:Y:S01]  /*8cf90*/  LDC R11, c[0x0][0x228] ;  /* 0x00008a00ff0b7b82 */ /* 0x000e220000000800 */
[----:B------:R3:W-:Y:S01]  /*8cfa0*/  @P4 STG.E.U8 desc[UR60][R248.64], R108 ;  /* 0x0000006cf8004986 */ /* 0x0007e2000c10113c */
[----:B------:R-:W-:Y:S02]  /*8cfb0*/  ISETP.LT.AND P4, PT, R17, R19, !P5 ;  /* 0x000000131100720c */ /* 0x000fe40006f81270 */
[----:B---3--:R-:W-:Y:S01]  /*8cfc0*/  ISETP.LT.AND P5, PT, R14, R9, !P5 ;  /* 0x000000090e00720c */ /* 0x008fe20006fa1270 */
[----:B------:R-:W3:Y:S03]  /*8cfd0*/  LDL.LU.64 R26, [R1+0x268] ;  /* 0x00026800011a7983 */ /* 0x000ee60000300a00 */
[----:B------:R-:W0:Y:S01]  /*8cfe0*/  LDC.64 R4, c[0x0][0x228] ;  /* 0x00008a00ff047b82 */ /* 0x000e220000000a00 */
[----:B------:R-:W3:Y:S04]  /*8cff0*/  LDL.LU.64 R244, [R1+0x2a8] ;  /* 0x0002a80001f47983 */ /* 0x000ee80000300a00 */
[----:B------:R-:W3:Y:S03]  /*8d000*/  LDL.LU.64 R248, [R1+0x280] ;  /* 0x0002800001f87983 */ /* 0x000ee60000300a00 */
[----:B------:R-:W3:Y:S01]  /*8d010*/  LDC R19, c[0x0][0x228] ;  /* 0x00008a00ff137b82 */ /* 0x000ee20000000800 */
[----:B----4-:R-:W-:-:S02]  /*8d020*/  PRMT R9, R112, 0x7770, RZ ;  /* 0x0000777070097816 */ /* 0x010fc400000000ff */
[----:B------:R-:W-:-:S03]  /*8d030*/  PRMT R3, R112, 0x7771, RZ ;  /* 0x0000777170037816 */ /* 0x000fc600000000ff */
[----:B------:R-:W-:Y:S01]  /*8d040*/  @P3 STG.E.U8 desc[UR60][R32.64], R9 ;  /* 0x0000000920003986 */ /* 0x000fe2000c10113c */
[----:B------:R-:W-:Y:S02]  /*8d050*/  ISETP.GE.AND P3, PT, R0, R7, PT ;  /* 0x000000070000720c */ /* 0x000fe40003f66270 */
[C---:B------:R-:W-:Y:S02]  /*8d060*/  PRMT R0, R112.reuse, 0x7772, RZ ;  /* 0x0000777270007816 */ /* 0x040fe400000000ff */
[----:B------:R-:W-:Y:S01]  /*8d070*/  PRMT R112, R112, 0x7773, RZ ;  /* 0x0000777370707816 */ /* 0x000fe200000000ff */
[----:B------:R-:W-:Y:S04]  /*8d080*/  @P6 STG.E.U8 desc[UR60][R28.64], R3 ;  /* 0x000000031c006986 */ /* 0x000fe8000c10113c */
[----:B------:R-:W-:Y:S04]  /*8d090*/  @P5 STG.E.U8 desc[UR60][R246.64], R0 ;  /* 0x00000000f6005986 */ /* 0x000fe8000c10113c */
[----:B--2---:R2:W-:Y:S04]  /*8d0a0*/  @P4 STG.E.U8 desc[UR60][R250.64], R112 ;  /* 0x00000070fa004986 */ /* 0x0045e8000c10113c */
[----:B--2---:R-:W2:Y:S01]  /*8d0b0*/  LDL.LU.64 R250, [R1+0x300] ;  /* 0x0003000001fa7983 */ /* 0x004ea20000300a00 */
[----:B------:R-:W-:-:S02]  /*8d0c0*/  ISETP.LT.AND P6, PT, R15, R2, !P3 ;  /* 0x000000020f00720c */ /* 0x000fc40005fc1270 */
[----:B-1----:R-:W-:Y:S01]  /*8d0d0*/  ISETP.LT.AND P5, PT, R16, R13, !P3 ;  /* 0x0000000d1000720c */ /* 0x002fe20005fa1270 */
[----:B------:R-:W-:Y:S01]  /*8d0e0*/  VIADD R0, R10, 0x73 ;  /* 0x000000730a007836 */ /* 0x000fe20000000000 */
[----:B------:R-:W-:Y:S01]  /*8d0f0*/  ISETP.LT.AND P4, PT, R17, R23, !P3 ;  /* 0x000000171100720c */ /* 0x000fe20005f81270 */
[----:B------:R-:W4:Y:S01]  /*8d100*/  LDL.LU.64 R28, [R1+0x350] ;  /* 0x00035000011c7983 */ /* 0x000f220000300a00 */
[----:B0-----:R-:W-:Y:S01]  /*8d110*/  ISETP.LT.AND P3, PT, R14, R11, !P3 ;  /* 0x0000000b0e00720c */ /* 0x001fe20005f61270 */
[----:B------:R-:W0:Y:S01]  /*8d120*/  LDC R13, c[0x0][0x228] ;  /* 0x00008a00ff0d7b82 */ /* 0x000e220000000800 */
[C---:B------:R-:W-:Y:S01]  /*8d130*/  PRMT R9, R109.reuse, 0x7770, RZ ;  /* 0x000077706d097816 */ /* 0x040fe200000000ff */
[----:B------:R-:W4:Y:S01]  /*8d140*/  LDL.LU.64 R246, [R1+0x328] ;  /* 0x0003280001f67983 */ /* 0x000f220000300a00 */
[----:B------:R-:W-:-:S03]  /*8d150*/  PRMT R7, R109, 0x7771, RZ ;  /* 0x000077716d077816 */ /* 0x000fc600000000ff */
[----:B------:R-:W-:Y:S01]  /*8d160*/  @P6 STG.E.U8 desc[UR60][R30.64], R9 ;  /* 0x000000091e006986 */ /* 0x000fe2000c10113c */
[----:B------:R-:W-:Y:S01]  /*8d170*/  ISETP.GE.AND P6, PT, R0, R5, PT ;  /* 0x000000050000720c */ /* 0x000fe20003fc6270 */
[----:B------:R-:W1:Y:S01]  /*8d180*/  LDC.64 R2, c[0x0][0x228] ;  /* 0x00008a00ff027b82 */ /* 0x000e620000000a00 */
[----:B------:R-:W-:Y:S01]  /*8d190*/  PRMT R0, R109, 0x7772, RZ ;  /* 0x000077726d007816 */ /* 0x000fe200000000ff */
[----:B---3--:R3:W-:Y:S01]  /*8d1a0*/  @P5 STG.E.U8 desc[UR60][R26.64], R7 ;  /* 0x000000071a005986 */ /* 0x0087e2000c10113c */
[----:B------:R-:W-:-:S03]  /*8d1b0*/  ISETP.LT.AND P5, PT, R15, R8, !P6 ;  /* 0x000000080f00720c */ /* 0x000fc600077a1270 */
[----:B------:R-:W-:Y:S01]  /*8d1c0*/  @P3 STG.E.U8 desc[UR60][R244.64], R0 ;  /* 0x00000000f4003986 */ /* 0x000fe2000c10113c */
[----:B------:R-:W-:Y:S01]  /*8d1d0*/  ISETP.LT.AND P3, PT, R16, R19, !P6 ;  /* 0x000000131000720c */ /* 0x000fe20007761270 */
[----:B------:R-:W4:Y:S01]  /*8d1e0*/  LDC R11, c[0x0][0x228] ;  /* 0x00008a00ff0b7b82 */ /* 0x000f220000000800 */
[----:B------:R-:W-:Y:S02]  /*8d1f0*/  PRMT R109, R109, 0x7773, RZ ;  /* 0x000077736d6d7816 */ /* 0x000fe400000000ff */
[C---:B------:R-:W-:Y:S02]  /*8d200*/  PRMT R5, R113.reuse, 0x7771, RZ ;  /* 0x0000777171057816 */ /* 0x040fe400000000ff */
[----:B---3--:R-:W-:Y:S01]  /*8d210*/  PRMT R7, R113, 0x7770, RZ ;  /* 0x0000777071077816 */ /* 0x008fe200000000ff */
[----:B------:R3:W-:Y:S02]  /*8d220*/  @P4 STG.E.U8 desc[UR60][R248.64], R109 ;  /* 0x0000006df8004986 */ /* 0x0007e4000c10113c */
[----:B------:R-:W4:Y:S08]  /*8d230*/  LDC R23, c[0x0][0x228] ;  /* 0x00008a00ff177b82 */ /* 0x000f300000000800 */
[----:B------:R-:W4:Y:S01]  /*8d240*/  LDC R19, c[0x0][0x228] ;  /* 0x00008a00ff137b82 */ /* 0x000f220000000800 */
[----:B---3--:R-:W3:Y:S04]  /*8d250*/  LDL.LU.64 R248, [R1+0x3a0] ;  /* 0x0003a00001f87983 */ /* 0x008ee80000300a00 */
[----:B------:R-:W3:Y:S03]  /*8d260*/  LDL.LU.64 R244, [R1+0x398] ;  /* 0x0003980001f47983 */ /* 0x000ee60000300a00 */
[----:B------:R-:W3:Y:S01]  /*8d270*/  LDC.64 R8, c[0x0][0x228] ;  /* 0x00008a00ff087b82 */ /* 0x000ee20000000a00 */
[----:B--2---:R2:W-:Y:S04]  /*8d280*/  @P5 STG.E.U8 desc[UR60][R250.64], R7 ;  /* 0x00000007fa005986 */ /* 0x0045e8000c10113c */
[----:B------:R0:W-:Y:S04]  /*8d290*/  @P3 STG.E.U8 desc[UR60][R110.64], R5 ;  /* 0x000000056e003986 */ /* 0x0001e8000c10113c */
[----:B--2---:R-:W2:Y:S01]  /*8d2a0*/  LDL.LU.64 R250, [R1+0x3c8] ;  /* 0x0003c80001fa7983 */ /* 0x004ea20000300a00 */
[----:B------:R-:W-:Y:S01]  /*8d2b0*/  ISETP.LT.AND P4, PT, R17, R24, !P6 ;  /* 0x000000181100720c */ /* 0x000fe20007781270 */
[----:B------:R-:W-:Y:S01]  /*8d2c0*/  VIADD R0, R10, 0x74 ;  /* 0x000000740a007836 */ /* 0x000fe20000000000 */
[----:B------:R-:W3:Y:S01]  /*8d2d0*/  LDC R7, c[0x0][0x228] ;  /* 0x00008a00ff077b82 */ /* 0x000ee20000000800 */
[----:B0-----:R-:W3:Y:S01]  /*8d2e0*/  LDL.LU.64 R110, [R1+0x2f50] ;  /* 0x002f5000016e7983 */ /* 0x001ee20000300a00 */
[----:B------:R-:W-:-:S02]  /*8d2f0*/  ISETP.LT.AND P6, PT, R14, R13, !P6 ;  /* 0x0000000d0e00720c */ /* 0x000fc400077c1270 */
[----:B-1----:R-:W-:Y:S01]  /*8d300*/  ISETP.GE.AND P5, PT, R0, R3, PT ;  /* 0x000000030000720c */ /* 0x002fe20003fa6270 */
[----:B------:R-:W2:Y:S01]  /*8d310*/  LDL.LU.64 R32, [R1+0x440] ;  /* 0x0004400001207983 */ /* 0x000ea20000300a00 */
[----:B------:R-:W-:Y:S02]  /*8d320*/  PRMT R0, R113, 0x7772, RZ ;  /* 0x0000777271007816 */ /* 0x000fe400000000ff */
[----:B------:R-:W-:Y:S01]  /*8d330*/  ISETP.LT.AND P3, PT, R15, R22, !P5 ;  /* 0x000000160f00720c */ /* 0x000fe20006f61270 */
[----:B------:R-:W0:Y:S01]  /*8d340*/  LDC R13, c[0x0][0x228] ;  /* 0x00008a00ff0d7b82 */ /* 0x000e220000000800 */
[----:B------:R-:W-:-:S05]  /*8d350*/  PRMT R113, R113, 0x7773, RZ ;  /* 0x0000777371717816 */ /* 0x000fca00000000ff */
[----:B----4-:R1:W-:Y:S01]  /*8d360*/  @P6 STG.E.U8 desc[UR60][R28.64], R0 ;  /* 0x000000001c006986 */ /* 0x0103e2000c10113c */
[----:B------:R-:W-:Y:S01]  /*8d370*/  ISETP.LT.AND P6, PT, R16, R11, !P5 ;  /* 0x0000000b1000720c */ /* 0x000fe20006fc1270 */
[----:B------:R-:W4:Y:S02]  /*8d380*/  LDC R24, c[0x0][0x228] ;  /* 0x00008a00ff187b82 */ /* 0x000f240000000800 */
[----:B------:R1:W-:Y:S01]  /*8d390*/  @P4 STG.E.U8 desc[UR60][R246.64], R113 ;  /* 0x00000071f6004986 */ /* 0x0003e2000c10113c */
[----:B------:R-:W-:Y:S02]  /*8d3a0*/  ISETP.LT.AND P4, PT, R17, R23, !P5 ;  /* 0x000000171100720c */ /* 0x000fe40006f81270 */
[----:B------:R-:W-:-:S03]  /*8d3b0*/  ISETP.LT.AND P5, PT, R14, R19, !P5 ;  /* 0x000000130e00720c */ /* 0x000fc60006fa1270 */
[----:B------:R-:W4:Y:S01]  /*8d3c0*/  LDC R11, c[0x0][0x228] ;  /* 0x00008a00ff0b7b82 */ /* 0x000f220000000800 */
[----:B-1----:R-:W-:Y:S01]  /*8d3d0*/  VIADD R0, R10, 0x75 ;  /* 0x000000750a007836 */ /* 0x002fe20000000000 */
[----:B------:R-:W4:Y:S04]  /*8d3e0*/  LDL.LU.64 R28, [R1+0x438] ;  /* 0x00043800011c7983 */ /* 0x000f280000300a00 */
[----:B------:R-:W4:Y:S02]  /*8d3f0*/  LDL.LU.64 R246, [R1+0x498] ;  /* 0x0004980001f67983 */ /* 0x000f240000300a00 */
[----:B------:R-:W1:Y:S08]  /*8d400*/  LDC.64 R22, c[0x0][0x228] ;  /* 0x00008a00ff167b82 */ /* 0x000e700000000a00 */
[----:B------:R-:W1:Y:S01]  /*8d410*/  LDC R19, c[0x0][0x228] ;  /* 0x00008a00ff137b82 */ /* 0x000e620000000800 */
[----:B---3--:R-:W-:-:S02]  /*8d420*/  PRMT R5, R110, 0x7770, RZ ;  /* 0x000077706e057816 */ /* 0x008fc400000000ff */
[----:B------:R-:W-:-:S03]  /*8d430*/  PRMT R3, R110, 0x7771, RZ ;  /* 0x000077716e037816 */ /* 0x000fc600000000ff */
[----:B------:R3:W-:Y:S01]  /*8d440*/  @P3 STG.E.U8 desc[UR60][R248.64], R5 ;  /* 0x00000005f8003986 */ /* 0x0007e2000c10113c */
[----:B------:R-:W-:Y:S02]  /*8d450*/  ISETP.GE.AND P3, PT, R0, R9, PT ;  /* 0x000000090000720c */ /* 0x000fe40003f66270 */
[----:B------:R-:W-:Y:S01]  /*8d460*/  PRMT R0, R110, 0x7772, RZ ;  /* 0x000077726e007816 */ /* 0x000fe200000000ff */
[----:B------:R-:W-:Y:S01]  /*8d470*/  @P6 STG.E.U8 desc[UR60][R244.64], R3 ;  /* 0x00000003f4006986 */ /* 0x000fe2000c10113c */
[----:B------:R-:W1:Y:S03]  /*8d480*/  LDC R9, c[0x0][0x228] ;  /* 0x00008a00ff097b82 */ /* 0x000e660000000800 */
[----:B------:R0:W-:Y:S04]  /*8d490*/  @P5 STG.E.U8 desc[UR60][R114.64], R0 ;  /* 0x0000000072005986 */ /* 0x0001e8000c10113c */
[----:B---3--:R-:W3:Y:S04]  /*8d4a0*/  LDL.LU.64 R248, [R1+0x468] ;  /* 0x0004680001f87983 */ /* 0x008ee80000300a00 */
[----:B0-----:R-:W3:Y:S01]  /*8d4b0*/  LDL.LU.64 R114, [R1+0x2f48] ;  /* 0x002f480001727983 */ /* 0x001ee20000300a00 */
[----:B------:R-:W-:-:S02]  /*8d4c0*/  ISETP.LT.AND P6, PT, R15, R12, !P3 ;  /* 0x0000000c0f00720c */ /* 0x000fc40005fc1270 */
[----:B------:R-:W-:Y:S01]  /*8d4d0*/  PRMT R110, R110, 0x7773, RZ ;  /* 0x000077736e6e7816 */ /* 0x000fe200000000ff */
[----:B------:R-:W3:Y:S01]  /*8d4e0*/  LDL.LU.64 R30, [R1+0x4e8] ;  /* 0x0004e800011e7983 */ /* 0x000ee20000300a00 */
[----:B------:R-:W-:Y:S01]  /*8d4f0*/  ISETP.LT.AND P5, PT, R16, R7, !P3 ;  /* 0x000000071000720c */ /* 0x000fe20005fa1270 */
[----:B------:R-:W-:Y:S01]  /*8d500*/  VIADD R0, R10, 0x76 ;  /* 0x000000760a007836 */ /* 0x000fe20000000000 */
[----:B------:R-:W0:Y:S01]  /*8d510*/  LDC R7, c[0x0][0x228] ;  /* 0x00008a00ff077b82 */ /* 0x000e220000000800 */
[----:B--2---:R2:W-:Y:S01]  /*8d520*/  @P4 STG.E.U8 desc[UR60][R250.64], R110 ;  /* 0x0000006efa004986 */ /* 0x0045e2000c10113c */
[----:B------:R-:W-:Y:S02]  /*8d530*/  ISETP.LT.AND P4, PT, R17, R13, !P3 ;  /* 0x0000000d1100720c */ /* 0x000fe40005f81270 */
[----:B----4-:R-:W-:Y:S01]  /*8d540*/  ISETP.LT.AND P3, PT, R14, R11, !P3 ;  /* 0x0000000b0e00720c */ /* 0x010fe20005f61270 */
[----:B------:R-:W4:Y:S03]  /*8d550*/  LDL.LU.64 R26, [R1+0x4e0] ;  /* 0x0004e000011a7983 */ /* 0x000f260000300a00 */
[----:B------:R-:W0:Y:S01]  /*8d560*/  LDC.64 R12, c[0x0][0x228] ;  /* 0x00008a00ff0c7b82 */ /* 0x000e220000000a00 */
[----:B------:R-:W4:Y:S04]  /*8d570*/  LDL.LU.64 R244, [R1+0x538] ;  /* 0x0005380001f47983 */ /* 0x000f280000300a00 */
[----:B--2---:R-:W2:Y:S03]  /*8d580*/  LDL.LU.64 R250, [R1+0x510] ;  /* 0x0005100001fa7983 */ /* 0x004ea60000300a00 */
[----:B------:R-:W4:Y:S01]  /*8d590*/  LDC R11, c[0x0][0x228] ;  /* 0x00008a00ff0b7b82 */ /* 0x000f220000000800 */
[----:B---3--:R-:W-:-:S02]  /*8d5a0*/  PRMT R5, R114, 0x7770, RZ ;  /* 0x0000777072057816 */ /* 0x008fc400000000ff */
        /* <DEDUP_REMOVED lines=9> */
[----:B---3--:R-:W3:Y:S01]  /*8d640*/  LDL.LU.64 R248, [R1+0x588] ;  /* 0x0005880001f87983 */ /* 0x008ee20000300a00 */
[----:B------:R-:W-:-:S02]  /*8d650*/  ISETP.LT.AND P5, PT, R15, R6, !P6 ;  /* 0x000000060f00720c */ /* 0x000fc400077a1270 */
[----:B------:R-:W-:Y:S01]  /*8d660*/  ISETP.LT.AND P3, PT, R16, R9, !P6 ;  /* 0x000000091000720c */ /* 0x000fe20007761270 */
[----:B------:R-:W-:Y:S01]  /*8d670*/  VIADD R0, R10, 0x77 ;  /* 0x000000770a007836 */ /* 0x000fe20000000000 */
[----:B------:R-:W1:Y:S01]  /*8d680*/  LDC R9, c[0x0][0x228] ;  /* 0x00008a00ff097b82 */ /* 0x000e620000000800 */
[----:B------:R-:W-:Y:S01]  /*8d690*/  ISETP.LT.AND P4, PT, R17, R24, !P6 ;  /* 0x000000181100720c */ /* 0x000fe20007781270 */
[----:B------:R-:W3:Y:S01]  /*8d6a0*/  LDL.LU.64 R28, [R1+0x5e0] ;  /* 0x0005e000011c7983 */ /* 0x000ee20000300a00 */
[----:B0-----:R-:W-:Y:S02]  /*8d6b0*/  ISETP.LT.AND P6, PT, R14, R7, !P6 ;  /* 0x000000070e00720c */ /* 0x001fe400077c1270 */
[C---:B------:R-:W-:Y:S01]  /*8d6c0*/  PRMT R5, R111.reuse, 0x7770, RZ ;  /* 0x000077706f057816 */ /* 0x040fe200000000ff */
[----:B------:R-:W3:Y:S01]  /*8d6d0*/  LDL.LU.64 R246, [R1+0x5b0] ;  /* 0x0005b00001f67983 */ /* 0x000ee20000300a00 */
[----:B------:R-:W-:Y:S01]  /*8d6e0*/  PRMT R3, R111, 0x7771, RZ ;  /* 0x000077716f037816 */ /* 0x000fe200000000ff */
[----:B------:R-:W0:Y:S02]  /*8d6f0*/  LDC.64 R6, c[0x0][0x228] ;  /* 0x00008a00ff067b82 */ /* 0x000e240000000a00 */
[----:B------:R-:W-:Y:S01]  /*8d700*/  @P5 STG.E.U8 desc[UR60][R30.64], R5 ;  /* 0x000000051e005986 */ /* 0x000fe2000c10113c */
[----:B------:R-:W-:-:S02]  /*8d710*/  ISETP.GE.AND P5, PT, R0, R13, PT ;  /* 0x0000000d0000720c */ /* 0x000fc40003fa6270 */
[----:B------:R-:W-:Y:S01]  /*8d720*/  PRMT R0, R111, 0x7772, RZ ;  /* 0x000077726f007816 */ /* 0x000fe200000000ff */
[----:B----4-:R4:W-:Y:S01]  /*8d730*/  @P3 STG.E.U8 desc[UR60][R26.64], R3 ;  /* 0x000000031a003986 */ /* 0x0109e2000c10113c */
        /* <DEDUP_REMOVED lines=10> */
[----:B----4-:R-:W-:Y:S01]  /*8d7e0*/  PRMT R3, R115, 0x7771, RZ ;  /* 0x0000777173037816 */ /* 0x010fe200000000ff */
[----:B------:R-:W-:Y:S02]  /*8d7f0*/  VIADD R0, R10, 0x78 ;  /* 0x000000780a007836 */ /* 0x000fe40000000000 */
[----:B------:R-:W1:Y:S01]  /*8d800*/  LDC.64 R4, c[0x0][0x228] ;  /* 0x00008a00ff047b82 */ /* 0x000e620000000a00 */
[----:B--2---:R-:W2:Y:S04]  /*8d810*/  LDL.LU.64 R250, [R1+0x638] ;  /* 0x0006380001fa7983 */ /* 0x004ea80000300a00 */
[----:B------:R-:W4:Y:S03]  /*8d820*/  LDL.LU.64 R244, [R1+0x630] ;  /* 0x0006300001f47983 */ /* 0x000f260000300a00 */
[----:B------:R-:W4:Y:S08]  /*8d830*/  LDC R19, c[0x0][0x228] ;  /* 0x00008a00ff137b82 */ /* 0x000f300000000800 */
[----:B------:R-:W4:Y:S01]  /*8d840*/  LDC R24, c[0x0][0x228] ;  /* 0x00008a00ff187b82 */ /* 0x000f220000000800 */
[----:B---3--:R3:W-:Y:S04]  /*8d850*/  @P3 STG.E.U8 desc[UR60][R248.64], R9 ;  /* 0x00000009f8003986 */ /* 0x0087e8000c10113c */
[----:B------:R0:W-:Y:S04]  /*8d860*/  @P6 STG.E.U8 desc[UR60][R116.64], R3 ;  /* 0x0000000374006986 */ /* 0x0001e8000c10113c */
[----:B---3--:R-:W3:Y:S04]  /*8d870*/  LDL.LU.64 R248, [R1+0x658] ;  /* 0x0006580001f87983 */ /* 0x008ee80000300a00 */
[----:B0-----:R-:W2:Y:S01]  /*8d880*/  LDL.LU.64 R116, [R1+0x2f40] ;  /* 0x002f400001747983 */ /* 0x001ea20000300a00 */
[----:B------:R-:W-:-:S02]  /*8d890*/  ISETP.GE.AND P3, PT, R0, R7, PT ;  /* 0x000000070000720c */ /* 0x000fc40003f66270 */
[----:B------:R-:W-:Y:S01]  /*8d8a0*/  PRMT R0, R115, 0x7772, RZ ;  /* 0x0000777273007816 */ /* 0x000fe200000000ff */
[----:B------:R-:W3:Y:S01]  /*8d8b0*/  LDL.LU.64 R32, [R1+0x6d0] ;  /* 0x0006d00001207983 */ /* 0x000ee20000300a00 */
[----:B------:R-:W-:Y:S02]  /*8d8c0*/  ISETP.LT.AND P6, PT, R15, R2, !P3 ;  /* 0x000000020f00720c */ /* 0x000fe40005fc1270 */
[----:B------:R-:W-:Y:S01]  /*8d8d0*/  PRMT R115, R115, 0x7773, RZ ;  /* 0x0000777373737816 */ /* 0x000fe200000000ff */
[----:B------:R0:W-:Y:S01]  /*8d8e0*/  @P5 STG.E.U8 desc[UR60][R28.64], R0 ;  /* 0x000000001c005986 */ /* 0x0001e2000c10113c */
[----:B------:R-:W-:Y:S01]  /*8d8f0*/  ISETP.LT.AND P5, PT, R16, R13, !P3 ;  /* 0x0000000d1000720c */ /* 0x000fe20005fa1270 */
[----:B------:R-:W3:Y:S02]  /*8d900*/  LDC.64 R2, c[0x0][0x228] ;  /* 0x00008a00ff027b82 */ /* 0x000ee40000000a00 */
[----:B------:R1:W-:Y:S01]  /*8d910*/  @P4 STG.E.U8 desc[UR60][R246.64], R115 ;  /* 0x00000073f6004986 */ /* 0x0003e2000c10113c */
[----:B------:R-:W-:-:S02]  /*8d920*/  ISETP.LT.AND P4, PT, R17, R23, !P3 ;  /* 0x000000171100720c */ /* 0x000fc40005f81270 */
[----:B------:R-:W-:-:S03]  /*8d930*/  ISETP.LT.AND P3, PT, R14, R11, !P3 ;  /* 0x0000000b0e00720c */ /* 0x000fc60005f61270 */
[----:B------:R-:W3:Y:S01]  /*8d940*/  LDC R13, c[0x0][0x228] ;  /* 0x00008a00ff0d7b82 */ /* 0x000ee20000000800 */
[----:B0-----:R-:W-:Y:S01]  /*8d950*/  VIADD R0, R10, 0x79 ;  /* 0x000000790a007836 */ /* 0x001fe20000000000 */
[----:B------:R-:W3:Y:S04]  /*8d960*/  LDL.LU.64 R28, [R1+0x6c8] ;  /* 0x0006c800011c7983 */ /* 0x000ee80000300a00 */
[----:B-1----:R-:W3:Y:S02]  /*8d970*/  LDL.LU.64 R246, [R1+0x728] ;  /* 0x0007280001f67983 */ /* 0x002ee40000300a00 */
[----:B------:R-:W0:Y:S08]  /*8d980*/  LDC R11, c[0x0][0x228] ;  /* 0x00008a00ff0b7b82 */ /* 0x000e300000000800 */
[----:B------:R-:W1:Y:S01]  /*8d990*/  LDC R23, c[0x0][0x228] ;  /* 0x00008a00ff177b82 */ /* 0x000e620000000800 */
[----:B--2---:R-:W-:-:S02]  /*8d9a0*/  PRMT R9, R116, 0x7770, RZ ;  /* 0x0000777074097816 */ /* 0x004fc400000000ff */
[----:B------:R-:W-:-:S03]  /*8d9b0*/  PRMT R7, R116, 0x7771, RZ ;  /* 0x0000777174077816 */ /* 0x000fc600000000ff */
[----:B------:R2:W-:Y:S01]  /*8d9c0*/  @P6 STG.E.U8 desc[UR60][R250.64], R9 ;  /* 0x00000009fa006986 */ /* 0x0005e2000c10113c */
[----:B------:R-:W-:Y:S02]  /*8d9d0*/  ISETP.GE.AND P6, PT, R0, R5, PT ;  /* 0x000000050000720c */ /* 0x000fe40003fc6270 */
[----:B------:R-:W-:Y:S01]  /*8d9e0*/  PRMT R0, R116, 0x7772, RZ ;  /* 0x0000777274007816 */ /* 0x000fe200000000ff */
[----:B----4-:R-:W-:Y:S04]  /*8d9f0*/  @P5 STG.E.U8 desc[UR60][R244.64], R7 ;  /* 0x00000007f4005986 */ /* 0x010fe8000c10113c */
[----:B------:R4:W-:Y:S04]  /*8da00*/  @P3 STG.E.U8 desc[UR60][R120.64], R0 ;  /* 0x0000000078003986 */ /* 0x0009e8000c10113c */
[----:B--2---:R-:W2:Y:S04]  /*8da10*/  LDL.LU.64 R250, [R1+0x6f8] ;  /* 0x0006f80001fa7983 */ /* 0x004ea80000300a00 */
[----:B----4-:R-:W4:Y:S01]  /*8da20*/  LDL.LU.64 R120, [R1+0x2f38] ;  /* 0x002f380001787983 */ /* 0x010f220000300a00 */
[----:B------:R-:W-:-:S02]  /*8da30*/  ISETP.LT.AND P5, PT, R15, R8, !P6 ;  /* 0x000000080f00720c */ /* 0x000fc400077a1270 */
[----:B------:R-:W-:Y:S01]  /*8da40*/  PRMT R116, R116, 0x7773, RZ ;  /* 0x0000777374747816 */ /* 0x000fe200000000ff */
[----:B------:R-:W2:Y:S01]  /*8da50*/  LDL.LU.64 R30, [R1+0x778] ;  /* 0x00077800011e7983 */ /* 0x000ea20000300a00 */
[----:B------:R-:W-:Y:S01]  /*8da60*/  ISETP.LT.AND P3, PT, R16, R19, !P6 ;  /* 0x000000131000720c */ /* 0x000fe20007761270 */
[----:B------:R-:W-:Y:S01]  /*8da70*/  VIADD R0, R10, 0x7a ;  /* 0x0000007a0a007836 */ /* 0x000fe20000000000 */
[----:B------:R-:W1:Y:S01]  /*8da80*/  LDC R19, c[0x0][0x228] ;  /* 0x00008a00ff137b82 */ /* 0x000e620000000800 */
[----:B---3--:R3:W-:Y:S01]  /*8da90*/  @P4 STG.E.U8 desc[UR60][R248.64], R116 ;  /* 0x00000074f8004986 */ /* 0x0087e2000c10113c */
[----:B------:R-:W-:Y:S02]  /*8daa0*/  ISETP.LT.AND P4, PT, R17, R24, !P6 ;  /* 0x000000181100720c */ /* 0x000fe40007781270 */
[----:B------:R-:W-:Y:S01]  /*8dab0*/  ISETP.LT.AND P6, PT, R14, R13, !P6 ;  /* 0x0000000d0e00720c */ /* 0x000fe200077c1270 */
[----:B------:R-:W2:Y:S03]  /*8dac0*/  LDL.LU.64 R26, [R1+0x770] ;  /* 0x00077000011a7983 */ /* 0x000ea60000300a00 */
[----:B------:R-:W1:Y:S01]  /*8dad0*/  LDC.64 R8, c[0x0][0x228] ;  /* 0x00008a00ff087b82 */ /* 0x000e620000000a00 */
[----:B------:R-:W2:Y:S04]  /*8dae0*/  LDL.LU.64 R244, [R1+0x7c8] ;  /* 0x0007c80001f47983 */ /* 0x000ea80000300a00 */
[----:B---3--:R-:W3:Y:S03]  /*8daf0*/  LDL.LU.64 R248, [R1+0x7a0] ;  /* 0x0007a00001f87983 */ /* 0x008ee60000300a00 */
[----:B------:R-:W3:Y:S08]  /*8db00*/  LDC R13, c[0x0][0x228] ;  /* 0x00008a00ff0d7b82 */ /* 0x000ef00000000800 */
[----:B------:R-:W3:Y:S01]  /*8db10*/  LDC R24, c[0x0][0x228] ;  /* 0x00008a00ff187b82 */ /* 0x000ee20000000800 */
        /* <DEDUP_REMOVED lines=32> */
[----:B---3--:R-:W-:Y:S01]  /*8dd20*/  PRMT R3, R121, 0x7771, RZ ;  /* 0x0000777179037816 */ /* 0x008fe200000000ff */
[----:B------:R1:W-:Y:S02]  /*8dd30*/  @P4 STG.E.U8 desc[UR60][R248.64], R117 ;  /* 0x00000075f8004986 */ /* 0x0003e4000c10113c */
[----:B------:R-:W3:Y:S08]  /*8dd40*/  LDC R7, c[0x0][0x228] ;  /* 0x00008a00ff077b82 */ /* 0x000ef00000000800 */
[----:B------:R-:W3:Y:S01]  /*8dd50*/  LDC R19, c[0x0][0x228] ;  /* 0x00008a00ff137b82 */ /* 0x000ee20000000800 */
[----:B-1----:R-:W3:Y:S04]  /*8dd60*/  LDL.LU.64 R248, [R1+0x8c0] ;  /* 0x0008c00001f87983 */ /* 0x002ee80000300a00 */
[----:B------:R-:W3:Y:S04]  /*8dd70*/  LDL.LU.64 R244, [R1+0x8b8] ;  /* 0x0008b80001f47983 */ /* 0x000ee80000300a00 */
[----:B--2---:R1:W-:Y:S04]  /*8dd80*/  @P6 STG.E.U8 desc[UR60][R250.64], R5 ;  /* 0x00000005fa006986 */ /* 0x0043e8000c10113c */
[----:B------:R2:W-:Y:S04]  /*8dd90*/  @P5 STG.E.U8 desc[UR60][R118.64], R3 ;  /* 0x0000000376005986 */ /* 0x0005e8000c10113c */
[----:B-1----:R-:W3:Y:S04]  /*8dda0*/  LDL.LU.64 R250, [R1+0x8e8] ;  /* 0x0008e80001fa7983 */ /* 0x002ee80000300a00 */
[----:B--2---:R-:W2:Y:S01]  /*8ddb0*/  LDL.LU.64 R118, [R1+0x2f30] ;  /* 0x002f300001767983 */ /* 0x004ea20000300a00 */
[----:B------:R-:W-:Y:S01]  /*8ddc0*/  ISETP.LT.AND P4, PT, R17, R13, !P3 ;  /* 0x0000000d1100720c */ /* 0x000fe20005f81270 */
[----:B------:R-:W-:Y:S01]  /*8ddd0*/  VIADD R0, R10, 0x7c ;  /* 0x0000007c0a007836 */ /* 0x000fe20000000000 */
[----:B0-----:R-:W-:Y:S01]  /*8dde0*/  ISETP.LT.AND P3, PT, R14, R11, !P3 ;  /* 0x0000000b0e00720c */ /* 0x001fe20005f61270 */
[----:B------:R-:W2:Y:S01]  /*8ddf0*/  LDL.LU.64 R32, [R1+0x960] ;  /* 0x0009600001207983 */ /* 0x000ea20000300a00 */
[----:B------:R-:W0:Y:S02]  /*8de00*/  LDC.64 R12, c[0x0][0x228] ;  /* 0x00008a00ff0c7b82 */ /* 0x000e240000000a00 */
[----:B------:R-:W-:-:S02]  /*8de10*/  ISETP.GE.AND P6, PT, R0, R23, PT ;  /* 0x000000170000720c */ /* 0x000fc40003fc6270 */
[C---:B------:R-:W-:Y:S02]  /*8de20*/  PRMT R0, R121.reuse, 0x7772, RZ ;  /* 0x0000777279007816 */ /* 0x040fe400000000ff */
[----:B------:R-:W-:Y:S02]  /*8de30*/  PRMT R121, R121, 0x7773, RZ ;  /* 0x0000777379797816 */ /* 0x000fe400000000ff */
[----:B------:R-:W-:Y:S01]  /*8de40*/  ISETP.LT.AND P5, PT, R15, R6, !P6 ;  /* 0x000000060f00720c */ /* 0x000fe200077a1270 */
[----:B------:R-:W1:Y:S02]  /*8de50*/  LDC R11, c[0x0][0x228] ;  /* 0x00008a00ff0b7b82 */ /* 0x000e640000000800 */
[----:B------:R3:W-:Y:S01]  /*8de60*/  @P3 STG.E.U8 desc[UR60][R28.64], R0 ;  /* 0x000000001c003986 */ /* 0x0007e2000c10113c */
[----:B----4-:R-:W-:-:S03]  /*8de70*/  ISETP.LT.AND P3, PT, R16, R9, !P6 ;  /* 0x000000091000720c */ /* 0x010fc60007761270 */
[----:B------:R4:W-:Y:S01]  /*8de80*/  @P4 STG.E.U8 desc[UR60][R246.64], R121 ;  /* 0x00000079f6004986 */ /* 0x0009e2000c10113c */
[----:B------:R-:W-:Y:S01]  /*8de90*/  ISETP.LT.AND P4, PT, R17, R24, !P6 ;  /* 0x000000181100720c */ /* 0x000fe20007781270 */
[----:B------:R-:W1:Y:S01]  /*8dea0*/  LDC R9, c[0x0][0x228] ;  /* 0x00008a00ff097b82 */ /* 0x000e620000000800 */
[----:B---3--:R-:W-:Y:S01]  /*8deb0*/  ISETP.LT.AND P6, PT, R14, R7, !P6 ;  /* 0x000000070e00720c */ /* 0x008fe200077c1270 */
[----:B------:R-:W3:Y:S01]  /*8dec0*/  LDL.LU.64 R28, [R1+0x958] ;  /* 0x00095800011c7983 */ /* 0x000ee20000300a00 */
[----:B------:R-:W-:-:S05]  /*8ded0*/  VIADD R3, R10, 0x7d ;  /* 0x0000007d0a037836 */ /* 0x000fca0000000000 */
[----:B------:R-:W3:Y:S01]  /*8dee0*/  LDC.64 R6, c[0x0][0x228] ;  /* 0x00008a00ff067b82 */ /* 0x000ee20000000a00 */
[----:B----4-:R-:W4:Y:S07]  /*8def0*/  LDL.LU.64 R246, [R1+0x9b0] ;  /* 0x0009b00001f67983 */ /* 0x010f2e0000300a00 */
[----:B------:R-:W4:Y:S08]  /*8df00*/  LDC R23, c[0x0][0x228] ;  /* 0x00008a00ff177b82 */ /* 0x000f300000000800 */
[----:B------:R-:W4:Y:S01]  /*8df10*/  LDC R24, c[0x0][0x228] ;  /* 0x00008a00ff187b82 */ /* 0x000f220000000800 */
[----:B--2---:R-:W-:-:S02]  /*8df20*/  PRMT R0, R118, 0x7770, RZ ;  /* 0x0000777076007816 */ /* 0x004fc400000000ff */
[----:B------:R-:W-:-:S03]  /*8df30*/  PRMT R5, R118, 0x7771, RZ ;  /* 0x0000777176057816 */ /* 0x000fc600000000ff */
[----:B------:R2:W-:Y:S04]  /*8df40*/  @P5 STG.E.U8 desc[UR60][R248.64], R0 ;  /* 0x00000000f8005986 */ /* 0x0005e8000c10113c */
[----:B------:R-:W-:Y:S01]  /*8df50*/  @P3 STG.E.U8 desc[UR60][R244.64], R5 ;  /* 0x00000005f4003986 */ /* 0x000fe2000c10113c */
[----:B--2---:R-:W-:-:S03]  /*8df60*/  PRMT R0, R118, 0x7772, RZ ;  /* 0x0000777276007816 */ /* 0x004fc600000000ff */
[----:B------:R-:W2:Y:S04]  /*8df70*/  LDL.LU.64 R248, [R1+0x990] ;  /* 0x0009900001f87983 */ /* 0x000ea80000300a00 */
[----:B------:R0:W-:Y:S04]  /*8df80*/  @P6 STG.E.U8 desc[UR60][R122.64], R0 ;  /* 0x000000007a006986 */ /* 0x0001e8000c10113c */
[----:B0-----:R-:W3:Y:S01]  /*8df90*/  LDL.LU.64 R122, [R1+0x2f28] ;  /* 0x002f2800017a7983 */ /* 0x001ee20000300a00 */
[----:B------:R-:W-:Y:S02]  /*8dfa0*/  ISETP.GE.AND P5, PT, R3, R13, PT ;  /* 0x0000000d0300720c */ /* 0x000fe40003fa6270 */
[----:B------:R-:W-:Y:S01]  /*8dfb0*/  PRMT R118, R118, 0x7773, RZ ;  /* 0x0000777376767816 */ /* 0x000fe200000000ff */
[----:B------:R-:W2:Y:S01]  /*8dfc0*/  LDL.LU.64 R30, [R1+0xa08] ;  /* 0x000a0800011e7983 */ /* 0x000ea20000300a00 */
[----:B------:R-:W-:Y:S01]  /*8dfd0*/  ISETP.LT.AND P3, PT, R15, R4, !P5 ;  /* 0x000000040f00720c */ /* 0x000fe20006f61270 */
[----:B------:R-:W0:Y:S01]  /*8dfe0*/  LDC R13, c[0x0][0x228] ;  /* 0x00008a00ff0d7b82 */ /* 0x000e220000000800 */
[----:B-1----:R-:W-:Y:S01]  /*8dff0*/  ISETP.LT.AND P6, PT, R16, R11, !P5 ;  /* 0x0000000b1000720c */ /* 0x002fe20006fc1270 */
[----:B------:R1:W-:Y:S01]  /*8e000*/  @P4 STG.E.U8 desc[UR60][R250.64], R118 ;  /* 0x00000076fa004986 */ /* 0x0003e2000c10113c */
[----:B------:R-:W-:-:S02]  /*8e010*/  ISETP.LT.AND P4, PT, R17, R19, !P5 ;  /* 0x000000131100720c */ /* 0x000fc40006f81270 */
[----:B------:R-:W-:Y:S01]  /*8e020*/  ISETP.LT.AND P5, PT, R14, R9, !P5 ;  /* 0x000000090e00720c */ /* 0x000fe20006fa1270 */
[----:B------:R-:W2:Y:S02]  /*8e030*/  LDL.LU.64 R26, [R1+0xa00] ;  /* 0x000a0000011a7983 */ /* 0x000ea40000300a00 */
[----:B------:R-:W0:Y:S02]  /*8e040*/  LDC R11, c[0x0][0x228] ;  /* 0x00008a00ff0b7b82 */ /* 0x000e240000000800 */
[----:B------:R-:W2:Y:S04]  /*8e050*/  LDL.LU.64 R244, [R1+0xa58] ;  /* 0x000a580001f47983 */ /* 0x000ea80000300a00 */
[----:B-1----:R-:W2:Y:S01]  /*8e060*/  LDL.LU.64 R250, [R1+0xa30] ;  /* 0x000a300001fa7983 */ /* 0x002ea20000300a00 */
[----:B------:R-:W-:Y:S01]  /*8e070*/  VIADD R3, R10, 0x7e ;  /* 0x0000007e0a037836 */ /* 0x000fe20000000000 */
[----:B------:R-:W1:Y:S08]  /*8e080*/  LDC.64 R4, c[0x0][0x228] ;  /* 0x00008a00ff047b82 */ /* 0x000e700000000a00 */
[----:B------:R-:W1:Y:S01]  /*8e090*/  LDC R19, c[0x0][0x228] ;  /* 0x00008a00ff137b82 */ /* 0x000e620000000800 */
[----:B---3--:R-:W-:-:S02]  /*8e0a0*/  PRMT R0, R122, 0x7770, RZ ;  /* 0x000077707a007816 */ /* 0x008fc400000000ff */
[----:B------:R-:W-:-:S03]  /*8e0b0*/  PRMT R9, R122, 0x7771, RZ ;  /* 0x000077717a097816 */ /* 0x000fc600000000ff */
[----:B------:R3:W-:Y:S04]  /*8e0c0*/  @P3 STG.E.U8 desc[UR60][R32.64], R0 ;  /* 0x0000000020003986 */ /* 0x0007e8000c10113c */
[----:B------:R-:W-:Y:S01]  /*8e0d0*/  @P6 STG.E.U8 desc[UR60][R28.64], R9 ;  /* 0x000000091c006986 */ /* 0x000fe2000c10113c */
[C---:B---3--:R-:W-:Y:S02]  /*8e0e0*/  PRMT R0, R122.reuse, 0x7772, RZ ;  /* 0x000077727a007816 */ /* 0x048fe400000000ff */
[----:B------:R-:W-:-:S03]  /*8e0f0*/  PRMT R122, R122, 0x7773, RZ ;  /* 0x000077737a7a7816 */ /* 0x000fc600000000ff */
[----:B----4-:R-:W-:Y:S04]  /*8e100*/  @P5 STG.E.U8 desc[UR60][R246.64], R0 ;  /* 0x00000000f6005986 */ /* 0x010fe8000c10113c */
[----:B--2---:R2:W-:Y:S04]  /*8e110*/  @P4 STG.E.U8 desc[UR60][R248.64], R122 ;  /* 0x0000007af8004986 */ /* 0x0045e8000c10113c */
[----:B--2---:R-:W2:Y:S01]  /*8e120*/  LDL.LU.64 R248, [R1+0xaa8] ;  /* 0x000aa80001f87983 */ /* 0x004ea20000300a00 */
[----:B------:R-:W-:Y:S02]  /*8e130*/  ISETP.GE.AND P3, PT, R3, R7, PT ;  /* 0x000000070300720c */ /* 0x000fe40003f66270 */
[----:B------:R-:W-:Y:S01]  /*8e140*/  PRMT R0, R119, 0x7770, RZ ;  /* 0x0000777077007816 */ /* 0x000fe200000000ff */
[----:B------:R-:W3:Y:S01]  /*8e150*/  LDL.LU.64 R28, [R1+0xaf8] ;  /* 0x000af800011c7983 */ /* 0x000ee20000300a00 */
[----:B------:R-:W-:-:S02]  /*8e160*/  ISETP.LT.AND P6, PT, R15, R2, !P3 ;  /* 0x000000020f00720c */ /* 0x000fc40005fc1270 */
[----:B0-----:R-:W-:Y:S01]  /*8e170*/  ISETP.LT.AND P5, PT, R16, R13, !P3 ;  /* 0x0000000d1000720c */ /* 0x001fe20005fa1270 */
[----:B------:R-:W-:Y:S01]  /*8e180*/  VIADD R7, R10, 0x7f ;  /* 0x0000007f0a077836 */ /* 0x000fe20000000000 */
[----:B------:R-:W-:Y:S01]  /*8e190*/  ISETP.LT.AND P4, PT, R17, R23, !P3 ;  /* 0x000000171100720c */ /* 0x000fe20005f81270 */
[----:B------:R-:W4:Y:S01]  /*8e1a0*/  LDL.LU.64 R246, [R1+0xad8] ;  /* 0x000ad80001f67983 */ /* 0x000f220000300a00 */
[----:B------:R-:W-:Y:S01]  /*8e1b0*/  ISETP.LT.AND P3, PT, R14, R11, !P3 ;  /* 0x0000000b0e00720c */ /* 0x000fe20005f61270 */
[----:B------:R-:W0:Y:S01]  /*8e1c0*/  LDC R13, c[0x0][0x228] ;  /* 0x00008a00ff0d7b82 */ /* 0x000e220000000800 */
[----:B------:R-:W-:-:S05]  /*8e1d0*/  PRMT R9, R119, 0x7771, RZ ;  /* 0x0000777177097816 */ /* 0x000fca00000000ff */
[----:B------:R1:W-:Y:S02]  /*8e1e0*/  @P6 STG.E.U8 desc[UR60][R30.64], R0 ;  /* 0x000000001e006986 */ /* 0x0003e4000c10113c */
[----:B-1----:R-:W-:Y:S01]  /*8e1f0*/  ISETP.GE.AND P6, PT, R7, R5, PT ;  /* 0x000000050700720c */ /* 0x002fe20003fc6270 */
[----:B------:R-:W1:Y:S01]  /*8e200*/  LDC.64 R2, c[0x0][0x228] ;  /* 0x00008a00ff027b82 */ /* 0x000e620000000a00 */
[----:B------:R-:W-:Y:S02]  /*8e210*/  @P5 STG.E.U8 desc[UR60][R26.64], R9 ;  /* 0x000000091a005986 */ /* 0x000fe4000c10113c */
[----:B------:R-:W-:-:S05]  /*8e220*/  ISETP.LT.AND P5, PT, R15, R8, !P6 ;  /* 0x000000080f00720c */ /* 0x000fca00077a1270 */
[----:B------:R-:W3:Y:S01]  /*8e230*/  LDC R11, c[0x0][0x228] ;  /* 0x00008a00ff0b7b82 */ /* 0x000ee20000000800 */
[----:B------:R-:W-:-:S05]  /*8e240*/  PRMT R0, R119, 0x7772, RZ ;  /* 0x0000777277007816 */ /* 0x000fca00000000ff */
[----:B------:R0:W-:Y:S01]  /*8e250*/  @P3 STG.E.U8 desc[UR60][R244.64], R0 ;  /* 0x00000000f4003986 */ /* 0x0001e2000c10113c */
[----:B------:R-:W-:Y:S01]  /*8e260*/  ISETP.LT.AND P3, PT, R16, R19, !P6 ;  /* 0x000000131000720c */ /* 0x000fe20007761270 */
[----:B------:R-:W4:Y:S01]  /*8e270*/  LDC R23, c[0x0][0x228] ;  /* 0x00008a00ff177b82 */ /* 0x000f220000000800 */
[----:B------:R-:W-:Y:S02]  /*8e280*/  PRMT R119, R119, 0x7773, RZ ;  /* 0x0000777377777816 */ /* 0x000fe400000000ff */
[----:B------:R-:W-:-:S03]  /*8e290*/  PRMT R7, R123, 0x7771, RZ ;  /* 0x000077717b077816 */ /* 0x000fc600000000ff */
[----:B------:R0:W-:Y:S02]  /*8e2a0*/  @P4 STG.E.U8 desc[UR60][R250.64], R119 ;  /* 0x00000077fa004986 */ /* 0x0001e4000c10113c */
[----:B------:R-:W4:Y:S01]  /*8e2b0*/  LDC R19, c[0x0][0x228] ;  /* 0x00008a00ff137b82 */ /* 0x000f220000000800 */
[----:B0-----:R-:W-:Y:S01]  /*8e2c0*/  PRMT R0, R123, 0x7770, RZ ;  /* 0x000077707b007816 */ /* 0x001fe200000000ff */
[----:B------:R-:W-:-:S06]  /*8e2d0*/  VIADD R5, R10, 0x80 ;  /* 0x000000800a057836 */ /* 0x000fcc0000000000 */
[----:B------:R-:W0:Y:S01]  /*8e2e0*/  LDC.64 R8, c[0x0][0x228] ;  /* 0x00008a00ff087b82 */ /* 0x000e220000000a00 */
[----:B------:R-:W4:Y:S04]  /*8e2f0*/  LDL.LU.64 R250, [R1+0xb50] ;  /* 0x000b500001fa7983 */ /* 0x000f280000300a00 */
[----:B------:R-:W4:Y:S04]  /*8e300*/  LDL.LU.64 R244, [R1+0xb48] ;  /* 0x000b480001f47983 */ /* 0x000f280000300a00 */
[----:B--2---:R2:W-:Y:S04]  /*8e310*/  @P5 STG.E.U8 desc[UR60][R248.64], R0 ;  /* 0x00000000f8005986 */ /* 0x0045e8000c10113c */
[----:B------:R1:W-:Y:S04]  /*8e320*/  @P3 STG.E.U8 desc[UR60][R124.64], R7 ;  /* 0x000000077c003986 */ /* 0x0003e8000c10113c */
[----:B--2---:R-:W2:Y:S04]  /*8e330*/  LDL.LU.64 R248, [R1+0xb78] ;  /* 0x000b780001f87983 */ /* 0x004ea80000300a00 */
[----:B-1----:R-:W2:Y:S01]  /*8e340*/  LDL.LU.64 R124, [R1+0x2f20] ;  /* 0x002f2000017c7983 */ /* 0x002ea20000300a00 */
[----:B------:R-:W-:Y:S01]  /*8e350*/  ISETP.LT.AND P4, PT, R17, R24, !P6 ;  /* 0x000000181100720c */ /* 0x000fe20007781270 */
[----:B------:R-:W1:Y:S01]  /*8e360*/  LDC R7, c[0x0][0x228] ;  /* 0x00008a00ff077b82 */ /* 0x000e620000000800 */
[----:B------:R-:W-:Y:S01]  /*8e370*/  ISETP.LT.AND P6, PT, R14, R13, !P6 ;  /* 0x0000000d0e00720c */ /* 0x000fe200077c1270 */
[----:B------:R-:W2:Y:S01]  /*8e380*/  LDL.LU.64 R32, [R1+0xbf0] ;  /* 0x000bf00001207983 */ /* 0x000ea20000300a00 */
[----:B------:R-:W-:-:S02]  /*8e390*/  ISETP.GE.AND P5, PT, R5, R3, PT ;  /* 0x000000030500720c */ /* 0x000fc40003fa6270 */
[C---:B------:R-:W-:Y:S02]  /*8e3a0*/  PRMT R0, R123.reuse, 0x7772, RZ ;  /* 0x000077727b007816 */ /* 0x040fe400000000ff */
[----:B------:R-:W-:Y:S01]  /*8e3b0*/  PRMT R123, R123, 0x7773, RZ ;  /* 0x000077737b7b7816 */ /* 0x000fe200000000ff */
[----:B------:R-:W1:Y:S01]  /*8e3c0*/  LDC R13, c[0x0][0x228] ;  /* 0x00008a00ff0d7b82 */ /* 0x000e620000000800 */
[----:B------:R-:W-:-:S05]  /*8e3d0*/  ISETP.LT.AND P3, PT, R15, R22, !P5 ;  /* 0x000000160f00720c */ /* 0x000fca0006f61270 */
[----:B---3--:R3:W-:Y:S01]  /*8e3e0*/  @P6 STG.E.U8 desc[UR60][R28.64], R0 ;  /* 0x000000001c006986 */ /* 0x0087e2000c10113c */
[----:B------:R-:W-:Y:S01]  /*8e3f0*/  ISETP.LT.AND P6, PT, R16, R11, !P5 ;  /* 0x0000000b1000720c */ /* 0x000fe20006fc1270 */
[----:B------:R-:W1:Y:S02]  /*8e400*/  LDC R24, c[0x0][0x228] ;  /* 0x00008a00ff187b82 */ /* 0x000e640000000800 */
[----:B----4-:R4:W-:Y:S01]  /*8e410*/  @P4 STG.E.U8 desc[UR60][R246.64], R123 ;  /* 0x0000007bf6004986 */ /* 0x0109e2000c10113c */
[----:B------:R-:W-:Y:S02]  /*8e420*/  ISETP.LT.AND P4, PT, R17, R23, !P5 ;  /* 0x000000171100720c */ /* 0x000fe40006f81270 */
[----:B------:R-:W-:-:S03]  /*8e430*/  ISETP.LT.AND P5, PT, R14, R19, !P5 ;  /* 0x000000130e00720c */ /* 0x000fc60006fa1270 */
[----:B------:R-:W1:Y:S01]  /*8e440*/  LDC R11, c[0x0][0x228] ;  /* 0x00008a00ff0b7b82 */ /* 0x000e620000000800 */
[----:B---3--:R-:W3:Y:S04]  /*8e450*/  LDL.LU.64 R28, [R1+0xbe8] ;  /* 0x000be800011c7983 */ /* 0x008ee80000300a00 */
[----:B----4-:R-:W4:Y:S01]  /*8e460*/  LDL.LU.64 R246, [R1+0xc40] ;  /* 0x000c400001f67983 */ /* 0x010f220000300a00 */
[----:B--2---:R-:W-:Y:S01]  /*8e470*/  PRMT R5, R124, 0x7771, RZ ;  /* 0x000077717c057816 */ /* 0x004fe200000000ff */
[----:B------:R-:W-:Y:S01]  /*8e480*/  VIADD R3, R10, 0x81 ;  /* 0x000000810a037836 */ /* 0x000fe20000000000 */
[C---:B------:R-:W-:Y:S01]  /*8e490*/  PRMT R0, R124.reuse, 0x7770, RZ ;  /* 0x000077707c007816 */ /* 0x040fe200000000ff */
[----:B------:R-:W2:Y:S04]  /*8e4a0*/  LDC.64 R22, c[0x0][0x228] ;  /* 0x00008a00ff167b82 */ /* 0x000ea80000000a00 */
[----:B------:R0:W-:Y:S04]  /*8e4b0*/  @P3 STG.E.U8 desc[UR60][R250.64], R0 ;  /* 0x00000000fa003986 */ /* 0x0001e8000c10113c */
[----:B------:R-:W-:Y:S01]  /*8e4c0*/  @P6 STG.E.U8 desc[UR60][R244.64], R5 ;  /* 0x00000005f4006986 */ /* 0x000fe2000c10113c */
[----:B------:R-:W2:Y:S01]  /*8e4d0*/  LDC R19, c[0x0][0x228] ;  /* 0x00008a00ff137b82 */ /* 0x000ea20000000800 */
[----:B0-----:R-:W-:-:S02]  /*8e4e0*/  PRMT R0, R124, 0x7772, RZ ;  /* 0x000077727c007816 */ /* 0x001fc400000000ff */
        /* <DEDUP_REMOVED lines=30> */
[----:B------:R-:W-:Y:S01]  /*8e6d0*/  VIADD R3, R10, 0x83 ;  /* 0x000000830a037836 */ /* 0x000fe20000000000 */
[----:B------:R-:W-:Y:S01]  /*8e6e0*/  ISETP.LT.AND P5, PT, R15, R6, !P6 ;  /* 0x000000060f00720c */ /* 0x000fe200077a1270 */
[----:B------:R-:W3:Y:S01]  /*8e6f0*/  LDL.LU.64 R28, [R1+0xd88] ;  /* 0x000d8800011c7983 */ /* 0x000ee20000300a00 */
[----:B0-----:R-:W-:Y:S01]  /*8e700*/  ISETP.LT.AND P3, PT, R16, R9, !P6 ;  /* 0x000000091000720c */ /* 0x001fe20007761270 */
[----:B------:R-:W0:Y:S01]  /*8e710*/  LDC R23, c[0x0][0x228] ;  /* 0x00008a00ff177b82 */ /* 0x000e220000000800 */
[----:B------:R-:W-:Y:S01]  /*8e720*/  ISETP.LT.AND P4, PT, R17, R24, !P6 ;  /* 0x000000181100720c */ /* 0x000fe20007781270 */
[----:B------:R-:W4:Y:S01]  /*8e730*/  LDL.LU.64 R246, [R1+0xd68] ;  /* 0x000d680001f67983 */ /* 0x000f220000300a00 */
[----:B------:R-:W-:-:S05]  /*8e740*/  ISETP.LT.AND P6, PT, R14, R7, !P6 ;  /* 0x000000070e00720c */ /* 0x000fca00077c1270 */
[----:B------:R-:W0:Y:S01]  /*8e750*/  LDC R9, c[0x0][0x228] ;  /* 0x00008a00ff097b82 */ /* 0x000e220000000800 */
[----:B------:R-:W-:Y:S01]  /*8e760*/  PRMT R5, R125, 0x7771, RZ ;  /* 0x000077717d057816 */ /* 0x000fe200000000ff */
[----:B------:R1:W-:Y:S02]  /*8e770*/  @P5 STG.E.U8 desc[UR60][R30.64], R0 ;  /* 0x000000001e005986 */ /* 0x0003e4000c10113c */
[----:B-1----:R-:W-:Y:S02]  /*8e780*/  ISETP.GE.AND P5, PT, R3, R13, PT ;  /* 0x0000000d0300720c */ /* 0x002fe40003fa6270 */
[----:B------:R-:W-:Y:S02]  /*8e790*/  @P3 STG.E.U8 desc[UR60][R26.64], R5 ;  /* 0x000000051a003986 */ /* 0x000fe4000c10113c */
[----:B------:R-:W-:Y:S01]  /*8e7a0*/  ISETP.LT.AND P3, PT, R15, R4, !P5 ;  /* 0x000000040f00720c */ /* 0x000fe20006f61270 */
[----:B------:R-:W1:Y:S01]  /*8e7b0*/  LDC.64 R6, c[0x0][0x228] ;  /* 0x00008a00ff067b82 */ /* 0x000e620000000a00 */
[----:B------:R-:W-:-:S02]  /*8e7c0*/  PRMT R0, R125, 0x7772, RZ ;  /* 0x000077727d007816 */ /* 0x000fc400000000ff */
[----:B------:R-:W-:-:S05]  /*8e7d0*/  PRMT R125, R125, 0x7773, RZ ;  /* 0x000077737d7d7816 */ /* 0x000fca00000000ff */
[----:B------:R-:W3:Y:S01]  /*8e7e0*/  LDC R13, c[0x0][0x228] ;  /* 0x00008a00ff0d7b82 */ /* 0x000ee20000000800 */
[----:B------:R0:W-:Y:S01]  /*8e7f0*/  @P6 STG.E.U8 desc[UR60][R244.64], R0 ;  /* 0x00000000f4006986 */ /* 0x0001e2000c10113c */
[----:B------:R-:W-:-:S03]  /*8e800*/  ISETP.LT.AND P6, PT, R16, R11, !P5 ;  /* 0x0000000b1000720c */ /* 0x000fc60006fc1270 */
[----:B------:R0:W-:Y:S01]  /*8e810*/  @P4 STG.E.U8 desc[UR60][R248.64], R125 ;  /* 0x0000007df8004986 */ /* 0x0001e2000c10113c */
[----:B------:R-:W-:Y:S02]  /*8e820*/  ISETP.LT.AND P4, PT, R17, R19, !P5 ;  /* 0x000000131100720c */ /* 0x000fe40006f81270 */
[----:B------:R-:W4:Y:S01]  /*8e830*/  LDC R11, c[0x0][0x228] ;  /* 0x00008a00ff0b7b82 */ /* 0x000f220000000800 */
[----:B0-----:R-:W-:Y:S02]  /*8e840*/  ISETP.LT.AND P5, PT, R14, R9, !P5 ;  /* 0x000000090e00720c */ /* 0x001fe40006fa1270 */
[C---:B------:R-:W-:Y:S02]  /*8e850*/  PRMT R9, R129.reuse, 0x7771, RZ ;  /* 0x0000777181097816 */ /* 0x040fe400000000ff */
[----:B------:R-:W-:Y:S01]  /*8e860*/  PRMT R0, R129, 0x7770, RZ ;  /* 0x0000777081007816 */ /* 0x000fe200000000ff */
[----:B------:R-:W-:Y:S02]  /*8e870*/  VIADD R3, R10, 0x84 ;  /* 0x000000840a037836 */ /* 0x000fe40000000000 */
[----:B------:R-:W0:Y:S01]  /*8e880*/  LDC.64 R4, c[0x0][0x228] ;  /* 0x00008a00ff047b82 */ /* 0x000e220000000a00 */
[----:B------:R-:W4:Y:S04]  /*8e890*/  LDL.LU.64 R248, [R1+0xdd8] ;  /* 0x000dd80001f87983 */ /* 0x000f280000300a00 */
[----:B------:R-:W4:Y:S03]  /*8e8a0*/  LDL.LU.64 R244, [R1+0xdd0] ;  /* 0x000dd00001f47983 */ /* 0x000f260000300a00 */
[----:B------:R-:W0:Y:S08]  /*8e8b0*/  LDC R19, c[0x0][0x228] ;  /* 0x00008a00ff137b82 */ /* 0x000e300000000800 */
[----:B------:R-:W0:Y:S01]  /*8e8c0*/  LDC R24, c[0x0][0x228] ;  /* 0x00008a00ff187b82 */ /* 0x000e220000000800 */
[----:B--2---:R2:W-:Y:S04]  /*8e8d0*/  @P3 STG.E.U8 desc[UR60][R250.64], R0 ;  /* 0x00000000fa003986 */ /* 0x0045e8000c10113c */
[----:B------:R1:W-:Y:S04]  /*8e8e0*/  @P6 STG.E.U8 desc[UR60][R126.64], R9 ;  /* 0x000000097e006986 */ /* 0x0003e8000c10113c */
[----:B--2---:R-:W2:Y:S04]  /*8e8f0*/  LDL.LU.64 R250, [R1+0xe00] ;  /* 0x000e000001fa7983 */ /* 0x004ea80000300a00 */
[----:B-1----:R-:W2:Y:S01]  /*8e900*/  LDL.LU.64 R126, [R1+0x2f10] ;  /* 0x002f1000017e7983 */ /* 0x002ea20000300a00 */
[----:B------:R-:W-:-:S02]  /*8e910*/  ISETP.GE.AND P3, PT, R3, R7, PT ;  /* 0x000000070300720c */ /* 0x000fc40003f66270 */
[C---:B------:R-:W-:Y:S01]  /*8e920*/  PRMT R0, R129.reuse, 0x7772, RZ ;  /* 0x0000777281007816 */ /* 0x040fe200000000ff */
[----:B------:R-:W2:Y:S01]  /*8e930*/  LDL.LU.64 R32, [R1+0xe78] ;  /* 0x000e780001207983 */ /* 0x000ea20000300a00 */
[----:B------:R-:W-:Y:S02]  /*8e940*/  PRMT R129, R129, 0x7773, RZ ;  /* 0x0000777381817816 */ /* 0x000fe400000000ff */
[----:B------:R-:W-:Y:S01]  /*8e950*/  ISETP.LT.AND P6, PT, R15, R2, !P3 ;  /* 0x000000020f00720c */ /* 0x000fe20005fc1270 */
[----:B---3--:R1:W-:Y:S01]  /*8e960*/  @P5 STG.E.U8 desc[UR60][R28.64], R0 ;  /* 0x000000001c005986 */ /* 0x0083e2000c10113c */
[----:B------:R-:W-:Y:S01]  /*8e970*/  ISETP.LT.AND P5, PT, R16, R13, !P3 ;  /* 0x0000000d1000720c */ /* 0x000fe20005fa1270 */
[----:B------:R-:W-:Y:S01]  /*8e980*/  VIADD R7, R10, 0x85 ;  /* 0x000000850a077836 */ /* 0x000fe20000000000 */
[----:B------:R-:W3:Y:S01]  /*8e990*/  LDC R13, c[0x0][0x228] ;  /* 0x00008a00ff0d7b82 */ /* 0x000ee20000000800 */
[----:B----4-:R4:W-:Y:S01]  /*8e9a0*/  @P4 STG.E.U8 desc[UR60][R246.64], R129 ;  /* 0x00000081f6004986 */ /* 0x0109e2000c10113c */
[----:B------:R-:W-:-:S02]  /*8e9b0*/  ISETP.LT.AND P4, PT, R17, R23, !P3 ;  /* 0x000000171100720c */ /* 0x000fc40005f81270 */
[----:B------:R-:W-:-:S04]  /*8e9c0*/  ISETP.LT.AND P3, PT, R14, R11, !P3 ;  /* 0x0000000b0e00720c */ /* 0x000fc80005f61270 */
[----:B------:R-:W3:Y:S01]  /*8e9d0*/  LDC.64 R2, c[0x0][0x228] ;  /* 0x00008a00ff027b82 */ /* 0x000ee20000000a00 */
[----:B-1----:R-:W3:Y:S04]  /*8e9e0*/  LDL.LU.64 R28, [R1+0xe70] ;  /* 0x000e7000011c7983 */ /* 0x002ee80000300a00 */
[----:B----4-:R-:W4:Y:S03]  /*8e9f0*/  LDL.LU.64 R246, [R1+0xec8] ;  /* 0x000ec80001f67983 */ /* 0x010f260000300a00 */
[----:B------:R-:W1:Y:S08]  /*8ea00*/  LDC R11, c[0x0][0x228] ;  /* 0x00008a00ff0b7b82 */ /* 0x000e700000000800 */
[----:B------:R-:W1:Y:S01]  /*8ea10*/  LDC R23, c[0x0][0x228] ;  /* 0x00008a00ff177b82 */ /* 0x000e620000000800 */
[----:B--2---:R-:W-:-:S02]  /*8ea20*/  PRMT R0, R126, 0x7770, RZ ;  /* 0x000077707e007816 */ /* 0x004fc400000000ff */
[----:B------:R-:W-:-:S03]  /*8ea30*/  PRMT R9, R126, 0x7771, RZ ;  /* 0x000077717e097816 */ /* 0x000fc600000000ff */
[----:B------:R2:W-:Y:S04]  /*8ea40*/  @P6 STG.E.U8 desc[UR60][R248.64], R0 ;  /* 0x00000000f8006986 */ /* 0x0005e8000c10113c */
[----:B------:R-:W-:Y:S01]  /*8ea50*/  @P5 STG.E.U8 desc[UR60][R244.64], R9 ;  /* 0x00000009f4005986 */ /* 0x000fe2000c10113c */
[----:B--2---:R-:W-:-:S03]  /*8ea60*/  PRMT R0, R126, 0x7772, RZ ;  /* 0x000077727e007816 */ /* 0x004fc600000000ff */
[----:B------:R-:W2:Y:S04]  /*8ea70*/  LDL.LU.64 R248, [R1+0xea8] ;  /* 0x000ea80001f87983 */ /* 0x000ea80000300a00 */
[----:B------:R0:W-:Y:S04]  /*8ea80*/  @P3 STG.E.U8 desc[UR60][R130.64], R0 ;  /* 0x0000000082003986 */ /* 0x0001e8000c10113c */
[----:B0-----:R-:W4:Y:S01]  /*8ea90*/  LDL.LU.64 R130, [R1+0x2f08] ;  /* 0x002f080001827983 */ /* 0x001f220000300a00 */
[----:B------:R-:W-:Y:S02]  /*8eaa0*/  ISETP.GE.AND P6, PT, R7, R5, PT ;  /* 0x000000050700720c */ /* 0x000fe40003fc6270 */
[----:B------:R-:W-:Y:S01]  /*8eab0*/  PRMT R126, R126, 0x7773, RZ ;  /* 0x000077737e7e7816 */ /* 0x000fe200000000ff */
[----:B------:R-:W2:Y:S01]  /*8eac0*/  LDL.LU.64 R30, [R1+0xf20] ;  /* 0x000f2000011e7983 */ /* 0x000ea20000300a00 */
[----:B------:R-:W-:-:S02]  /*8ead0*/  ISETP.LT.AND P5, PT, R15, R8, !P6 ;  /* 0x000000080f00720c */ /* 0x000fc400077a1270 */
[----:B------:R-:W-:Y:S01]  /*8eae0*/  ISETP.LT.AND P3, PT, R16, R19, !P6 ;  /* 0x000000131000720c */ /* 0x000fe20007761270 */
[----:B------:R0:W-:Y:S01]  /*8eaf0*/  @P4 STG.E.U8 desc[UR60][R250.64], R126 ;  /* 0x0000007efa004986 */ /* 0x0001e2000c10113c */
[----:B------:R-:W-:Y:S01]  /*8eb00*/  ISETP.LT.AND P4, PT, R17, R24, !P6 ;  /* 0x000000181100720c */ /* 0x000fe20007781270 */
[----:B------:R-:W1:Y:S01]  /*8eb10*/  LDC R19, c[0x0][0x228] ;  /* 0x00008a00ff137b82 */ /* 0x000e620000000800 */
[----:B---3--:R-:W-:Y:S01]  /*8eb20*/  ISETP.LT.AND P6, PT, R14, R13, !P6 ;  /* 0x0000000d0e00720c */ /* 0x008fe200077c1270 */
[----:B------:R-:W3:Y:S04]  /*8eb30*/  LDL.LU.64 R26, [R1+0xf18] ;  /* 0x000f1800011a7983 */ /* 0x000ee80000300a00 */
[----:B------:R-:W3:Y:S01]  /*8eb40*/  LDL.LU.64 R244, [R1+0xf70] ;  /* 0x000f700001f47983 */ /* 0x000ee20000300a00 */
[----:B------:R-:W-:Y:S01]  /*8eb50*/  VIADD R5, R10, 0x86 ;  /* 0x000000860a057836 */ /* 0x000fe20000000000 */
[----:B------:R-:W1:Y:S02]  /*8eb60*/  LDC.64 R8, c[0x0][0x228] ;  /* 0x00008a00ff087b82 */ /* 0x000e640000000a00 */
[----:B0-----:R-:W3:Y:S06]  /*8eb70*/  LDL.LU.64 R250, [R1+0xf48] ;  /* 0x000f480001fa7983 */ /* 0x001eec0000300a00 */
[----:B------:R-:W0:Y:S08]  /*8eb80*/  LDC R13, c[0x0][0x228] ;  /* 0x00008a00ff0d7b82 */ /* 0x000e300000000800 */
[----:B------:R-:W0:Y:S01]  /*8eb90*/  LDC R24, c[0x0][0x228] ;  /* 0x00008a00ff187b82 */ /* 0x000e220000000800 */
[----:B----4-:R-:W-:-:S02]  /*8eba0*/  PRMT R0, R130, 0x7770, RZ ;  /* 0x0000777082007816 */ /* 0x010fc400000000ff */
[----:B------:R-:W-:-:S03]  /*8ebb0*/  PRMT R7, R130, 0x7771, RZ ;  /* 0x0000777182077816 */ /* 0x000fc600000000ff */
[----:B------:R4:W-:Y:S04]  /*8ebc0*/  @P5 STG.E.U8 desc[UR60][R32.64], R0 ;  /* 0x0000000020005986 */ /* 0x0009e8000c10113c */
[----:B------:R1:W-:Y:S01]  /*8ebd0*/  @P3 STG.E.U8 desc[UR60][R28.64], R7 ;  /* 0x000000071c003986 */ /* 0x0003e2000c10113c */
[C---:B----4-:R-:W-:Y:S02]  /*8ebe0*/  PRMT R0, R130.reuse, 0x7772, RZ ;  /* 0x0000777282007816 */ /* 0x050fe400000000ff */
[----:B------:R-:W-:Y:S02]  /*8ebf0*/  PRMT R130, R130, 0x7773, RZ ;  /* 0x0000777382827816 */ /* 0x000fe400000000ff */
[----:B------:R-:W-:Y:S01]  /*8ec00*/  ISETP.GE.AND P5, PT, R5, R3, PT ;  /* 0x000000030500720c */ /* 0x000fe20003fa6270 */
[----:B------:R-:W-:Y:S01]  /*8ec10*/  @P6 STG.E.U8 desc[UR60][R246.64], R0 ;  /* 0x00000000f6006986 */ /* 0x000fe2000c10113c */
[----:B-1----:R-:W1:Y:S03]  /*8ec20*/  LDC R7, c[0x0][0x228] ;  /* 0x00008a00ff077b82 */ /* 0x002e660000000800 */
[----:B--2---:R2:W-:Y:S04]  /*8ec30*/  @P4 STG.E.U8 desc[UR60][R248.64], R130 ;  /* 0x00000082f8004986 */ /* 0x0045e8000c10113c */
[----:B--2---:R-:W2:Y:S01]  /*8ec40*/  LDL.LU.64 R248, [R1+0xfc0] ;  /* 0x000fc00001f87983 */ /* 0x004ea20000300a00 */
[----:B------:R-:W-:-:S02]  /*8ec50*/  ISETP.LT.AND P3, PT, R15, R22, !P5 ;  /* 0x000000160f00720c */ /* 0x000fc40006f61270 */
[----:B------:R-:W-:Y:S01]  /*8ec60*/  ISETP.LT.AND P6, PT, R16, R11, !P5 ;  /* 0x0000000b1000720c */ /* 0x000fe20006fc1270 */
[----:B------:R-:W-:Y:S01]  /*8ec70*/  VIADD R3, R10, 0x87 ;  /* 0x000000870a037836 */ /* 0x000fe20000000000 */
[----:B------:R-:W-:Y:S01]  /*8ec80*/  ISETP.LT.AND P4, PT, R17, R23, !P5 ;  /* 0x000000171100720c */ /* 0x000fe20006f81270 */
[----:B------:R-:W4:Y:S01]  /*8ec90*/  LDL.LU.64 R28, [R1+0x1010] ;  /* 0x00101000011c7983 */ /* 0x000f220000300a00 */
[----:B------:R-:W-:Y:S01]  /*8eca0*/  ISETP.LT.AND P5, PT, R14, R19, !P5 ;  /* 0x000000130e00720c */ /* 0x000fe20006fa1270 */
[----:B------:R-:W0:Y:S01]  /*8ecb0*/  LDC R11, c[0x0][0x228] ;  /* 0x00008a00ff0b7b82 */ /* 0x000e220000000800 */
[C---:B------:R-:W-:Y:S01]  /*8ecc0*/  PRMT R0, R127.reuse, 0x7770, RZ ;  /* 0x000077707f007816 */ /* 0x040fe200000000ff */
[----:B------:R-:W4:Y:S01]  /*8ecd0*/  LDL.LU.64 R246, [R1+0xff0] ;  /* 0x000ff00001f67983 */ /* 0x000f220000300a00 */
[----:B------:R-:W-:-:S03]  /*8ece0*/  PRMT R5, R127, 0x7771, RZ ;  /* 0x000077717f057816 */ /* 0x000fc600000000ff */
[----:B------:R1:W-:Y:S01]  /*8ecf0*/  @P3 STG.E.U8 desc[UR60][R30.64], R0 ;  /* 0x000000001e003986 */ /* 0x0003e2000c10113c */
[----:B------:R-:W-:Y:S01]  /*8ed00*/  ISETP.GE.AND P3, PT, R3, R9, PT ;  /* 0x000000090300720c */ /* 0x000fe20003f66270 */
[----:B------:R-:W0:Y:S02]  /*8ed10*/  LDC.64 R22, c[0x0][0x228] ;  /* 0x00008a00ff167b82 */ /* 0x000e240000000a00 */
[----:B---3--:R3:W-:Y:S01]  /*8ed20*/  @P6 STG.E.U8 desc[UR60][R26.64], R5 ;  /* 0x000000051a006986 */ /* 0x0087e2000c10113c */
[----:B------:R-:W-:-:S05]  /*8ed30*/  ISETP.LT.AND P6, PT, R15, R12, !P3 ;  /* 0x0000000c0f00720c */ /* 0x000fca0005fc1270 */
[----:B------:R-:W4:Y:S01]  /*8ed40*/  LDC R9, c[0x0][0x228] ;  /* 0x00008a00ff097b82 */ /* 0x000f220000000800 */
[----:B-1----:R-:W-:-:S05]  /*8ed50*/  PRMT R0, R127, 0x7772, RZ ;  /* 0x000077727f007816 */ /* 0x002fca00000000ff */
[----:B------:R1:W-:Y:S01]  /*8ed60*/  @P5 STG.E.U8 desc[UR60][R244.64], R0 ;  /* 0x00000000f4005986 */ /* 0x0003e2000c10113c */
[----:B------:R-:W-:Y:S01]  /*8ed70*/  ISETP.LT.AND P5, PT, R16, R7, !P3 ;  /* 0x000000071000720c */ /* 0x000fe20005fa1270 */
[----:B------:R-:W4:Y:S01]  /*8ed80*/  LDC R19, c[0x0][0x228] ;  /* 0x00008a00ff137b82 */ /* 0x000f220000000800 */
[----:B------:R-:W-:Y:S02]  /*8ed90*/  PRMT R127, R127, 0x7773, RZ ;  /* 0x000077737f7f7816 */ /* 0x000fe400000000ff */
[----:B---3--:R-:W-:-:S03]  /*8eda0*/  PRMT R5, R131, 0x7771, RZ ;  /* 0x0000777183057816 */ /* 0x008fc600000000ff */
[----:B------:R3:W-:Y:S02]  /*8edb0*/  @P4 STG.E.U8 desc[UR60][R250.64], R127 ;  /* 0x0000007ffa004986 */ /* 0x0007e4000c10113c */
[----:B------:R-:W4:Y:S01]  /*8edc0*/  LDC R7, c[0x0][0x228] ;  /* 0x00008a00ff077b82 */ /* 0x000f220000000800 */
[----:B-1----:R-:W-:Y:S01]  /*8edd0*/  PRMT R0, R131, 0x7770, RZ ;  /* 0x0000777083007816 */ /* 0x002fe200000000ff */
[----:B---3--:R-:W3:Y:S04]  /*8ede0*/  LDL.LU.64 R250, [R1+0x1060] ;  /* 0x0010600001fa7983 */ /* 0x008ee80000300a00 */
[----:B------:R-:W3:Y:S04]  /*8edf0*/  LDL.LU.64 R244, [R1+0x1058] ;  /* 0x0010580001f47983 */ /* 0x000ee80000300a00 */
[----:B--2---:R1:W-:Y:S04]  /*8ee00*/  @P6 STG.E.U8 desc[UR60][R248.64], R0 ;  /* 0x00000000f8006986 */ /* 0x0043e8000c10113c */
[----:B------:R2:W-:Y:S04]  /*8ee10*/  @P5 STG.E.U8 desc[UR60][R132.64], R5 ;  /* 0x0000000584005986 */ /* 0x0005e8000c10113c */
[----:B-1----:R-:W3:Y:S04]  /*8ee20*/  LDL.LU.64 R248, [R1+0x1088] ;  /* 0x0010880001f87983 */ /* 0x002ee80000300a00 */
[----:B--2---:R-:W2:Y:S01]  /*8ee30*/  LDL.LU.64 R132, [R1+0x2f00] ;  /* 0x002f000001847983 */ /* 0x004ea20000300a00 */
[----:B0-----:R-:W-:Y:S01]  /*8ee40*/  ISETP.LT.AND P4, PT, R17, R13, !P3 ;  /* 0x0000000d1100720c */ /* 0x001fe20005f81270 */
[----:B------:R-:W-:Y:S01]  /*8ee50*/  VIADD R3, R10, 0x88 ;  /* 0x000000880a037836 */ /* 0x000fe20000000000 */
[----:B------:R-:W-:Y:S01]  /*8ee60*/  ISETP.LT.AND P3, PT, R14, R11, !P3 ;  /* 0x0000000b0e00720c */ /* 0x000fe20005f61270 */
[----:B------:R-:W3:Y:S01]  /*8ee70*/  LDL.LU.64 R32, [R1+0x1100] ;  /* 0x0011000001207983 */ /* 0x000ee20000300a00 */
[----:B------:R-:W-:Y:S01]  /*8ee80*/  PRMT R0, R131, 0x7772, RZ ;  /* 0x0000777283007816 */ /* 0x000fe200000000ff */
[----:B------:R-:W0:Y:S01]  /*8ee90*/  LDC.64 R12, c[0x0][0x228] ;  /* 0x00008a00ff0c7b82 */ /* 0x000e220000000a00 */
[----:B------:R-:W-:-:S02]  /*8eea0*/  ISETP.GE.AND P6, PT, R3, R23, PT ;  /* 0x000000170300720c */ /* 0x000fc40003fc6270 */
[----:B------:R-:W-:Y:S02]  /*8eeb0*/  PRMT R131, R131, 0x7773, RZ ;  /* 0x0000777383837816 */ /* 0x000fe400000000ff */
[----:B------:R-:W-:-:S03]  /*8eec0*/  ISETP.LT.AND P5, PT, R15, R6, !P6 ;  /* 0x000000060f00720c */ /* 0x000fc600077a1270 */
[----:B------:R-:W1:Y:S02]  /*8eed0*/  LDC R11, c[0x0][0x228] ;  /* 0x00008a00ff0b7b82 */ /* 0x000e640000000800 */
[----:B----4-:R4:W-:Y:S01]  /*8eee0*/  @P3 STG.E.U8 desc[UR60][R28.64], R0 ;  /* 0x000000001c003986 */ /* 0x0109e2000c10113c */
[----:B------:R-:W-:-:S03]  /*8eef0*/  ISETP.LT.AND P3, PT, R16, R9, !P6 ;  /* 0x000000091000720c */ /* 0x000fc60007761270 */
[----:B------:R2:W-:Y:S01]  /*8ef00*/  @P4 STG.E.U8 desc[UR60][R246.64], R131 ;  /* 0x00000083f6004986 */ /* 0x0005e2000c10113c */
[----:B------:R-:W-:Y:S01]  /*8ef10*/  ISETP.LT.AND P4, PT, R17, R24, !P6 ;  /* 0x000000181100720c */ /* 0x000fe20007781270 */
[----:B------:R-:W1:Y:S01]  /*8ef20*/  LDC R9, c[0x0][0x228] ;  /* 0x00008a00ff097b82 */ /* 0x000e620000000800 */
[----:B------:R-:W-:Y:S01]  /*8ef30*/  ISETP.LT.AND P6, PT, R14, R7, !P6 ;  /* 0x000000070e00720c */ /* 0x000fe200077c1270 */
[----:B----4-:R-:W4:Y:S01]  /*8ef40*/  LDL.LU.64 R28, [R1+0x10f8] ;  /* 0x0010f800011c7983 */ /* 0x010f220000300a00 */
[----:B--2---:R-:W-:-:S03]  /*8ef50*/  PRMT R5, R132, 0x7771, RZ ;  /* 0x0000777184057816 */ /* 0x004fc600000000ff */
[----:B------:R-:W2:Y:S01]  /*8ef60*/  LDL.LU.64 R246, [R1+0x1158] ;  /* 0x0011580001f67983 */ /* 0x000ea20000300a00 */
[----:B------:R-:W-:Y:S01]  /*8ef70*/  PRMT R0, R132, 0x7770, RZ ;  /* 0x0000777084007816 */ /* 0x000fe200000000ff */
[----:B------:R-:W-:Y:S01]  /*8ef80*/  VIADD R3, R10, 0x89 ;  /* 0x000000890a037836 */ /* 0x000fe20000000000 */
[----:B------:R-:W2:Y:S03]  /*8ef90*/  LDC.64 R6, c[0x0][0x228] ;  /* 0x00008a00ff067b82 */ /* 0x000ea60000000a00 */
[----:B---3--:R3:W-:Y:S04]  /*8efa0*/  @P5 STG.E.U8 desc[UR60][R250.64], R0 ;  /* 0x00000000fa005986 */ /* 0x0087e8000c10113c */
[----:B------:R-:W-:Y:S01]  /*8efb0*/  @P3 STG.E.U8 desc[UR60][R244.64], R5 ;  /* 0x00000005f4003986 */ /* 0x000fe2000c10113c */
[----:B------:R-:W2:Y:S01]  /*8efc0*/  LDC R23, c[0x0][0x228] ;  /* 0x00008a00ff177b82 */ /* 0x000ea20000000800 */
[----:B---3--:R-:W-:-:S02]  /*8efd0*/  PRMT R0, R132, 0x7772, RZ ;  /* 0x0000777284007816 */ /* 0x008fc400000000ff */
[----:B------:R-:W3:Y:S05]  /*8efe0*/  LDL.LU.64 R250, [R1+0x1138] ;  /* 0x0011380001fa7983 */ /* 0x000eea0000300a00 */
[----:B------:R-:W3:Y:S01]  /*8eff0*/  LDC R24, c[0x0][0x228] ;  /* 0x00008a00ff187b82 */ /* 0x000ee20000000800 */
[----:B------:R0:W-:Y:S04]  /*8f000*/  @P6 STG.E.U8 desc[UR60][R136.64], R0 ;  /* 0x0000000088006986 */ /* 0x0001e8000c10113c */
[----:B0-----:R-:W4:Y:S01]  /*8f010*/  LDL.LU.64 R136, [R1+0x2ef8] ;  /* 0x002ef80001887983 */ /* 0x001f220000300a00 */
[----:B------:R-:W-:-:S02]  /*8f020*/  ISETP.GE.AND P5, PT, R3, R13, PT ;  /* 0x0000000d0300720c */ /* 0x000fc40003fa6270 */
[----:B------:R-:W-:Y:S01]  /*8f030*/  PRMT R132, R132, 0x7773, RZ ;  /* 0x0000777384847816 */ /* 0x000fe200000000ff */
[----:B------:R-:W3:Y:S01]  /*8f040*/  LDL.LU.64 R30, [R1+0x11a8] ;  /* 0x0011a800011e7983 */ /* 0x000ee20000300a00 */
[----:B------:R-:W-:Y:S01]  /*8f050*/  ISETP.LT.AND P3, PT, R15, R4, !P5 ;  /* 0x000000040f00720c */ /* 0x000fe20006f61270 */
[----:B------:R-:W0:Y:S01]  /*8f060*/  LDC R13, c[0x0][0x228] ;  /* 0x00008a00ff0d7b82 */ /* 0x000e220000000800 */
[----:B-1----:R-:W-:Y:S01]  /*8f070*/  ISETP.LT.AND P6, PT, R16, R11, !P5 ;  /* 0x0000000b1000720c */ /* 0x002fe20006fc1270 */
[----:B------:R1:W-:Y:S01]  /*8f080*/  @P4 STG.E.U8 desc[UR60][R248.64], R132 ;  /* 0x00000084f8004986 */ /* 0x0003e2000c10113c */
[----:B------:R-:W-:Y:S02]  /*8f090*/  ISETP.LT.AND P4, PT, R17, R19, !P5 ;  /* 0x000000131100720c */ /* 0x000fe40006f81270 */
[----:B------:R-:W-:Y:S01]  /*8f0a0*/  ISETP.LT.AND P5, PT, R14, R9, !P5 ;  /* 0x000000090e00720c */ /* 0x000fe20006fa1270 */
[----:B------:R-:W3:Y:S02]  /*8f0b0*/  LDL.LU.64 R26, [R1+0x11a0] ;  /* 0x0011a000011a7983 */ /* 0x000ee40000300a00 */
[----:B------:R-:W0:Y:S02]  /*8f0c0*/  LDC R11, c[0x0][0x228] ;  /* 0x00008a00ff0b7b82 */ /* 0x000e240000000800 */
[----:B------:R-:W3:Y:S04]  /*8f0d0*/  LDL.LU.64 R244, [R1+0x11f8] ;  /* 0x0011f80001f47983 */ /* 0x000ee80000300a00 */
[----:B-1----:R-:W3:Y:S01]  /*8f0e0*/  LDL.LU.64 R248, [R1+0x11d0] ;  /* 0x0011d00001f87983 */ /* 0x002ee20000300a00 */
[----:B------:R-:W-:Y:S01]  /*8f0f0*/  VIADD R3, R10, 0x8a ;  /* 0x0000008a0a037836 */ /* 0x000fe20000000000 */
[----:B------:R-:W1:Y:S08]  /*8f100*/  LDC.64 R4, c[0x0][0x228] ;  /* 0x00008a00ff047b82 */ /* 0x000e700000000a00 */
[----:B------:R-:W1:Y:S01]  /*8f110*/  LDC R19, c[0x0][0x228] ;  /* 0x00008a00ff137b82 */ /* 0x000e620000000800 */
[----:B----4-:R-:W-:-:S02]  /*8f120*/  PRMT R0, R136, 0x7770, RZ ;  /* 0x0000777088007816 */ /* 0x010fc400000000ff */
[----:B------:R-:W-:-:S03]  /*8f130*/  PRMT R9, R136, 0x7771, RZ ;  /* 0x0000777188097816 */ /* 0x000fc600000000ff */
[----:B------:R4:W-:Y:S04]  /*8f140*/  @P3 STG.E.U8 desc[UR60][R32.64], R0 ;  /* 0x0000000020003986 */ /* 0x0009e8000c10113c */
[----:B------:R-:W-:Y:S01]  /*8f150*/  @P6 STG.E.U8 desc[UR60][R28.64], R9 ;  /* 0x000000091c006986 */ /* 0x000fe2000c10113c */
[C---:B----4-:R-:W-:Y:S02]  /*8f160*/  PRMT R0, R136.reuse, 0x7772, RZ ;  /* 0x0000777288007816 */ /* 0x050fe400000000ff */
[----:B------:R-:W-:-:S03]  /*8f170*/  PRMT R136, R136, 0x7773, RZ ;  /* 0x0000777388887816 */ /* 0x000fc600000000ff */
[----:B--2---:R-:W-:Y:S04]  /*8f180*/  @P5 STG.E.U8 desc[UR60][R246.64], R0 ;  /* 0x00000000f6005986 */ /* 0x004fe8000c10113c */
[----:B---3--:R2:W-:Y:S04]  /*8f190*/  @P4 STG.E.U8 desc[UR60][R250.64], R136 ;  /* 0x00000088fa004986 */ /* 0x0085e8000c10113c */
        /* <DEDUP_REMOVED lines=136> */
[----:B----4-:R-:W-:Y:S01]  /*8fa20*/  @P4 STG.E.U8 desc[UR60][R246.64], R139 ;  /* 0x0000008bf6004986 */ /* 0x010fe2000c10113c */
[----:B------:R-:W-:-:S02]  /*8fa30*/  ISETP.LT.AND P4, PT, R17, R23, !P3 ;  /* 0x000000171100720c */ /* 0x000fc40005f81270 */
[----:B------:R-:W-:Y:S01]  /*8fa40*/  ISETP.LT.AND P3, PT, R14, R11, !P3 ;  /* 0x0000000b0e00720c */ /* 0x000fe20005f61270 */
[----:B------:R-:W4:Y:S03]  /*8fa50*/  LDL.LU.64 R30, [R1+0x1440] ;  /* 0x00144000011e7983 */ /* 0x000f260000300a00 */
[----:B------:R-:W4:Y:S01]  /*8fa60*/  LDC.64 R2, c[0x0][0x228] ;  /* 0x00008a00ff027b82 */ /* 0x000f220000000a00 */
[----:B-1----:R-:W4:Y:S07]  /*8fa70*/  LDL.LU.64 R28, [R1+0x1460] ;  /* 0x00146000011c7983 */ /* 0x002f2e0000300a00 */
        /* <DEDUP_REMOVED lines=30> */
[C---:B----4-:R-:W-:Y:S01]  /*8fc60*/  PRMT R0, R144.reuse, 0x7772, RZ ;  /* 0x0000777290007816 */ /* 0x050fe200000000ff */
[----:B------:R-:W4:Y:S01]  /*8fc70*/  LDC.64 R32, c[0x0][0x228] ;  /* 0x00008a00ff207b82 */ /* 0x000f220000000a00 */
[----:B------:R-:W-:-:S03]  /*8fc80*/  PRMT R144, R144, 0x7773, RZ ;  /* 0x0000777390907816 */ /* 0x000fc600000000ff */
[----:B------:R-:W-:Y:S04]  /*8fc90*/  @P6 STG.E.U8 desc[UR60][R28.64], R0 ;  /* 0x000000001c006986 */ /* 0x000fe8000c10113c */
[----:B--2---:R2:W-:Y:S01]  /*8fca0*/  @P4 STG.E.U8 desc[UR60][R250.64], R144 ;  /* 0x00000090fa004986 */ /* 0x0045e2000c10113c */
[----:B------:R-:W-:Y:S01]  /*8fcb0*/  ISETP.GE.AND P5, PT, R5, R3, PT ;  /* 0x000000030500720c */ /* 0x000fe20003fa6270 */
[----:B-1----:R-:W1:Y:S02]  /*8fcc0*/  LDC R7, c[0x0][0x228] ;  /* 0x00008a00ff077b82 */ /* 0x002e640000000800 */
[----:B--2---:R-:W2:Y:S01]  /*8fcd0*/  LDL.LU.64 R250, [R1+0x1490] ;  /* 0x0014900001fa7983 */ /* 0x004ea20000300a00 */
[----:B------:R-:W-:Y:S02]  /*8fce0*/  ISETP.LT.AND P3, PT, R15, R22, !P5 ;  /* 0x000000160f00720c */ /* 0x000fe40006f61270 */
[----:B------:R-:W-:-:S02]  /*8fcf0*/  ISETP.LT.AND P6, PT, R16, R11, !P5 ;  /* 0x0000000b1000720c */ /* 0x000fc40006fc1270 */
[----:B------:R-:W-:Y:S01]  /*8fd00*/  PRMT R0, R141, 0x7770, RZ ;  /* 0x000077708d007816 */ /* 0x000fe200000000ff */
[----:B------:R-:W-:Y:S01]  /*8fd10*/  VIADD R3, R10, 0x93 ;  /* 0x000000930a037836 */ /* 0x000fe20000000000 */
[----:B------:R-:W-:Y:S01]  /*8fd20*/  ISETP.LT.AND P4, PT, R17, R23, !P5 ;  /* 0x000000171100720c */ /* 0x000fe20006f81270 */
[----:B------:R-:W4:Y:S01]  /*8fd30*/  LDL.LU.64 R28, [R1+0x14a0] ;  /* 0x0014a000011c7983 */ /* 0x000f220000300a00 */
[----:B------:R-:W-:Y:S01]  /*8fd40*/  ISETP.LT.AND P5, PT, R14, R19, !P5 ;  /* 0x000000130e00720c */ /* 0x000fe20006fa1270 */
[----:B------:R-:W0:Y:S01]  /*8fd50*/  LDC R11, c[0x0][0x228] ;  /* 0x00008a00ff0b7b82 */ /* 0x000e220000000800 */
[----:B------:R-:W-:-:S03]  /*8fd60*/  PRMT R5, R141, 0x7771, RZ ;  /* 0x000077718d057816 */ /* 0x000fc600000000ff */
[----:B------:R3:W-:Y:S01]  /*8fd70*/  @P3 STG.E.U8 desc[UR60][R244.64], R0 ;  /* 0x00000000f4003986 */ /* 0x0007e2000c10113c */
[----:B------:R-:W-:-:S03]  /*8fd80*/  ISETP.GE.AND P3, PT, R3, R9, PT ;  /* 0x000000090300720c */ /* 0x000fc60003f66270 */
[----:B---3--:R3:W-:Y:S01]  /*8fd90*/  @P6 STG.E.U8 desc[UR60][R26.64], R5 ;  /* 0x000000051a006986 */ /* 0x0087e2000c10113c */
[----:B------:R-:W-:Y:S01]  /*8fda0*/  ISETP.LT.AND P6, PT, R15, R12, !P3 ;  /* 0x0000000c0f00720c */ /* 0x000fe20005fc1270 */
[----:B------:R-:W0:Y:S01]  /*8fdb0*/  LDC.64 R22, c[0x0][0x228] ;  /* 0x00008a00ff167b82 */ /* 0x000e220000000a00 */
[----:B------:R-:W-:Y:S01]  /*8fdc0*/  PRMT R0, R141, 0x7772, RZ ;  /* 0x000077728d007816 */ /* 0x000fe200000000ff */
[----:B------:R-:W4:Y:S06]  /*8fdd0*/  LDL.LU.64 R244, [R1+0x1498] ;  /* 0x0014980001f47983 */ /* 0x000f2c0000300a00 */
[----:B------:R-:W4:Y:S01]  /*8fde0*/  LDC R9, c[0x0][0x228] ;  /* 0x00008a00ff097b82 */ /* 0x000f220000000800 */
[----:B------:R3:W-:Y:S01]  /*8fdf0*/  @P5 STG.E.U8 desc[UR60][R246.64], R0 ;  /* 0x00000000f6005986 */ /* 0x0007e2000c10113c */
[----:B-1----:R-:W-:-:S02]  /*8fe00*/  ISETP.LT.AND P5, PT, R16, R7, !P3 ;  /* 0x000000071000720c */ /* 0x002fc40005fa1270 */
[----:B------:R-:W-:Y:S02]  /*8fe10*/  PRMT R141, R141, 0x7773, RZ ;  /* 0x000077738d8d7816 */ /* 0x000fe400000000ff */
[C---:B---3--:R-:W-:Y:S02]  /*8fe20*/  PRMT R5, R145.reuse, 0x7771, RZ ;  /* 0x0000777191057816 */ /* 0x048fe400000000ff */
[----:B------:R-:W1:Y:S01]  /*8fe30*/  LDC R7, c[0x0][0x228] ;  /* 0x00008a00ff077b82 */ /* 0x000e620000000800 */
[----:B------:R3:W-:Y:S01]  /*8fe40*/  @P4 STG.E.U8 desc[UR60][R248.64], R141 ;  /* 0x0000008df8004986 */ /* 0x0007e2000c10113c */
[----:B------:R-:W-:-:S06]  /*8fe50*/  PRMT R0, R145, 0x7770, RZ ;  /* 0x0000777091007816 */ /* 0x000fcc00000000ff */
[----:B------:R-:W1:Y:S01]  /*8fe60*/  LDC R19, c[0x0][0x228] ;  /* 0x00008a00ff137b82 */ /* 0x000e620000000800 */
[----:B---3--:R-:W3:Y:S04]  /*8fe70*/  LDL.LU.64 R248, [R1+0x14b8] ;  /* 0x0014b80001f87983 */ /* 0x008ee80000300a00 */
[----:B------:R-:W3:Y:S04]  /*8fe80*/  LDL.LU.64 R246, [R1+0x14b0] ;  /* 0x0014b00001f67983 */ /* 0x000ee80000300a00 */
[----:B--2---:R2:W-:Y:S04]  /*8fe90*/  @P6 STG.E.U8 desc[UR60][R250.64], R0 ;  /* 0x00000000fa006986 */ /* 0x0045e8000c10113c */
[----:B------:R0:W-:Y:S04]  /*8fea0*/  @P5 STG.E.U8 desc[UR60][R142.64], R5 ;  /* 0x000000058e005986 */ /* 0x0001e8000c10113c */
[----:B--2---:R-:W2:Y:S04]  /*8feb0*/  LDL.LU.64 R250, [R1+0x14c0] ;  /* 0x0014c00001fa7983 */ /* 0x004ea80000300a00 */
[----:B0-----:R-:W3:Y:S01]  /*8fec0*/  LDL.LU.64 R142, [R1+0x2ed0] ;  /* 0x002ed000018e7983 */ /* 0x001ee20000300a00 */
[----:B------:R-:W-:Y:S01]  /*8fed0*/  ISETP.LT.AND P4, PT, R17, R13, !P3 ;  /* 0x0000000d1100720c */ /* 0x000fe20005f81270 */
[----:B------:R-:W-:Y:S01]  /*8fee0*/  VIADD R3, R10, 0x94 ;  /* 0x000000940a037836 */ /* 0x000fe20000000000 */
[----:B------:R-:W-:Y:S01]  /*8fef0*/  ISETP.LT.AND P3, PT, R14, R11, !P3 ;  /* 0x0000000b0e00720c */ /* 0x000fe20005f61270 */
[----:B------:R-:W0:Y:S01]  /*8ff00*/  LDC.64 R12, c[0x0][0x228] ;  /* 0x00008a00ff0c7b82 */ /* 0x000e220000000a00 */
[----:B------:R-:W-:-:S02]  /*8ff10*/  PRMT R0, R145, 0x7772, RZ ;  /* 0x0000777291007816 */ /* 0x000fc400000000ff */
[----:B------:R-:W-:Y:S02]  /*8ff20*/  ISETP.GE.AND P6, PT, R3, R23, PT ;  /* 0x000000170300720c */ /* 0x000fe40003fc6270 */
[----:B------:R-:W-:Y:S02]  /*8ff30*/  PRMT R145, R145, 0x7773, RZ ;  /* 0x0000777391917816 */ /* 0x000fe400000000ff */
[----:B------:R-:W-:Y:S01]  /*8ff40*/  ISETP.LT.AND P5, PT, R15, R6, !P6 ;  /* 0x000000060f00720c */ /* 0x000fe200077a1270 */
[----:B------:R-:W2:Y:S04]  /*8ff50*/  LDC R11, c[0x0][0x228] ;  /* 0x00008a00ff0b7b82 */ /* 0x000ea80000000800 */
[----:B----4-:R-:W-:Y:S01]  /*8ff60*/  @P3 STG.E.U8 desc[UR60][R28.64], R0 ;  /* 0x000000001c003986 */ /* 0x010fe2000c10113c */
[----:B------:R-:W-:-:S03]  /*8ff70*/  ISETP.LT.AND P3, PT, R16, R9, !P6 ;  /* 0x000000091000720c */ /* 0x000fc60007761270 */
[----:B------:R4:W-:Y:S01]  /*8ff80*/  @P4 STG.E.U8 desc[UR60][R244.64], R145 ;  /* 0x00000091f4004986 */ /* 0x0009e2000c10113c */
[----:B------:R-:W-:Y:S01]  /*8ff90*/  ISETP.LT.AND P4, PT, R17, R24, !P6 ;  /* 0x000000181100720c */ /* 0x000fe20007781270 */
[----:B------:R-:W2:Y:S01]  /*8ffa0*/  LDC R9, c[0x0][0x228] ;  /* 0x00008a00ff097b82 */ /* 0x000ea20000000800 */
[----:B-1----:R-:W-:Y:S02]  /*8ffb0*/  ISETP.LT.AND P6, PT, R14, R7, !P6 ;  /* 0x000000070e00720c */ /* 0x002fe400077c1270 */
[C---:B---3--:R-:W-:Y:S01]  /*8ffc0*/  PRMT R5, R142.reuse, 0x7771, RZ ;  /* 0x000077718e057816 */ /* 0x048fe200000000ff */
[----:B----4-:R-:W3:Y:S01]  /*8ffd0*/  LDL.LU.64 R244, [R1+0x14d8] ;  /* 0x0014d80001f47983 */ /* 0x010ee20000300a00 */
[----:B------:R-:W-:Y:S01]  /*8ffe0*/  PRMT R0, R142, 0x7770, RZ ;  /* 0x000077708e007816 */ /* 0x000fe200000000ff */
[----:B------:R-:W-:Y:S02]  /*8fff0*/  VIADD R3, R10, 0x95 ;  /* 0x000000950a037836 */ /* 0x000fe40000000000 */
[----:B------:R-:W1:Y:S01]  /*90000*/  LDC.64 R6, c[0x0][0x228] ;  /* 0x00008a00ff067b82 */ /* 0x000e620000000a00 */
[----:B------:R-:W4:Y:S04]  /*90010*/  LDL.LU.64 R30, [R1+0x14d0] ;  /* 0x0014d000011e7983 */ /* 0x000f280000300a00 */
[----:B------:R0:W-:Y:S03]  /*90020*/  @P5 STG.E.U8 desc[UR60][R248.64], R0 ;  /* 0x00000000f8005986 */ /* 0x0001e6000c10113c */
[----:B------:R-:W1:Y:S01]  /*90030*/  LDC R23, c[0x0][0x228] ;  /* 0x00008a00ff177b82 */ /* 0x000e620000000800 */
[----:B------:R2:W-:Y:S01]  /*90040*/  @P3 STG.E.U8 desc[UR60][R246.64], R5 ;  /* 0x00000005f6003986 */ /* 0x0005e2000c10113c */
[----:B0-----:R-:W-:-:S03]  /*90050*/  PRMT R0, R142, 0x7772, RZ ;  /* 0x000077728e007816 */ /* 0x001fc600000000ff */
[----:B------:R-:W4:Y:S04]  /*90060*/  LDL.LU.64 R248, [R1+0x14e8] ;  /* 0x0014e80001f87983 */ /* 0x000f280000300a00 */
[----:B--2---:R-:W2:Y:S04]  /*90070*/  LDL.LU.64 R246, [R1+0x14e0] ;  /* 0x0014e00001f67983 */ /* 0x004ea80000300a00 */
[----:B------:R0:W-:Y:S04]  /*90080*/  @P6 STG.E.U8 desc[UR60][R146.64], R0 ;  /* 0x0000000092006986 */ /* 0x0001e8000c10113c */
[----:B0-----:R-:W3:Y:S01]  /*90090*/  LDL.LU.64 R146, [R1+0x2ec8] ;  /* 0x002ec80001927983 */ /* 0x001ee20000300a00 */
[----:B------:R-:W-:-:S02]  /*900a0*/  PRMT R142, R142, 0x7773, RZ ;  /* 0x000077738e8e7816 */ /* 0x000fc400000000ff */
[----:B------:R-:W-:Y:S02]  /*900b0*/  ISETP.GE.AND P5, PT, R3, R13, PT ;  /* 0x0000000d0300720c */ /* 0x000fe40003fa6270 */
[----:B------:R-:W0:Y:S01]  /*900c0*/  LDC R13, c[0x0][0x228] ;  /* 0x00008a00ff0d7b82 */ /* 0x000e220000000800 */
[----:B------:R1:W-:Y:S01]  /*900d0*/  @P4 STG.E.U8 desc[UR60][R250.64], R142 ;  /* 0x0000008efa004986 */ /* 0x0003e2000c10113c */
[----:B------:R-:W-:Y:S02]  /*900e0*/  ISETP.LT.AND P3, PT, R15, R4, !P5 ;  /* 0x000000040f00720c */ /* 0x000fe40006f61270 */
[----:B------:R-:W-:Y:S02]  /*900f0*/  ISETP.LT.AND P6, PT, R16, R11, !P5 ;  /* 0x0000000b1000720c */ /* 0x000fe40006fc1270 */
[----:B------:R-:W-:Y:S02]  /*90100*/  ISETP.LT.AND P4, PT, R17, R19, !P5 ;  /* 0x000000131100720c */ /* 0x000fe40006f81270 */
[----:B------:R-:W-:Y:S01]  /*90110*/  ISETP.LT.AND P5, PT, R14, R9, !P5 ;  /* 0x000000090e00720c */ /* 0x000fe20006fa1270 */
[----:B------:R-:W2:Y:S01]  /*90120*/  LDC R11, c[0x0][0x228] ;  /* 0x00008a00ff0b7b82 */ /* 0x000ea20000000800 */
[----:B-1----:R-:W2:Y:S04]  /*90130*/  LDL.LU.64 R250, [R1+0x14f8] ;  /* 0x0014f80001fa7983 */ /* 0x002ea80000300a00 */
[----:B------:R-:W2:Y:S01]  /*90140*/  LDL.LU R25, [R1+0x2cbc] ;  /* 0x002cbc0001197983 */ /* 0x000ea20000300800 */
[----:B------:R-:W-:-:S02]  /*90150*/  VIADD R3, R10, 0x96 ;  /* 0x000000960a037836 */ /* 0x000fc40000000000 */
[----:B------:R-:W1:Y:S01]  /*90160*/  LDC.64 R4, c[0x0][0x228] ;  /* 0x00008a00ff047b82 */ /* 0x000e620000000a00 */
[----:B------:R-:W2:Y:S04]  /*90170*/  LDL.LU.64 R26, [R1+0x14f0] ;  /* 0x0014f000011a7983 */ /* 0x000ea80000300a00 */
[----:B------:R-:W2:Y:S03]  /*90180*/  LDL.LU.64 R28, [R1+0x1518] ;  /* 0x00151800011c7983 */ /* 0x000ea60000300a00 */
[----:B------:R-:W1:Y:S01]  /*90190*/  LDC R19, c[0x0][0x228] ;  /* 0x00008a00ff137b82 */ /* 0x000e620000000800 */
[C---:B---3--:R-:W-:Y:S02]  /*901a0*/  PRMT R0, R146.reuse, 0x7770, RZ ;  /* 0x0000777092007816 */ /* 0x048fe400000000ff */
[----:B------:R-:W-:-:S03]  /*901b0*/  PRMT R9, R146, 0x7771, RZ ;  /* 0x0000777192097816 */ /* 0x000fc600000000ff */
[----:B------:R3:W-:Y:S04]  /*901c0*/  @P3 STG.E.U8 desc[UR60][R244.64], R0 ;  /* 0x00000000f4003986 */ /* 0x0007e8000c10113c */
[----:B----4-:R4:W-:Y:S01]  /*901d0*/  @P6 STG.E.U8 desc[UR60][R30.64], R9 ;  /* 0x000000091e006986 */ /* 0x0109e2000c10113c */
[----:B---3--:R-:W-:-:S03]  /*901e0*/  PRMT R0, R146, 0x7772, RZ ;  /* 0x0000777292007816 */ /* 0x008fc600000000ff */
[----:B------:R-:W3:Y:S01]  /*901f0*/  LDL.LU.64 R244, [R1+0x1508] ;  /* 0x0015080001f47983 */ /* 0x000ee20000300a00 */
[----:B------:R-:W-:Y:S01]  /*90200*/  ISETP.GE.AND P3, PT, R3, R7, PT ;  /* 0x000000070300720c */ /* 0x000fe20003f66270 */
[----:B----4-:R-:W4:Y:S02]  /*90210*/  LDC R9, c[0x0][0x228] ;  /* 0x00008a00ff097b82 */ /* 0x010f240000000800 */
[----:B------:R0:W-:Y:S04]  /*90220*/  @P5 STG.E.U8 desc[UR60][R248.64], R0 ;  /* 0x00000000f8005986 */ /* 0x0001e8000c10113c */
[----:B0-----:R-:W4:Y:S01]  /*90230*/  LDL.LU.64 R248, [R1+0x1528] ;  /* 0x0015280001f87983 */ /* 0x001f220000300a00 */
[----:B------:R-:W-:Y:S02]  /*90240*/  ISETP.LT.AND P6, PT, R15, R2, !P3 ;  /* 0x000000020f00720c */ /* 0x000fe40005fc1270 */
[----:B------:R-:W-:Y:S01]  /*90250*/  PRMT R146, R146, 0x7773, RZ ;  /* 0x0000777392927816 */ /* 0x000fe200000000ff */
[----:B------:R-:W4:Y:S01]  /*90260*/  LDL.LU R24, [R1+0x2cc0] ;  /* 0x002cc00001187983 */ /* 0x000f220000300800 */
[----:B------:R-:W-:Y:S01]  /*90270*/  ISETP.LT.AND P5, PT, R16, R13, !P3 ;  /* 0x0000000d1000720c */ /* 0x000fe20005fa1270 */
[----:B------:R-:W0:Y:S02]  /*90280*/  LDC.64 R2, c[0x0][0x228] ;  /* 0x00008a00ff027b82 */ /* 0x000e240000000a00 */
[----:B--2---:R2:W-:Y:S01]  /*90290*/  @P4 STG.E.U8 desc[UR60][R246.64], R146 ;  /* 0x00000092f6004986 */ /* 0x0045e2000c10113c */
[----:B------:R-:W-:-:S02]  /*902a0*/  ISETP.LT.AND P4, PT, R14, R11, !P3 ;  /* 0x0000000b0e00720c */ /* 0x000fc40005f81270 */
[C---:B------:R-:W-:Y:S02]  /*902b0*/  PRMT R0, R143.reuse, 0x7770, RZ ;  /* 0x000077708f007816 */ /* 0x040fe400000000ff */
[----:B------:R-:W-:Y:S01]  /*902c0*/  PRMT R7, R143, 0x7771, RZ ;  /* 0x000077718f077816 */ /* 0x000fe200000000ff */
[----:B------:R-:W0:Y:S02]  /*902d0*/  LDC R13, c[0x0][0x228] ;  /* 0x00008a00ff0d7b82 */ /* 0x000e240000000800 */
[----:B------:R2:W-:Y:S01]  /*902e0*/  @P6 STG.E.U8 desc[UR60][R250.64], R0 ;  /* 0x00000000fa006986 */ /* 0x0005e2000c10113c */
[----:B-1----:R-:W-:Y:S02]  /*902f0*/  ISETP.GE.AND P6, PT, R25, R5, PT ;  /* 0x000000051900720c */ /* 0x002fe40003fc6270 */
[----:B------:R-:W-:Y:S01]  /*90300*/  ISETP.LT.AND P3, PT, R17, R23, !P3 ;  /* 0x000000171100720c */ /* 0x000fe20005f61270 */
[----:B------:R-:W-:Y:S01]  /*90310*/  @P5 STG.E.U8 desc[UR60][R26.64], R7 ;  /* 0x000000071a005986 */ /* 0x000fe2000c10113c */
[----:B------:R-:W-:Y:S01]  /*90320*/  ISETP.LT.AND P5, PT, R15, R8, !P6 ;  /* 0x000000080f00720c */ /* 0x000fe200077a1270 */
[----:B------:R-:W1:Y:S02]  /*90330*/  LDC R11, c[0x0][0x228] ;  /* 0x00008a00ff0b7b82 */ /* 0x000e640000000800 */
[----:B--2---:R-:W2:Y:S01]  /*90340*/  LDL.LU.64 R246, [R1+0x1538] ;  /* 0x0015380001f67983 */ /* 0x004ea20000300a00 */
[----:B------:R-:W-:-:S03]  /*90350*/  PRMT R0, R143, 0x7772, RZ ;  /* 0x000077728f007816 */ /* 0x000fc600000000ff */
[----:B------:R-:W2:Y:S01]  /*90360*/  LDL.LU.64 R250, [R1+0x1530] ;  /* 0x0015300001fa7983 */ /* 0x000ea20000300a00 */
[----:B------:R-:W-:Y:S01]  /*90370*/  PRMT R5, R147, 0x7771, RZ ;  /* 0x0000777193057816 */ /* 0x000fe200000000ff */
[----:B------:R-:W1:Y:S02]  /*90380*/  LDC R23, c[0x0][0x228] ;  /* 0x00008a00ff177b82 */ /* 0x000e640000000800 */
[----:B------:R0:W-:Y:S01]  /*90390*/  @P4 STG.E.U8 desc[UR60][R28.64], R0 ;  /* 0x000000001c004986 */ /* 0x0001e2000c10113c */
[----:B------:R-:W-:Y:S02]  /*903a0*/  ISETP.LT.AND P4, PT, R16, R19, !P6 ;  /* 0x000000131000720c */ /* 0x000fe40007781270 */
[----:B------:R-:W-:-:S03]  /*903b0*/  PRMT R143, R143, 0x7773, RZ ;  /* 0x000077738f8f7816 */ /* 0x000fc600000000ff */
[----:B------:R-:W1:Y:S01]  /*903c0*/  LDC R19, c[0x0][0x228] ;  /* 0x00008a00ff137b82 */ /* 0x000e620000000800 */
[----:B0-----:R-:W-:-:S07]  /*903d0*/  PRMT R0, R147, 0x7770, RZ ;  /* 0x0000777093007816 */ /* 0x001fce00000000ff */
[----:B------:R-:W0:Y:S01]  /*903e0*/  LDC R7, c[0x0][0x228] ;  /* 0x00008a00ff077b82 */ /* 0x000e220000000800 */
[----:B---3--:R3:W-:Y:S04]  /*903f0*/  @P3 STG.E.U8 desc[UR60][R244.64], R143 ;  /* 0x0000008ff4003986 */ /* 0x0087e8000c10113c */
[----:B---3--:R-:W3:Y:S04]  /*90400*/  LDL.LU.64 R244, [R1+0x1548] ;  /* 0x0015480001f47983 */ /* 0x008ee80000300a00 */
[----:B------:R-:W3:Y:S04]  /*90410*/  LDL.LU R25, [R1+0x2cc4] ;  /* 0x002cc40001197983 */ /* 0x000ee80000300800 */
[----:B------:R-:W3:Y:S04]  /*90420*/  LDL.LU.64 R28, [R1+0x1560] ;  /* 0x00156000011c7983 */ /* 0x000ee80000300a00 */
[----:B----4-:R4:W-:Y:S04]  /*90430*/  @P5 STG.E.U8 desc[UR60][R248.64], R0 ;  /* 0x00000000f8005986 */ /* 0x0109e8000c10113c */
[----:B------:R1:W-:Y:S04]  /*90440*/  @P4 STG.E.U8 desc[UR60][R148.64], R5 ;  /* 0x0000000594004986 */ /* 0x0003e8000c10113c */
[----:B----4-:R-:W4:Y:S04]  /*90450*/  LDL.LU.64 R248, [R1+0x1558] ;  /* 0x0015580001f87983 */ /* 0x010f280000300a00 */
[----:B-1----:R-:W3:Y:S01]  /*90460*/  LDL.LU.64 R148, [R1+0x2ec0] ;  /* 0x002ec00001947983 */ /* 0x002ee20000300a00 */
[----:B------:R-:W-:Y:S01]  /*90470*/  ISETP.LT.AND P3, PT, R14, R13, !P6 ;  /* 0x0000000d0e00720c */ /* 0x000fe20007761270 */
[----:B------:R-:W1:Y:S01]  /*90480*/  LDC R5, c[0x0][0x228] ;  /* 0x00008a00ff057b82 */ /* 0x000e620000000800 */
[----:B------:R-:W-:-:S02]  /*90490*/  PRMT R0, R147, 0x7772, RZ ;  /* 0x0000777293007816 */ /* 0x000fc400000000ff */
[----:B------:R-:W-:Y:S02]  /*904a0*/  ISETP.GE.AND P5, PT, R24, R3, PT ;  /* 0x000000031800720c */ /* 0x000fe40003fa6270 */
[----:B------:R-:W-:Y:S02]  /*904b0*/  ISETP.LT.AND P6, PT, R17, R9, !P6 ;  /* 0x000000091100720c */ /* 0x000fe400077c1270 */
[----:B------:R-:W-:Y:S01]  /*904c0*/  ISETP.LT.AND P4, PT, R15, R22, !P5 ;  /* 0x000000160f00720c */ /* 0x000fe20006f81270 */
[----:B------:R-:W0:Y:S04]  /*904d0*/  LDC.64 R8, c[0x0][0x228] ;  /* 0x00008a00ff087b82 */ /* 0x000e280000000a00 */
[----:B--2---:R2:W-:Y:S01]  /*904e0*/  @P3 STG.E.U8 desc[UR60][R246.64], R0 ;  /* 0x00000000f6003986 */ /* 0x0045e2000c10113c */
[----:B------:R-:W-:-:S02]  /*904f0*/  ISETP.LT.AND P3, PT, R16, R11, !P5 ;  /* 0x0000000b1000720c */ /* 0x000fc40006f61270 */
[----:B------:R-:W-:Y:S01]  /*90500*/  PRMT R147, R147, 0x7773, RZ ;  /* 0x0000777393937816 */ /* 0x000fe200000000ff */
[----:B------:R-:W1:Y:S04]  /*90510*/  LDC R13, c[0x0][0x228] ;  /* 0x00008a00ff0d7b82 */ /* 0x000e680000000800 */
[----:B------:R2:W-:Y:S04]  /*90520*/  @P6 STG.E.U8 desc[UR60][R250.64], R147 ;  /* 0x00000093fa006986 */ /* 0x0005e8000c10113c */
[----:B--2---:R-:W2:Y:S01]  /*90530*/  LDL.LU.64 R246, [R1+0x1570] ;  /* 0x0015700001f67983 */ /* 0x004ea20000300a00 */
[----:B------:R-:W2:Y:S03]  /*90540*/  LDC R11, c[0x0][0x228] ;  /* 0x00008a00ff0b7b82 */ /* 0x000ea60000000800 */
[----:B------:R-:W2:Y:S04]  /*90550*/  LDL.LU R24, [R1+0x2cc8] ;  /* 0x002cc80001187983 */ /* 0x000ea80000300800 */
[----:B------:R-:W2:Y:S04]  /*90560*/  LDL.LU.64 R30, [R1+0x1568] ;  /* 0x00156800011e7983 */ /* 0x000ea80000300a00 */
[----:B------:R-:W2:Y:S01]  /*90570*/  LDL.LU.64 R250, [R1+0x1580] ;  /* 0x0015800001fa7983 */ /* 0x000ea20000300a00 */
[----:B---3--:R-:W-:-:S02]  /*90580*/  PRMT R0, R148, 0x7770, RZ ;  /* 0x0000777094007816 */ /* 0x008fc400000000ff */
[----:B------:R-:W-:-:S03]  /*90590*/  PRMT R3, R148, 0x7771, RZ ;  /* 0x0000777194037816 */ /* 0x000fc600000000ff */
[----:B------:R-:W-:Y:S04]  /*905a0*/  @P4 STG.E.U8 desc[UR60][R244.64], R0 ;  /* 0x00000000f4004986 */ /* 0x000fe8000c10113c */
[----:B------:R3:W-:Y:S04]  /*905b0*/  @P3 STG.E.U8 desc[UR60][R152.64], R3 ;  /* 0x0000000398003986 */ /* 0x0007e8000c10113c */
[----:B---3--:R-:W3:Y:S01]  /*905c0*/  LDL.LU.64 R152, [R1+0x2eb8] ;  /* 0x002eb80001987983 */ /* 0x008ee20000300a00 */
[----:B------:R-:W-:Y:S02]  /*905d0*/  ISETP.LT.AND P6, PT, R14, R23, !P5 ;  /* 0x000000170e00720c */ /* 0x000fe40006fc1270 */
[----:B------:R-:W-:Y:S01]  /*905e0*/  ISETP.LT.AND P5, PT, R17, R19, !P5 ;  /* 0x000000131100720c */ /* 0x000fe20006fa1270 */
[----:B------:R-:W2:Y:S01]  /*905f0*/  LDL.LU.64 R244, [R1+0x1578] ;  /* 0x0015780001f47983 */ /* 0x000ea20000300a00 */
[C---:B------:R-:W-:Y:S01]  /*90600*/  PRMT R0, R148.reuse, 0x7772, RZ ;  /* 0x0000777294007816 */ /* 0x040fe200000000ff */
[----:B------:R-:W2:Y:S01]  /*90610*/  LDC.64 R22, c[0x0][0x228] ;  /* 0x00008a00ff167b82 */ /* 0x000ea20000000a00 */
[----:B------:R-:W-:-:S02]  /*90620*/  PRMT R148, R148, 0x7773, RZ ;  /* 0x0000777394947816 */ /* 0x000fc400000000ff */
[----:B0-----:R-:W-:-:S04]  /*90630*/  ISETP.GE.AND P4, PT, R25, R9, PT ;  /* 0x000000091900720c */ /* 0x001fc80003f86270 */
[----:B------:R-:W-:Y:S01]  /*90640*/  ISETP.LT.AND P3, PT, R15, R12, !P4 ;  /* 0x0000000c0f00720c */ /* 0x000fe20006761270 */
[----:B------:R-:W-:Y:S01]  /*90650*/  @P6 STG.E.U8 desc[UR60][R28.64], R0 ;  /* 0x000000001c006986 */ /* 0x000fe2000c10113c */
[----:B------:R-:W0:Y:S03]  /*90660*/  LDC R9, c[0x0][0x228] ;  /* 0x00008a00ff097b82 */ /* 0x000e260000000800 */
[----:B----4-:R4:W-:Y:S01]  /*90670*/  @P5 STG.E.U8 desc[UR60][R248.64], R148 ;  /* 0x00000094f8005986 */ /* 0x0109e2000c10113c */
[----:B------:R-:W-:Y:S02]  /*90680*/  ISETP.LT.AND P6, PT, R16, R7, !P4 ;  /* 0x000000071000720c */ /* 0x000fe400067c1270 */
[----:B-1----:R-:W-:Y:S02]  /*90690*/  ISETP.LT.AND P5, PT, R14, R13, !P4 ;  /* 0x0000000d0e00720c */ /* 0x002fe400067a1270 */
[----:B------:R-:W1:Y:S01]  /*906a0*/  LDC.64 R12, c[0x0][0x228] ;  /* 0x00008a00ff0c7b82 */ /* 0x000e620000000a00 */
[----:B----4-:R-:W4:Y:S07]  /*906b0*/  LDL.LU.64 R248, [R1+0x1598] ;  /* 0x0015980001f87983 */ /* 0x010f2e0000300a00 */
[----:B------:R-:W1:Y:S01]  /*906c0*/  LDC R7, c[0x0][0x228] ;  /* 0x00008a00ff077b82 */ /* 0x000e620000000800 */
[----:B------:R-:W1:Y:S04]  /*906d0*/  LDL.LU R25, [R1+0x2ccc] ;  /* 0x002ccc0001197983 */ /* 0x000e680000300800 */
[----:B------:R-:W4:Y:S03]  /*906e0*/  LDL.LU.64 R26, [R1+0x1590] ;  /* 0x00159000011a7983 */ /* 0x000f260000300a00 */
[----:B------:R-:W1:Y:S01]  /*906f0*/  LDC R19, c[0x0][0x228] ;  /* 0x00008a00ff137b82 */ /* 0x000e620000000800 */
[----:B------:R-:W4:Y:S01]  /*90700*/  LDL.LU.64 R28, [R1+0x15b0] ;  /* 0x0015b000011c7983 */ /* 0x000f220000300a00 */
[----:B---3--:R-:W-:-:S02]  /*90710*/  PRMT R0, R152, 0x7770, RZ ;  /* 0x0000777098007816 */ /* 0x008fc400000000ff */
[----:B------:R-:W-:-:S03]  /*90720*/  PRMT R3, R152, 0x7771, RZ ;  /* 0x0000777198037816 */ /* 0x000fc600000000ff */
[----:B--2---:R2:W-:Y:S04]  /*90730*/  @P3 STG.E.U8 desc[UR60][R246.64], R0 ;  /* 0x00000000f6003986 */ /* 0x0045e8000c10113c */
[----:B------:R-:W-:Y:S01]  /*90740*/  @P6 STG.E.U8 desc[UR60][R30.64], R3 ;  /* 0x000000031e006986 */ /* 0x000fe2000c10113c */
[----:B--2---:R-:W-:-:S03]  /*90750*/  PRMT R0, R152, 0x7772, RZ ;  /* 0x0000777298007816 */ /* 0x004fc600000000ff */
[----:B------:R-:W2:Y:S04]  /*90760*/  LDL.LU.64 R246, [R1+0x15a8] ;  /* 0x0015a80001f67983 */ /* 0x000ea80000300a00 */
[----:B------:R3:W-:Y:S04]  /*90770*/  @P5 STG.E.U8 desc[UR60][R250.64], R0 ;  /* 0x00000000fa005986 */ /* 0x0007e8000c10113c */
[----:B---3--:R-:W3:Y:S01]  /*90780*/  LDL.LU.64 R250, [R1+0x15c0] ;  /* 0x0015c00001fa7983 */ /* 0x008ee20000300a00 */
[----:B------:R-:W-:Y:S02]  /*90790*/  ISETP.LT.AND P4, PT, R17, R11, !P4 ;  /* 0x0000000b1100720c */ /* 0x000fe40006781270 */
[----:B------:R-:W-:Y:S01]  /*907a0*/  ISETP.GE.AND P3, PT, R24, R23, PT ;  /* 0x000000171800720c */ /* 0x000fe20003f66270 */
[----:B------:R-:W1:Y:S01]  /*907b0*/  LDC R11, c[0x0][0x228] ;  /* 0x00008a00ff0b7b82 */ /* 0x000e620000000800 */
[----:B------:R-:W-:Y:S01]  /*907c0*/  PRMT R152, R152, 0x7773, RZ ;  /* 0x0000777398987816 */ /* 0x000fe200000000ff */
[----:B------:R-:W3:Y:S01]  /*907d0*/  LDL.LU R24, [R1+0x2cd0] ;  /* 0x002cd00001187983 */ /* 0x000ee20000300800 */
[----:B------:R-:W-:-:S02]  /*907e0*/  ISETP.LT.AND P6, PT, R15, R6, !P3 ;  /* 0x000000060f00720c */ /* 0x000fc40005fc1270 */
[----:B------:R-:W-:Y:S02]  /*907f0*/  ISETP.LT.AND P5, PT, R16, R5, !P3 ;  /* 0x000000051000720c */ /* 0x000fe40005fa1270 */
[C---:B------:R-:W-:Y:S01]  /*90800*/  PRMT R0, R149.reuse, 0x7770, RZ ;  /* 0x0000777095007816 */ /* 0x040fe200000000ff */
[----:B------:R-:W3:Y:S02]  /*90810*/  LDC R5, c[0x0][0x228] ;  /* 0x00008a00ff057b82 */ /* 0x000ee40000000800 */
[----:B------:R1:W-:Y:S01]  /*90820*/  @P4 STG.E.U8 desc[UR60][R244.64], R152 ;  /* 0x00000098f4004986 */ /* 0x0003e2000c10113c */
[----:B0-----:R-:W-:Y:S02]  /*90830*/  ISETP.LT.AND P4, PT, R14, R9, !P3 ;  /* 0x000000090e00720c */ /* 0x001fe40005f81270 */
[----:B------:R-:W-:-:S03]  /*90840*/  PRMT R3, R149, 0x7771, RZ ;  /* 0x0000777195037816 */ /* 0x000fc600000000ff */
[----:B----4-:R0:W-:Y:S01]  /*90850*/  @P6 STG.E.U8 desc[UR60][R248.64], R0 ;  /* 0x00000000f8006986 */ /* 0x0101e2000c10113c */
[----:B-1----:R-:W-:Y:S01]  /*90860*/  ISETP.GE.AND P6, PT, R25, R13, PT ;  /* 0x0000000d1900720c */ /* 0x002fe20003fc6270 */
[----:B------:R-:W1:Y:S01]  /*90870*/  LDC R9, c[0x0][0x228] ;  /* 0x00008a00ff097b82 */ /* 0x000e620000000800 */
[----:B------:R-:W-:Y:S01]  /*90880*/  ISETP.LT.AND P3, PT, R17, R7, !P3 ;  /* 0x000000071100720c */ /* 0x000fe20005f61270 */
[----:B------:R4:W-:Y:S01]  /*90890*/  @P5 STG.E.U8 desc[UR60][R26.64], R3 ;  /* 0x000000031a005986 */ /* 0x0009e2000c10113c */
[----:B------:R-:W-:-:S03]  /*908a0*/  ISETP.LT.AND P5, PT, R15, R4, !P6 ;  /* 0x000000040f00720c */ /* 0x000fc600077a1270 */
[----:B------:R-:W3:Y:S02]  /*908b0*/  LDL.LU.64 R244, [R1+0x15d0] ;  /* 0x0015d00001f47983 */ /* 0x000ee40000300a00 */
[----:B------:R-:W1:Y:S01]  /*908c0*/  LDC.64 R6, c[0x0][0x228] ;  /* 0x00008a00ff067b82 */ /* 0x000e620000000a00 */
[C---:B0-----:R-:W-:Y:S01]  /*908d0*/  PRMT R0, R149.reuse, 0x7772, RZ ;  /* 0x0000777295007816 */ /* 0x041fe200000000ff */
[----:B------:R-:W3:Y:S04]  /*908e0*/  LDL.LU.64 R248, [R1+0x15c8] ;  /* 0x0015c80001f87983 */ /* 0x000ee80000300a00 */
[----:B------:R0:W-:Y:S01]  /*908f0*/  @P4 STG.E.U8 desc[UR60][R28.64], R0 ;  /* 0x000000001c004986 */ /* 0x0001e2000c10113c */
[----:B------:R-:W-:Y:S01]  /*90900*/  ISETP.LT.AND P4, PT, R16, R11, !P6 ;  /* 0x0000000b1000720c */ /* 0x000fe20007781270 */
[----:B------:R-:W1:Y:S01]  /*90910*/  LDC R23, c[0x0][0x228] ;  /* 0x00008a00ff177b82 */ /* 0x000e620000000800 */
[----:B------:R-:W-:-:S02]  /*90920*/  PRMT R149, R149, 0x7773, RZ ;  /* 0x0000777395957816 */ /* 0x000fc400000000ff */
[----:B----4-:R-:W-:-:S05]  /*90930*/  PRMT R3, R153, 0x7771, RZ ;  /* 0x0000777199037816 */ /* 0x010fca00000000ff */
[----:B------:R-:W4:Y:S01]  /*90940*/  LDC R11, c[0x0][0x228] ;  /* 0x00008a00ff0b7b82 */ /* 0x000f220000000800 */
[----:B0-----:R-:W-:Y:S01]  /*90950*/  PRMT R0, R153, 0x7770, RZ ;  /* 0x0000777099007816 */ /* 0x001fe200000000ff */
[----:B------:R-:W4:Y:S04]  /*90960*/  LDL.LU.64 R28, [R1+0x15e0] ;  /* 0x0015e000011c7983 */ /* 0x000f280000300a00 */
[----:B------:R-:W4:Y:S02]  /*90970*/  LDL.LU R25, [R1+0x2cd4] ;  /* 0x002cd40001197983 */ /* 0x000f240000300800 */
[----:B------:R-:W0:Y:S02]  /*90980*/  LDC R13, c[0x0][0x228] ;  /* 0x00008a00ff0d7b82 */ /* 0x000e240000000800 */
[----:B--2---:R2:W-:Y:S04]  /*90990*/  @P3 STG.E.U8 desc[UR60][R246.64], R149 ;  /* 0x00000095f6003986 */ /* 0x0045e8000c10113c */
[----:B--2---:R-:W2:Y:S04]  /*909a0*/  LDL.LU.64 R246, [R1+0x15f0] ;  /* 0x0015f00001f67983 */ /* 0x004ea80000300a00 */
[----:B---3--:R3:W-:Y:S04]  /*909b0*/  @P5 STG.E.U8 desc[UR60][R250.64], R0 ;  /* 0x00000000fa005986 */ /* 0x0087e8000c10113c */
[----:B------:R1:W-:Y:S04]  /*909c0*/  @P4 STG.E.U8 desc[UR60][R150.64], R3 ;  /* 0x0000000396004986 */ /* 0x0003e8000c10113c */
[----:B---3--:R-:W3:Y:S04]  /*909d0*/  LDL.LU.64 R250, [R1+0x15e8] ;  /* 0x0015e80001fa7983 */ /* 0x008ee80000300a00 */
[----:B-1----:R-:W4:Y:S01]  /*909e0*/  LDL.LU.64 R150, [R1+0x2eb0] ;  /* 0x002eb00001967983 */ /* 0x002f220000300a00 */
[----:B------:R-:W-:-:S02]  /*909f0*/  ISETP.LT.AND P3, PT, R14, R19, !P6 ;  /* 0x000000130e00720c */ /* 0x000fc40007761270 */
[----:B------:R-:W-:Y:S01]  /*90a00*/  PRMT R0, R153, 0x7772, RZ ;  /* 0x0000777299007816 */ /* 0x000fe200000000ff */
[----:B------:R-:W1:Y:S01]  /*90a10*/  LDC R19, c[0x0][0x228] ;  /* 0x00008a00ff137b82 */ /* 0x000e620000000800 */
[----:B------:R-:W-:Y:S02]  /*90a20*/  ISETP.GE.AND P5, PT, R24, R7, PT ;  /* 0x000000071800720c */ /* 0x000fe40003fa6270 */
[----:B------:R-:W-:Y:S02]  /*90a30*/  ISETP.LT.AND P6, PT, R17, R5, !P6 ;  /* 0x000000051100720c */ /* 0x000fe400077c1270 */
[----:B------:R-:W-:Y:S02]  /*90a40*/  ISETP.LT.AND P4, PT, R15, R2, !P5 ;  /* 0x000000020f00720c */ /* 0x000fe40006f81270 */
[----:B------:R-:W-:Y:S01]  /*90a50*/  PRMT R153, R153, 0x7773, RZ ;  /* 0x0000777399997816 */ /* 0x000fe200000000ff */
[----:B------:R-:W0:Y:S02]  /*90a60*/  LDC.64 R4, c[0x0][0x228] ;  /* 0x00008a00ff047b82 */ /* 0x000e240000000a00 */
[----:B------:R1:W-:Y:S01]  /*90a70*/  @P3 STG.E.U8 desc[UR60][R244.64], R0 ;  /* 0x00000000f4003986 */ /* 0x0003e2000c10113c */
[----:B------:R-:W-:-:S05]  /*90a80*/  ISETP.LT.AND P3, PT, R16, R9, !P5 ;  /* 0x000000091000720c */ /* 0x000fca0006f61270 */
[----:B------:R1:W-:Y:S01]  /*90a90*/  @P6 STG.E.U8 desc[UR60][R248.64], R153 ;  /* 0x00000099f8006986 */ /* 0x0003e2000c10113c */
[----:B------:R-:W3:Y:S03]  /*90aa0*/  LDC.64 R2, c[0x0][0x228] ;  /* 0x00008a00ff027b82 */ /* 0x000ee60000000a00 */
[----:B-1----:R-:W3:Y:S05]  /*90ab0*/  LDL.LU.64 R244, [R1+0x1600] ;  /* 0x0016000001f47983 */ /* 0x002eea0000300a00 */
[----:B------:R-:W1:Y:S01]  /*90ac0*/  LDC R9, c[0x0][0x228] ;  /* 0x00008a00ff097b82 */ /* 0x000e620000000800 */
[----:B------:R-:W3:Y:S04]  /*90ad0*/  LDL.LU R24, [R1+0x2cd8] ;  /* 0x002cd80001187983 */ /* 0x000ee80000300800 */
[----:B------:R-:W3:Y:S04]  /*90ae0*/  LDL.LU.64 R30, [R1+0x15f8] ;  /* 0x0015f800011e7983 */ /* 0x000ee80000300a00 */
[----:B------:R-:W3:Y:S01]  /*90af0*/  LDL.LU.64 R248, [R1+0x1618] ;  /* 0x0016180001f87983 */ /* 0x000ee20000300a00 */
[----:B----4-:R-:W-:-:S02]  /*90b00*/  PRMT R0, R150, 0x7770, RZ ;  /* 0x0000777096007816 */ /* 0x010fc400000000ff */
[----:B------:R-:W-:-:S03]  /*90b10*/  PRMT R7, R150, 0x7771, RZ ;  /* 0x0000777196077816 */ /* 0x000fc600000000ff */
[----:B------:R-:W-:Y:S04]  /*90b20*/  @P4 STG.E.U8 desc[UR60][R28.64], R0 ;  /* 0x000000001c004986 */ /* 0x000fe8000c10113c */
[----:B------:R4:W-:Y:S04]  /*90b30*/  @P3 STG.E.U8 desc[UR60][R154.64], R7 ;  /* 0x000000079a003986 */ /* 0x0009e8000c10113c */
[----:B----4-:R-:W4:Y:S01]  /*90b40*/  LDL.LU.64 R154, [R1+0x2ea8] ;  /* 0x002ea800019a7983 */ /* 0x010f220000300a00 */
[----:B------:R-:W-:Y:S01]  /*90b50*/  ISETP.LT.AND P6, PT, R14, R23, !P5 ;  /* 0x000000170e00720c */ /* 0x000fe20006fc1270 */
[----:B------:R-:W1:Y:S01]  /*90b60*/  LDC R7, c[0x0][0x228] ;  /* 0x00008a00ff077b82 */ /* 0x000e620000000800 */
[----:B------:R-:W-:Y:S01]  /*90b70*/  ISETP.LT.AND P5, PT, R17, R11, !P5 ;  /* 0x0000000b1100720c */ /* 0x000fe20006fa1270 */
[----:B------:R-:W4:Y:S01]  /*90b80*/  LDL.LU.64 R28, [R1+0x1608] ;  /* 0x00160800011c7983 */ /* 0x000f220000300a00 */
[----:B------:R-:W-:-:S02]  /*90b90*/  PRMT R0, R150, 0x7772, RZ ;  /* 0x0000777296007816 */ /* 0x000fc400000000ff */
[----:B------:R-:W-:Y:S02]  /*90ba0*/  PRMT R150, R150, 0x7773, RZ ;  /* 0x0000777396967816 */ /* 0x000fe400000000ff */
[----:B0-----:R-:W-:Y:S01]  /*90bb0*/  ISETP.GE.AND P4, PT, R25, R5, PT ;  /* 0x000000051900720c */ /* 0x001fe20003f86270 */
[----:B------:R-:W0:Y:S03]  /*90bc0*/  LDC R11, c[0x0][0x228] ;  /* 0x00008a00ff0b7b82 */ /* 0x000e260000000800 */
[----:B------:R-:W-:Y:S01]  /*90bd0*/  ISETP.LT.AND P3, PT, R15, R8, !P4 ;  /* 0x000000080f00720c */ /* 0x000fe20006761270 */
[----:B--2---:R-:W-:Y:S04]  /*90be0*/  @P6 STG.E.U8 desc[UR60][R246.64], R0 ;  /* 0x00000000f6006986 */ /* 0x004fe8000c10113c */
[----:B---3--:R2:W-:Y:S01]  /*90bf0*/  @P5 STG.E.U8 desc[UR60][R250.64], R150 ;  /* 0x00000096fa005986 */ /* 0x0085e2000c10113c */
[----:B------:R-:W-:Y:S01]  /*90c00*/  ISETP.LT.AND P6, PT, R16, R19, !P4 ;  /* 0x000000131000720c */ /* 0x000fe200067c1270 */
[----:B------:R-:W3:Y:S01]  /*90c10*/  LDC R23, c[0x0][0x228] ;  /* 0x00008a00ff177b82 */ /* 0x000ee20000000800 */
[----:B------:R-:W-:Y:S01]  /*90c20*/  ISETP.LT.AND P5, PT, R14, R13, !P4 ;  /* 0x0000000d0e00720c */ /* 0x000fe200067a1270 */
[----:B--2---:R-:W2:Y:S06]  /*90c30*/  LDL.LU.64 R250, [R1+0x1628] ;  /* 0x0016280001fa7983 */ /* 0x004eac0000300a00 */
[----:B------:R-:W2:Y:S01]  /*90c40*/  LDC R19, c[0x0][0x228] ;  /* 0x00008a00ff137b82 */ /* 0x000ea20000000800 */
[----:B------:R-:W2:Y:S04]  /*90c50*/  LDL.LU R25, [R1+0x2cdc] ;  /* 0x002cdc0001197983 */ /* 0x000ea80000300800 */
[----:B------:R-:W2:Y:S03]  /*90c60*/  LDL.LU.64 R26, [R1+0x1620] ;  /* 0x00162000011a7983 */ /* 0x000ea60000300a00 */
[----:B------:R-:W2:Y:S01]  /*90c70*/  LDC R13, c[0x0][0x228] ;  /* 0x00008a00ff0d7b82 */ /* 0x000ea20000000800 */
[----:B------:R-:W2:Y:S01]  /*90c80*/  LDL.LU.64 R246, [R1+0x1638] ;  /* 0x0016380001f67983 */ /* 0x000ea20000300a00 */
[----:B----4-:R-:W-:-:S02]  /*90c90*/  PRMT R0, R154, 0x7770, RZ ;  /* 0x000077709a007816 */ /* 0x010fc400000000ff */
[----:B------:R-:W-:-:S03]  /*90ca0*/  PRMT R5, R154, 0x7771, RZ ;  /* 0x000077719a057816 */ /* 0x000fc600000000ff */
[----:B------:R4:W-:Y:S04]  /*90cb0*/  @P3 STG.E.U8 desc[UR60][R244.64], R0 ;  /* 0x00000000f4003986 */ /* 0x0009e8000c10113c */
[----:B------:R0:W-:Y:S01]  /*90cc0*/  @P6 STG.E.U8 desc[UR60][R30.64], R5 ;  /* 0x000000051e006986 */ /* 0x0001e2000c10113c */
[----:B----4-:R-:W-:-:S03]  /*90cd0*/  PRMT R0, R154, 0x7772, RZ ;  /* 0x000077729a007816 */ /* 0x010fc600000000ff */
[----:B------:R-:W4:Y:S01]  /*90ce0*/  LDL.LU.64 R244, [R1+0x1630] ;  /* 0x0016300001f47983 */ /* 0x000f220000300a00 */
[----:B-1----:R-:W-:Y:S02]  /*90cf0*/  ISETP.LT.AND P4, PT, R17, R9, !P4 ;  /* 0x000000091100720c */ /* 0x002fe40006781270 */
[----:B------:R-:W1:Y:S01]  /*90d00*/  LDC.64 R8, c[0x0][0x228] ;  /* 0x00008a00ff087b82 */ /* 0x000e620000000a00 */
[----:B------:R3:W-:Y:S01]  /*90d10*/  @P5 STG.E.U8 desc[UR60][R248.64], R0 ;  /* 0x00000000f8005986 */ /* 0x0007e2000c10113c */
[----:B------:R-:W-:-:S06]  /*90d20*/  ISETP.GE.AND P3, PT, R24, R3, PT ;  /* 0x000000031800720c */ /* 0x000fcc0003f66270 */
[----:B0-----:R-:W0:Y:S01]  /*90d30*/  LDC R5, c[0x0][0x228] ;  /* 0x00008a00ff057b82 */ /* 0x001e220000000800 */
[----:B---3--:R-:W3:Y:S01]  /*90d40*/  LDL.LU.64 R248, [R1+0x1648] ;  /* 0x0016480001f87983 */ /* 0x008ee20000300a00 */
[----:B------:R-:W-:Y:S02]  /*90d50*/  ISETP.LT.AND P6, PT, R15, R22, !P3 ;  /* 0x000000160f00720c */ /* 0x000fe40005fc1270 */
[----:B------:R-:W-:Y:S01]  /*90d60*/  PRMT R154, R154, 0x7773, RZ ;  /* 0x000077739a9a7816 */ /* 0x000fe200000000ff */
[----:B------:R-:W3:Y:S01]  /*90d70*/  LDL.LU R24, [R1+0x2ce0] ;  /* 0x002ce00001187983 */ /* 0x000ee20000300800 */
[----:B------:R-:W-:Y:S02]  /*90d80*/  ISETP.LT.AND P5, PT, R16, R11, !P3 ;  /* 0x0000000b1000720c */ /* 0x000fe40005fa1270 */
[C---:B------:R-:W-:Y:S01]  /*90d90*/  PRMT R0, R151.reuse, 0x7770, RZ ;  /* 0x0000777097007816 */ /* 0x040fe200000000ff */
[----:B------:R1:W-:Y:S01]  /*90da0*/  @P4 STG.E.U8 desc[UR60][R28.64], R154 ;  /* 0x0000009a1c004986 */ /* 0x0003e2000c10113c */
[----:B------:R-:W-:Y:S01]  /*90db0*/  ISETP.LT.AND P4, PT, R14, R23, !P3 ;  /* 0x000000170e00720c */ /* 0x000fe20005f81270 */
[----:B------:R-:W0:Y:S01]  /*90dc0*/  LDC R11, c[0x0][0x228] ;  /* 0x00008a00ff0b7b82 */ /* 0x000e220000000800 */
[----:B------:R-:W-:-:S03]  /*90dd0*/  PRMT R3, R151, 0x7771, RZ ;  /* 0x0000777197037816 */ /* 0x000fc600000000ff */
[----:B--2---:R2:W-:Y:S01]  /*90de0*/  @P6 STG.E.U8 desc[UR60][R250.64], R0 ;  /* 0x00000000fa006986 */ /* 0x0045e2000c10113c */
[----:B-1----:R-:W-:Y:S02]  /*90df0*/  ISETP.GE.AND P6, PT, R25, R9, PT ;  /* 0x000000091900720c */ /* 0x002fe40003fc6270 */
[----:B------:R-:W-:Y:S01]  /*90e00*/  ISETP.LT.AND P3, PT, R17, R19, !P3 ;  /* 0x000000131100720c */ /* 0x000fe20005f61270 */
[----:B------:R1:W-:Y:S01]  /*90e10*/  @P5 STG.E.U8 desc[UR60][R26.64], R3 ;  /* 0x000000031a005986 */ /* 0x0003e2000c10113c */
[----:B------:R-:W-:Y:S01]  /*90e20*/  ISETP.LT.AND P5, PT, R15, R12, !P6 ;  /* 0x0000000c0f00720c */ /* 0x000fe200077a1270 */
[----:B------:R-:W0:Y:S02]  /*90e30*/  LDC.64 R22, c[0x0][0x228] ;  /* 0x00008a00ff167b82 */ /* 0x000e240000000a00 */
[----:B------:R-:W3:Y:S01]  /*90e40*/  LDL.LU.64 R28, [R1+0x1658] ;  /* 0x00165800011c7983 */ /* 0x000ee20000300a00 */
[----:B--2---:R-:W-:-:S03]  /*90e50*/  PRMT R0, R151, 0x7772, RZ ;  /* 0x0000777297007816 */ /* 0x004fc600000000ff */
[----:B------:R-:W2:Y:S02]  /*90e60*/  LDL.LU.64 R250, [R1+0x1650] ;  /* 0x0016500001fa7983 */ /* 0x000ea40000300a00 */
[----:B------:R-:W2:Y:S02]  /*90e70*/  LDC R9, c[0x0][0x228] ;  /* 0x00008a00ff097b82 */ /* 0x000ea40000000800 */
[----:B------:R1:W-:Y:S01]  /*90e80*/  @P4 STG.E.U8 desc[UR60][R246.64], R0 ;  /* 0x00000000f6004986 */ /* 0x0003e2000c10113c */
[----:B------:R-:W-:Y:S02]  /*90e90*/  ISETP.LT.AND P4, PT, R16, R7, !P6 ;  /* 0x000000071000720c */ /* 0x000fe40007781270 */
[----:B------:R-:W-:Y:S02]  /*90ea0*/  PRMT R151, R151, 0x7773, RZ ;  /* 0x0000777397977816 */ /* 0x000fe400000000ff */
[C---:B-1----:R-:W-:Y:S01]  /*90eb0*/  PRMT R3, R155.reuse, 0x7771, RZ ;  /* 0x000077719b037816 */ /* 0x042fe200000000ff */
[----:B------:R-:W1:Y:S01]  /*90ec0*/  LDC R7, c[0x0][0x228] ;  /* 0x00008a00ff077b82 */ /* 0x000e620000000800 */
[----:B------:R-:W-:Y:S01]  /*90ed0*/  PRMT R0, R155, 0x7770, RZ ;  /* 0x000077709b007816 */ /* 0x000fe200000000ff */
[----:B------:R-:W2:Y:S06]  /*90ee0*/  LDL.LU.64 R246, [R1+0x1668] ;  /* 0x0016680001f67983 */ /* 0x000eac0000300a00 */
[----:B------:R-:W1:Y:S01]  /*90ef0*/  LDC R19, c[0x0][0x228] ;  /* 0x00008a00ff137b82 */ /* 0x000e620000000800 */
[----:B------:R-:W2:Y:S04]  /*90f00*/  LDL.LU R25, [R1+0x2ce4] ;  /* 0x002ce40001197983 */ /* 0x000ea80000300800 */
[----:B----4-:R4:W-:Y:S04]  /*90f10*/  @P3 STG.E.U8 desc[UR60][R244.64], R151 ;  /* 0x00000097f4003986 */ /* 0x0109e8000c10113c */
[----:B----4-:R-:W4:Y:S04]  /*90f20*/  LDL.LU.64 R244, [R1+0x1678] ;  /* 0x0016780001f47983 */ /* 0x010f280000300a00 */
[----:B---3--:R3:W-:Y:S04]  /*90f30*/  @P5 STG.E.U8 desc[UR60][R248.64], R0 ;  /* 0x00000000f8005986 */ /* 0x0087e8000c10113c */
[----:B------:R0:W-:Y:S04]  /*90f40*/  @P4 STG.E.U8 desc[UR60][R156.64], R3 ;  /* 0x000000039c004986 */ /* 0x0001e8000c10113c */
[----:B---3--:R-:W3:Y:S04]  /*90f50*/  LDL.LU.64 R248, [R1+0x1670] ;  /* 0x0016700001f87983 */ /* 0x008ee80000300a00 */
[----:B0-----:R-:W4:Y:S01]  /*90f60*/  LDL.LU.64 R156, [R1+0x2ea0] ;  /* 0x002ea000019c7983 */ /* 0x001f220000300a00 */
[----:B------:R-:W-:-:S02]  /*90f70*/  ISETP.LT.AND P3, PT, R14, R13, !P6 ;  /* 0x0000000d0e00720c */ /* 0x000fc40007761270 */
[----:B------:R-:W-:Y:S01]  /*90f80*/  PRMT R0, R155, 0x7772, RZ ;  /* 0x000077729b007816 */ /* 0x000fe200000000ff */
[----:B------:R-:W0:Y:S01]  /*90f90*/  LDC.64 R12, c[0x0][0x228] ;  /* 0x00008a00ff0c7b82 */ /* 0x000e220000000a00 */
[----:B------:R-:W-:Y:S02]  /*90fa0*/  ISETP.GE.AND P5, PT, R24, R23, PT ;  /* 0x000000171800720c */ /* 0x000fe40003fa6270 */
[----:B------:R-:W-:Y:S02]  /*90fb0*/  ISETP.LT.AND P6, PT, R17, R11, !P6 ;  /* 0x0000000b1100720c */ /* 0x000fe400077c1270 */
[----:B------:R-:W-:Y:S02]  /*90fc0*/  ISETP.LT.AND P4, PT, R15, R6, !P5 ;  /* 0x000000060f00720c */ /* 0x000fe40006f81270 */
[----:B------:R-:W-:Y:S01]  /*90fd0*/  PRMT R155, R155, 0x7773, RZ ;  /* 0x000077739b9b7816 */ /* 0x000fe200000000ff */
[----:B------:R-:W3:Y:S02]  /*90fe0*/  LDC R11, c[0x0][0x228] ;  /* 0x00008a00ff0b7b82 */ /* 0x000ee40000000800 */
[----:B------:R1:W-:Y:S01]  /*90ff0*/  @P3 STG.E.U8 desc[UR60][R28.64], R0 ;  /* 0x000000001c003986 */ /* 0x0003e2000c10113c */
[----:B------:R-:W-:-:S05]  /*91000*/  ISETP.LT.AND P3, PT, R16, R5, !P5 ;  /* 0x000000051000720c */ /* 0x000fca0006f61270 */
[----:B--2---:R2:W-:Y:S01]  /*91010*/  @P6 STG.E.U8 desc[UR60][R250.64], R155 ;  /* 0x0000009bfa006986 */ /* 0x0045e2000c10113c */
[----:B------:R-:W3:Y:S03]  /*91020*/  LDC R23, c[0x0][0x228] ;  /* 0x00008a00ff177b82 */ /* 0x000ee60000000800 */
[----:B-1----:R-:W3:Y:S05]  /*91030*/  LDL.LU.64 R28, [R1+0x1688] ;  /* 0x00168800011c7983 */ /* 0x002eea0000300a00 */
[----:B------:R-:W1:Y:S01]  /*91040*/  LDC R5, c[0x0][0x228] ;  /* 0x00008a00ff057b82 */ /* 0x000e620000000800 */
[----:B------:R-:W3:Y:S04]  /*91050*/  LDL.LU R24, [R1+0x2ce8] ;  /* 0x002ce80001187983 */ /* 0x000ee80000300800 */
[----:B------:R-:W3:Y:S04]  /*91060*/  LDL.LU.64 R30, [R1+0x1680] ;  /* 0x00168000011e7983 */ /* 0x000ee80000300a00 */
[----:B--2---:R-:W2:Y:S01]  /*91070*/  LDL.LU.64 R250, [R1+0x16b0] ;  /* 0x0016b00001fa7983 */ /* 0x004ea20000300a00 */
[----:B----4-:R-:W-:-:S02]  /*91080*/  PRMT R0, R156, 0x7770, RZ ;  /* 0x000077709c007816 */ /* 0x010fc400000000ff */
[----:B------:R-:W-:-:S03]  /*91090*/  PRMT R3, R156, 0x7771, RZ ;  /* 0x000077719c037816 */ /* 0x000fc600000000ff */
[----:B------:R-:W-:Y:S04]  /*910a0*/  @P4 STG.E.U8 desc[UR60][R246.64], R0 ;  /* 0x00000000f6004986 */ /* 0x000fe8000c10113c */
[----:B------:R4:W-:Y:S04]  /*910b0*/  @P3 STG.E.U8 desc[UR60][R160.64], R3 ;  /* 0x00000003a0003986 */ /* 0x0009e8000c10113c */
[----:B----4-:R-:W4:Y:S01]  /*910c0*/  LDL.LU.64 R160, [R1+0x2e98] ;  /* 0x002e980001a07983 */ /* 0x010f220000300a00 */
[----:B------:R-:W-:Y:S02]  /*910d0*/  ISETP.LT.AND P6, PT, R14, R9, !P5 ;  /* 0x000000090e00720c */ /* 0x000fe40006fc1270 */
[----:B------:R-:W-:Y:S01]  /*910e0*/  ISETP.LT.AND P5, PT, R17, R7, !P5 ;  /* 0x000000071100720c */ /* 0x000fe20006fa1270 */
[----:B------:R-:W2:Y:S01]  /*910f0*/  LDL.LU.64 R246, [R1+0x1698] ;  /* 0x0016980001f67983 */ /* 0x000ea20000300a00 */
[----:B0-----:R-:W-:Y:S01]  /*91100*/  ISETP.GE.AND P4, PT, R25, R13, PT ;  /* 0x0000000d1900720c */ /* 0x001fe20003f86270 */
[----:B------:R-:W0:Y:S01]  /*91110*/  LDC.64 R6, c[0x0][0x228] ;  /* 0x00008a00ff067b82 */ /* 0x000e220000000a00 */
[----:B------:R-:W-:Y:S01]  /*91120*/  PRMT R0, R156, 0x7772, RZ ;  /* 0x000077729c007816 */ /* 0x000fe200000000ff */
[----:B------:R-:W2:Y:S01]  /*91130*/  LDL.LU.64 R26, [R1+0x16a8] ;  /* 0x0016a800011a7983 */ /* 0x000ea20000300a00 */
[----:B------:R-:W-:-:S02]  /*91140*/  ISETP.LT.AND P3, PT, R15, R4, !P4 ;  /* 0x000000040f00720c */ /* 0x000fc40006761270 */
[----:B------:R-:W-:Y:S01]  /*91150*/  PRMT R156, R156, 0x7773, RZ ;  /* 0x000077739c9c7816 */ /* 0x000fe200000000ff */
[----:B------:R-:W2:Y:S02]  /*91160*/  LDL.LU R25, [R1+0x2cec] ;  /* 0x002cec0001197983 */ /* 0x000ea40000300800 */
[----:B------:R-:W0:Y:S02]  /*91170*/  LDC R9, c[0x0][0x228] ;  /* 0x00008a00ff097b82 */ /* 0x000e240000000800 */
[----:B------:R-:W-:Y:S01]  /*91180*/  @P6 STG.E.U8 desc[UR60][R244.64], R0 ;  /* 0x00000000f4006986 */ /* 0x000fe2000c10113c */
[----:B------:R-:W-:-:S03]  /*91190*/  ISETP.LT.AND P6, PT, R16, R19, !P4 ;  /* 0x000000131000720c */ /* 0x000fc600067c1270 */
[----:B---3--:R3:W-:Y:S01]  /*911a0*/  @P5 STG.E.U8 desc[UR60][R248.64], R156 ;  /* 0x0000009cf8005986 */ /* 0x0087e2000c10113c */
[----:B------:R-:W-:Y:S01]  /*911b0*/  ISETP.LT.AND P5, PT, R14, R11, !P4 ;  /* 0x0000000b0e00720c */ /* 0x000fe200067a1270 */
[----:B------:R-:W0:Y:S08]  /*911c0*/  LDC R19, c[0x0][0x228] ;  /* 0x00008a00ff137b82 */ /* 0x000e300000000800 */
[----:B------:R-:W0:Y:S01]  /*911d0*/  LDC R13, c[0x0][0x228] ;  /* 0x00008a00ff0d7b82 */ /* 0x000e220000000800 */
[----:B---3--:R-:W3:Y:S04]  /*911e0*/  LDL.LU.64 R248, [R1+0x16a0] ;  /* 0x0016a00001f87983 */ /* 0x008ee80000300a00 */
[----:B------:R-:W3:Y:S01]  /*911f0*/  LDL.LU.64 R244, [R1+0x16c0] ;  /* 0x0016c00001f47983 */ /* 0x000ee20000300a00 */
[----:B----4-:R-:W-:-:S02]  /*91200*/  PRMT R0, R160, 0x7770, RZ ;  /* 0x00007770a0007816 */ /* 0x010fc400000000ff */
[----:B------:R-:W4:Y:S01]  /*91210*/  LDC R11, c[0x0][0x228] ;  /* 0x00008a00ff0b7b82 */ /* 0x000f220000000800 */
[C---:B------:R-:W-:Y:S02]  /*91220*/  PRMT R3, R160.reuse, 0x7771, RZ ;  /* 0x00007771a0037816 */ /* 0x040fe400000000ff */
[----:B------:R1:W-:Y:S04]  /*91230*/  @P3 STG.E.U8 desc[UR60][R28.64], R0 ;  /* 0x000000001c003986 */ /* 0x0003e8000c10113c */
[----:B------:R-:W-:Y:S01]  /*91240*/  @P6 STG.E.U8 desc[UR60][R30.64], R3 ;  /* 0x000000031e006986 */ /* 0x000fe2000c10113c */
[----:B-1----:R-:W-:-:S03]  /*91250*/  PRMT R0, R160, 0x7772, RZ ;  /* 0x00007772a0007816 */ /* 0x002fc600000000ff */
[----:B------:R-:W4:Y:S04]  /*91260*/  LDL.LU.64 R28, [R1+0x16b8] ;  /* 0x0016b800011c7983 */ /* 0x000f280000300a00 */
[----:B--2---:R1:W-:Y:S04]  /*91270*/  @P5 STG.E.U8 desc[UR60][R250.64], R0 ;  /* 0x00000000fa005986 */ /* 0x0043e8000c10113c */
[----:B-1----:R-:W2:Y:S01]  /*91280*/  LDL.LU.64 R250, [R1+0x16c8] ;  /* 0x0016c80001fa7983 */ /* 0x002ea20000300a00 */
[----:B------:R-:W-:Y:S02]  /*91290*/  ISETP.LT.AND P4, PT, R17, R5, !P4 ;  /* 0x000000051100720c */ /* 0x000fe40006781270 */
[----:B------:R-:W1:Y:S01]  /*912a0*/  LDC.64 R4, c[0x0][0x228] ;  /* 0x00008a00ff047b82 */ /* 0x000e620000000a00 */
[----:B0-----:R-:W-:-:S02]  /*912b0*/  ISETP.GE.AND P3, PT, R24, R7, PT ;  /* 0x000000071800720c */ /* 0x001fc40003f66270 */
[----:B------:R-:W-:Y:S02]  /*912c0*/  PRMT R160, R160, 0x7773, RZ ;  /* 0x00007773a0a07816 */ /* 0x000fe400000000ff */
[----:B------:R-:W-:Y:S02]  /*912d0*/  ISETP.LT.AND P6, PT, R15, R2, !P3 ;  /* 0x000000020f00720c */ /* 0x000fe40005fc1270 */
[----:B------:R-:W-:Y:S01]  /*912e0*/  ISETP.LT.AND P5, PT, R16, R9, !P3 ;  /* 0x000000091000720c */ /* 0x000fe20005fa1270 */
[----:B------:R-:W0:Y:S03]  /*912f0*/  LDC R7, c[0x0][0x228] ;  /* 0x00008a00ff077b82 */ /* 0x000e260000000800 */
[----:B------:R3:W-:Y:S01]  /*91300*/  @P4 STG.E.U8 desc[UR60][R246.64], R160 ;  /* 0x000000a0f6004986 */ /* 0x0007e2000c10113c */
[----:B------:R-:W-:Y:S02]  /*91310*/  ISETP.LT.AND P4, PT, R14, R19, !P3 ;  /* 0x000000130e00720c */ /* 0x000fe40005f81270 */
[----:B------:R-:W-:-:S02]  /*91320*/  PRMT R0, R157, 0x7770, RZ ;  /* 0x000077709d007816 */ /* 0x000fc400000000ff */
[----:B------:R-:W-:Y:S01]  /*91330*/  PRMT R2, R157, 0x7771, RZ ;  /* 0x000077719d027816 */ /* 0x000fe200000000ff */
[----:B------:R-:W0:Y:S02]  /*91340*/  LDC R9, c[0x0][0x228] ;  /* 0x00008a00ff097b82 */ /* 0x000e240000000800 */
[----:B------:R1:W-:Y:S01]  /*91350*/  @P6 STG.E.U8 desc[UR60][R26.64], R0 ;  /* 0x000000001a006986 */ /* 0x0003e2000c10113c */
[----:B------:R-:W-:-:S03]  /*91360*/  ISETP.LT.AND P3, PT, R17, R23, !P3 ;  /* 0x000000171100720c */ /* 0x000fc60005f61270 */
[----:B---3--:R-:W3:Y:S01]  /*91370*/  LDL.LU.64 R246, [R1+0x16d8] ;  /* 0x0016d80001f67983 */ /* 0x008ee20000300a00 */
[----:B-1----:R-:W-:Y:S01]  /*91380*/  ISETP.GE.AND P6, PT, R25, R5, PT ;  /* 0x000000051900720c */ /* 0x002fe20003fc6270 */
[----:B------:R-:W1:Y:S02]  /*91390*/  LDC R23, c[0x0][0x228] ;  /* 0x00008a00ff177b82 */ /* 0x000e640000000800 */
[----:B------:R0:W-:Y:S01]  /*913a0*/  @P5 STG.E.U8 desc[UR60][R248.64], R2 ;  /* 0x00000002f8005986 */ /* 0x0001e2000c10113c */
[----:B------:R-:W-:-:S03]  /*913b0*/  PRMT R0, R157, 0x7772, RZ ;  /* 0x000077729d007816 */ /* 0x000fc600000000ff */
[----:B------:R-:W3:Y:S01]  /*913c0*/  LDL.LU R24, [R1+0x2cf0] ;  /* 0x002cf00001187983 */ /* 0x000ee20000300800 */
[----:B------:R-:W-:Y:S01]  /*913d0*/  ISETP.LT.AND P5, PT, R15, R8, !P6 ;  /* 0x000000080f00720c */ /* 0x000fe200077a1270 */
[----:B------:R-:W1:Y:S02]  /*913e0*/  LDC R19, c[0x0][0x228] ;  /* 0x00008a00ff137b82 */ /* 0x000e640000000800 */
[----:B------:R0:W-:Y:S01]  /*913f0*/  @P4 STG.E.U8 desc[UR60][R244.64], R0 ;  /* 0x00000000f4004986 */ /* 0x0001e2000c10113c */
[----:B----4-:R-:W-:Y:S02]  /*91400*/  ISETP.LT.AND P4, PT, R16, R11, !P6 ;  /* 0x0000000b1000720c */ /* 0x010fe40007781270 */
[----:B------:R-:W-:Y:S01]  /*91410*/  PRMT R157, R157, 0x7773, RZ ;  /* 0x000077739d9d7816 */ /* 0x000fe200000000ff */
[----:B0-----:R-:W4:Y:S01]  /*91420*/  LDL.LU.64 R248, [R1+0x16d0] ;  /* 0x0016d00001f87983 */ /* 0x001f220000300a00 */
[C---:B------:R-:W-:Y:S01]  /*91430*/  PRMT R5, R161.reuse, 0x7770, RZ ;  /* 0x00007770a1057816 */ /* 0x040fe200000000ff */
[----:B------:R-:W0:Y:S01]  /*91440*/  LDC.64 R2, c[0x0][0x228] ;  /* 0x00008a00ff027b82 */ /* 0x000e220000000a00 */
[----:B------:R-:W-:Y:S01]  /*91450*/  PRMT R0, R161, 0x7771, RZ ;  /* 0x00007771a1007816 */ /* 0x000fe200000000ff */
[----:B------:R-:W4:Y:S06]  /*91460*/  LDL.LU.64 R244, [R1+0x16f0] ;  /* 0x0016f00001f47983 */ /* 0x000f2c0000300a00 */
[----:B------:R-:W1:Y:S01]  /*91470*/  LDC R11, c[0x0][0x228] ;  /* 0x00008a00ff0b7b82 */ /* 0x000e620000000800 */
[----:B------:R-:W4:Y:S04]  /*91480*/  LDL.LU R25, [R1+0x2cf4] ;  /* 0x002cf40001197983 */ /* 0x000f280000300800 */
[----:B------:R0:W-:Y:S04]  /*91490*/  @P3 STG.E.U8 desc[UR60][R28.64], R157 ;  /* 0x0000009d1c003986 */ /* 0x0001e8000c10113c */
[----:B0-----:R-:W4:Y:S04]  /*914a0*/  LDL.LU.64 R28, [R1+0x1718] ;  /* 0x00171800011c7983 */ /* 0x001f280000300a00 */
[----:B--2---:R0:W-:Y:S04]  /*914b0*/  @P5 STG.E.U8 desc[UR60][R250.64], R5 ;  /* 0x00000005fa005986 */ /* 0x0041e8000c10113c */
[----:B------:R2:W-:Y:S04]  /*914c0*/  @P4 STG.E.U8 desc[UR60][R158.64], R0 ;  /* 0x000000009e004986 */ /* 0x0005e8000c10113c */
[----:B0-----:R-:W4:Y:S04]  /*914d0*/  LDL.LU.64 R250, [R1+0x16f8] ;  /* 0x0016f80001fa7983 */ /* 0x001f280000300a00 */
[----:B--2---:R-:W2:Y:S01]  /*914e0*/  LDL.LU.64 R158, [R1+0x2e90] ;  /* 0x002e9000019e7983 */ /* 0x004ea20000300a00 */
[----:B------:R-:W-:-:S02]  /*914f0*/  ISETP.LT.AND P3, PT, R14, R13, !P6 ;  /* 0x0000000d0e00720c */ /* 0x000fc40007761270 */
[----:B------:R-:W-:Y:S01]  /*91500*/  ISETP.LT.AND P6, PT, R17, R9, !P6 ;  /* 0x000000091100720c */ /* 0x000fe200077c1270 */
[----:B------:R-:W0:Y:S01]  /*91510*/  LDC R13, c[0x0][0x228] ;  /* 0x00008a00ff0d7b82 */ /* 0x000e220000000800 */
[----:B------:R-:W-:Y:S02]  /*91520*/  ISETP.LT.AND P5, PT, R15, R22, !P1 ;  /* 0x000000160f00720c */ /* 0x000fe40004fa1270 */
[----:B------:R-:W-:Y:S02]  /*91530*/  ISETP.LT.AND P4, PT, R16, R7, !P1 ;  /* 0x000000071000720c */ /* 0x000fe40004f81270 */
[C---:B------:R-:W-:Y:S02]  /*91540*/  PRMT R5, R161.reuse, 0x7772, RZ ;  /* 0x00007772a1057816 */ /* 0x040fe400000000ff */
[----:B------:R-:W-:Y:S01]  /*91550*/  PRMT R161, R161, 0x7773, RZ ;  /* 0x00007773a1a17816 */ /* 0x000fe200000000ff */
[----:B------:R-:W0:Y:S02]  /*91560*/  LDC.64 R8, c[0x0][0x228] ;  /* 0x00008a00ff087b82 */ /* 0x000e240000000a00 */
[----:B---3--:R3:W-:Y:S01]  /*91570*/  @P3 STG.E.U8 desc[UR60][R246.64], R5 ;  /* 0x00000005f6003986 */ /* 0x0087e2000c10113c */
[----:B------:R-:W-:-:S05]  /*91580*/  ISETP.GE.AND P3, PT, R24, R3, PT ;  /* 0x000000031800720c */ /* 0x000fca0003f66270 */
[----:B------:R-:W0:Y:S01]  /*91590*/  LDC R7, c[0x0][0x228] ;  /* 0x00008a00ff077b82 */ /* 0x000e220000000800 */
[----:B---3--:R-:W3:Y:S07]  /*915a0*/  LDL.LU.64 R246, [R1+0x1710] ;  /* 0x0017100001f67983 */ /* 0x008eee0000300a00 */
[----:B------:R-:W3:Y:S01]  /*915b0*/  LDC R5, c[0x0][0x228] ;  /* 0x00008a00ff057b82 */ /* 0x000ee20000000800 */
[----:B----4-:R4:W-:Y:S04]  /*915c0*/  @P6 STG.E.U8 desc[UR60][R248.64], R161 ;  /* 0x000000a1f8006986 */ /* 0x0109e8000c10113c */
[----:B----4-:R-:W4:Y:S04]  /*915d0*/  LDL.LU.64 R248, [R1+0x1708] ;  /* 0x0017080001f87983 */ /* 0x010f280000300a00 */
[----:B------:R-:W4:Y:S04]  /*915e0*/  LDL.LU R24, [R1+0x2cf8] ;  /* 0x002cf80001187983 */ /* 0x000f280000300800 */
[----:B------:R-:W4:Y:S01]  /*915f0*/  LDL.LU.64 R30, [R1+0x1730] ;  /* 0x00173000011e7983 */ /* 0x000f220000300a00 */
[----:B--2---:R-:W-:-:S02]  /*91600*/  PRMT R0, R158, 0x7770, RZ ;  /* 0x000077709e007816 */ /* 0x004fc400000000ff */
[----:B------:R-:W-:-:S03]  /*91610*/  PRMT R3, R158, 0x7771, RZ ;  /* 0x000077719e037816 */ /* 0x000fc600000000ff */
[----:B------:R-:W-:Y:S04]  /*91620*/  @P5 STG.E.U8 desc[UR60][R244.64], R0 ;  /* 0x00000000f4005986 */ /* 0x000fe8000c10113c */
[----:B------:R2:W-:Y:S04]  /*91630*/  @P4 STG.E.U8 desc[UR60][R162.64], R3 ;  /* 0x00000003a2004986 */ /* 0x0005e8000c10113c */
[----:B--2---:R-:W2:Y:S01]  /*91640*/  LDL.LU.64 R162, [R1+0x2e88] ;  /* 0x002e880001a27983 */ /* 0x004ea20000300a00 */
[----:B-1----:R-:W-:Y:S02]  /*91650*/  ISETP.LT.AND P6, PT, R14, R11, !P1 ;  /* 0x0000000b0e00720c */ /* 0x002fe40004fc1270 */
[----:B------:R-:W-:Y:S01]  /*91660*/  ISETP.LT.AND P1, PT, R17, R23, !P1 ;  /* 0x000000171100720c */ /* 0x000fe20004f21270 */
[----:B------:R-:W4:Y:S01]  /*91670*/  LDL.LU.64 R26, [R1+0x1728] ;  /* 0x00172800011a7983 */ /* 0x000f220000300a00 */
[----:B0-----:R-:W-:Y:S01]  /*91680*/  ISETP.GE.AND P5, PT, R25, R9, PT ;  /* 0x000000091900720c */ /* 0x001fe20003fa6270 */
[----:B------:R-:W0:Y:S01]  /*91690*/  LDC R11, c[0x0][0x228] ;  /* 0x00008a00ff0b7b82 */ /* 0x000e220000000800 */
[----:B------:R-:W-:Y:S01]  /*916a0*/  PRMT R0, R158, 0x7772, RZ ;  /* 0x000077729e007816 */ /* 0x000fe200000000ff */
[----:B------:R-:W4:Y:S01]  /*916b0*/  LDL.LU.64 R244, [R1+0x1720] ;  /* 0x0017200001f47983 */ /* 0x000f220000300a00 */
[----:B------:R-:W-:-:S02]  /*916c0*/  ISETP.LT.AND P4, PT, R15, R12, !P5 ;  /* 0x0000000c0f00720c */ /* 0x000fc40006f81270 */
[----:B------:R-:W-:-:S03]  /*916d0*/  PRMT R158, R158, 0x7773, RZ ;  /* 0x000077739e9e7816 */ /* 0x000fc600000000ff */
[----:B------:R-:W-:Y:S01]  /*916e0*/  @P6 STG.E.U8 desc[UR60][R28.64], R0 ;  /* 0x000000001c006986 */ /* 0x000fe2000c10113c */
[----:B------:R-:W-:Y:S01]  /*916f0*/  ISETP.LT.AND P6, PT, R16, R19, !P5 ;  /* 0x000000131000720c */ /* 0x000fe20006fc1270 */
[----:B------:R-:W1:Y:S02]  /*91700*/  LDC.64 R22, c[0x0][0x228] ;  /* 0x00008a00ff167b82 */ /* 0x000e640000000a00 */
[----:B------:R3:W-:Y:S06]  /*91710*/  @P1 STG.E.U8 desc[UR60][R250.64], R158 ;  /* 0x0000009efa001986 */ /* 0x0007ec000c10113c */
[----:B------:R-:W1:Y:S01]  /*91720*/  LDC R9, c[0x0][0x228] ;  /* 0x00008a00ff097b82 */ /* 0x000e620000000800 */
[----:B---3--:R-:W3:Y:S07]  /*91730*/  LDL.LU.64 R250, [R1+0x1740] ;  /* 0x0017400001fa7983 */ /* 0x008eee0000300a00 */
[----:B------:R-:W3:Y:S01]  /*91740*/  LDC R12, c[0x0][0x228] ;  /* 0x00008a00ff0c7b82 */ /* 0x000ee20000000800 */
[----:B------:R-:W3:Y:S01]  /*91750*/  LDL.LU.64 R28, [R1+0x1738] ;  /* 0x00173800011c7983 */ /* 0x000ee20000300a00 */
[----:B--2---:R-:W-:-:S02]  /*91760*/  PRMT R0, R162, 0x7770, RZ ;  /* 0x00007770a2007816 */ /* 0x004fc400000000ff */
[----:B------:R-:W-:-:S03]  /*91770*/  PRMT R3, R162, 0x7771, RZ ;  /* 0x00007771a2037816 */ /* 0x000fc600000000ff */
[----:B------:R2:W-:Y:S04]  /*91780*/  @P4 STG.E.U8 desc[UR60][R246.64], R0 ;  /* 0x00000000f6004986 */ /* 0x0005e8000c10113c */
[----:B----4-:R4:W-:Y:S04]  /*91790*/  @P6 STG.E.U8 desc[UR60][R248.64], R3 ;  /* 0x00000003f8006986 */ /* 0x0109e8000c10113c */
[----:B--2---:R-:W2:Y:S04]  /*917a0*/  LDL.LU.64 R246, [R1+0x1750] ;  /* 0x0017500001f67983 */ /* 0x004ea80000300a00 */
[----:B------:R-:W2:Y:S04]  /*917b0*/  LDL.LU R252, [R1+0x2030] ;  /* 0x0020300001fc7983 */ /* 0x000ea80000300800 */
[----:B----4-:R-:W4:Y:S01]  /*917c0*/  LDL.LU.64 R248, [R1+0x1748] ;  /* 0x0017480001f87983 */ /* 0x010f220000300a00 */
[----:B------:R-:W-:-:S02]  /*917d0*/  ISETP.LT.AND P1, PT, R14, R7, !P5 ;  /* 0x000000070e00720c */ /* 0x000fc40006f21270 */
[----:B------:R-:W-:Y:S01]  /*917e0*/  ISETP.LT.AND P5, PT, R17, R13, !P5 ;  /* 0x0000000d1100720c */ /* 0x000fe20006fa1270 */
[----:B------:R-:W4:Y:S01]  /*917f0*/  LDC R7, c[0x0][0x228] ;  /* 0x00008a00ff077b82 */ /* 0x000f220000000800 */
[----:B------:R-:W-:Y:S02]  /*91800*/  ISETP.LT.AND P4, PT, R15, R6, !P3 ;  /* 0x000000060f00720c */ /* 0x000fe40005f81270 */
[----:B------:R-:W-:-:S05]  /*91810*/  PRMT R0, R162, 0x7772, RZ ;  /* 0x00007772a2007816 */ /* 0x000fca00000000ff */
[----:B------:R-:W3:Y:S01]  /*91820*/  LDC R6, c[0x0][0x228] ;  /* 0x00008a00ff067b82 */ /* 0x000ee20000000800 */
[----:B------:R-:W-:Y:S01]  /*91830*/  PRMT R162, R162, 0x7773, RZ ;  /* 0x00007773a2a27816 */ /* 0x000fe200000000ff */
[----:B------:R1:W-:Y:S01]  /*91840*/  @P1 STG.E.U8 desc[UR60][R30.64], R0 ;  /* 0x000000001e001986 */ /* 0x0003e2000c10113c */
[----:B0-----:R-:W-:-:S03]  /*91850*/  ISETP.LT.AND P1, PT, R16, R11, !P3 ;  /* 0x0000000b1000720c */ /* 0x001fc60005f21270 */
[----:B------:R-:W-:Y:S01]  /*91860*/  @P5 STG.E.U8 desc[UR60][R26.64], R162 ;  /* 0x000000a21a005986 */ /* 0x000fe2000c10113c */
[----:B------:R-:W-:Y:S01]  /*91870*/  ISETP.LT.AND P5, PT, R14, R5, !P3 ;  /* 0x000000050e00720c */ /* 0x000fe20005fa1270 */
[----:B------:R-:W0:Y:S01]  /*91880*/  LDC R11, c[0x0][0x228] ;  /* 0x00008a00ff0b7b82 */ /* 0x000e220000000800 */
[----:B-1----:R-:W-:Y:S02]  /*91890*/  ISETP.GE.AND P6, PT, R24, R23, PT ;  /* 0x000000171800720c */ /* 0x002fe40003fc6270 */
[----:B------:R-:W-:Y:S02]  /*918a0*/  PRMT R0, R159, 0x7770, RZ ;  /* 0x000077709f007816 */ /* 0x000fe400000000ff */
[----:B------:R-:W-:-:S03]  /*918b0*/  ISETP.LT.AND P3, PT, R17, R9, !P3 ;  /* 0x000000091100720c */ /* 0x000fc60005f61270 */
[----:B------:R-:W1:Y:S01]  /*918c0*/  LDC R5, c[0x0][0x228] ;  /* 0x00008a00ff057b82 */ /* 0x000e620000000800 */
[----:B------:R3:W-:Y:S01]  /*918d0*/  @P4 STG.E.U8 desc[UR60][R244.64], R0 ;  /* 0x00000000f4004986 */ /* 0x0007e2000c10113c */
[----:B------:R-:W-:Y:S02]  /*918e0*/  ISETP.LT.AND P4, PT, R15, R4, !P6 ;  /* 0x000000040f00720c */ /* 0x000fe40007781270 */
[----:B------:R-:W-:-:S04]  /*918f0*/  PRMT R3, R159, 0x7772, RZ ;  /* 0x000077729f037816 */ /* 0x000fc800000000ff */
[----:B------:R-:W0:Y:S01]  /*91900*/  LDC R4, c[0x0][0x228] ;  /* 0x00008a00ff047b82 */ /* 0x000e220000000800 */
[C---:B---3--:R-:W-:Y:S01]  /*91910*/  PRMT R0, R159.reuse, 0x7771, RZ ;  /* 0x000077719f007816 */ /* 0x048fe200000000ff */
[----:B------:R-:W3:Y:S01]  /*91920*/  LDL.LU.64 R244, [R1+0x1758] ;  /* 0x0017580001f47983 */ /* 0x000ee20000300a00 */
[----:B------:R-:W-:-:S05]  /*91930*/  PRMT R159, R159, 0x7773, RZ ;  /* 0x000077739f9f7816 */ /* 0x000fca00000000ff */
[----:B------:R-:W0:Y:S01]  /*91940*/  LDC R9, c[0x0][0x228] ;  /* 0x00008a00ff097b82 */ /* 0x000e220000000800 */
[----:B------:R1:W-:Y:S04]  /*91950*/  @P1 STG.E.U8 desc[UR60][R250.64], R0 ;  /* 0x00000000fa001986 */ /* 0x0003e8000c10113c */
[----:B------:R4:W-:Y:S01]  /*91960*/  @P5 STG.E.U8 desc[UR60][R28.64], R3 ;  /* 0x000000031c005986 */ /* 0x0009e2000c10113c */
[----:B------:R-:W-:Y:S02]  /*91970*/  ISETP.LT.AND P5, PT, R16, R6, !P6 ;  /* 0x000000061000720c */ /* 0x000fe400077a1270 */
[----:B------:R-:W0:Y:S01]  /*91980*/  LDC R13, c[0x0][0x228] ;  /* 0x00008a00ff0d7b82 */ /* 0x000e220000000800 */
[----:B-1----:R-:W-:Y:S01]  /*91990*/  PRMT R0, R163, 0x7770, RZ ;  /* 0x00007770a3007816 */ /* 0x002fe200000000ff */
[----:B------:R-:W3:Y:S06]  /*919a0*/  LDL.LU.64 R250, [R1+0x1770] ;  /* 0x0017700001fa7983 */ /* 0x000eec0000300a00 */
[----:B------:R-:W1:Y:S01]  /*919b0*/  LDC.64 R24, c[0x0][0x228] ;  /* 0x00008a00ff187b82 */ /* 0x000e620000000a00 */
[----:B------:R-:W3:Y:S04]  /*919c0*/  LDL.LU R19, [R1+0x2cfc] ;  /* 0x002cfc0001137983 */ /* 0x000ee80000300800 */
[----:B--2---:R-:W-:Y:S04]  /*919d0*/  @P3 STG.E.U8 desc[UR60][R246.64], R159 ;  /* 0x0000009ff6003986 */ /* 0x004fe8000c10113c */
[----:B----4-:R2:W-:Y:S01]  /*919e0*/  @P4 STG.E.U8 desc[UR60][R248.64], R0 ;  /* 0x00000000f8004986 */ /* 0x0105e2000c10113c */
[----:B------:R-:W-:-:S03]  /*919f0*/  ISETP.LT.AND P4, PT, R15, R18, !P2 ;  /* 0x000000120f00720c */ /* 0x000fc60005781270 */
[----:B------:R-:W4:Y:S04]  /*91a00*/  LDL.LU R18, [R1+0x2e80] ;  /* 0x002e800001127983 */ /* 0x000f280000300800 */
[----:B------:R-:W4:Y:S01]  /*91a10*/  LDL.LU.64 R28, [R1+0x1788] ;  /* 0x00178800011c7983 */ /* 0x000f220000300a00 */
[----:B--2---:R-:W-:-:S03]  /*91a20*/  PRMT R0, R163, 0x7771, RZ ;  /* 0x00007771a3007816 */ /* 0x004fc600000000ff */
[----:B------:R-:W2:Y:S04]  /*91a30*/  LDL.LU.64 R246, [R1+0x1780] ;  /* 0x0017800001f67983 */ /* 0x000ea80000300a00 */
[----:B------:R0:W-:Y:S04]  /*91a40*/  @P5 STG.E.U8 desc[UR60][R164.64], R0 ;  /* 0x00000000a4005986 */ /* 0x0001e8000c10113c */
[----:B0-----:R-:W4:Y:S01]  /*91a50*/  LDL.LU.64 R164, [R1+0x2e78] ;  /* 0x002e780001a47983 */ /* 0x001f220000300a00 */
[----:B------:R-:W-:Y:S02]  /*91a60*/  ISETP.LT.AND P1, PT, R14, R7, !P6 ;  /* 0x000000070e00720c */ /* 0x000fe40007721270 */
[----:B------:R-:W0:Y:S01]  /*91a70*/  LDC.64 R6, c[0x0][0x228] ;  /* 0x00008a00ff067b82 */ /* 0x000e220000000a00 */
[----:B------:R-:W-:Y:S01]  /*91a80*/  ISETP.LT.AND P6, PT, R17, R5, !P6 ;  /* 0x000000051100720c */ /* 0x000fe200077c1270 */
[----:B------:R-:W2:Y:S01]  /*91a90*/  LDL.LU.64 R248, [R1+0x1778] ;  /* 0x0017780001f87983 */ /* 0x000ea20000300a00 */
[----:B------:R-:W-:-:S02]  /*91aa0*/  PRMT R3, R163, 0x7772, RZ ;  /* 0x00007772a3037816 */ /* 0x000fc400000000ff */
[----:B------:R-:W-:Y:S01]  /*91ab0*/  PRMT R163, R163, 0x7773, RZ ;  /* 0x00007773a3a37816 */ /* 0x000fe200000000ff */
[----:B------:R-:W2:Y:S01]  /*91ac0*/  LDL.LU R23, [R1+0x2d00] ;  /* 0x002d000001177983 */ /* 0x000ea20000300800 */
[----:B------:R-:W-:-:S03]  /*91ad0*/  ISETP.LT.AND P3, PT, R16, R252, !P0 ;  /* 0x000000fc1000720c */ /* 0x000fc60004761270 */
[----:B------:R-:W2:Y:S04]  /*91ae0*/  LDL.LU.64 R30, [R1+0x17a0] ;  /* 0x0017a000011e7983 */ /* 0x000ea80000300a00 */
[----:B---3--:R3:W-:Y:S01]  /*91af0*/  @P1 STG.E.U8 desc[UR60][R244.64], R3 ;  /* 0x00000003f4001986 */ /* 0x0087e2000c10113c */
[----:B------:R-:W-:Y:S02]  /*91b00*/  ISETP.LT.AND P1, PT, R16, R4, !P2 ;  /* 0x000000041000720c */ /* 0x000fe40005721270 */
[----:B------:R-:W-:Y:S01]  /*91b10*/  ISETP.LT.AND P5, PT, R14, R12, !P2 ;  /* 0x0000000c0e00720c */ /* 0x000fe200057a1270 */
[----:B------:R-:W1:Y:S01]  /*91b20*/  LDC.64 R4, c[0x0][0x228] ;  /* 0x00008a00ff047b82 */ /* 0x000e620000000a00 */
[----:B---3--:R-:W3:Y:S07]  /*91b30*/  LDL.LU.64 R244, [R1+0x1798] ;  /* 0x0017980001f47983 */ /* 0x008eee0000300a00 */
[----:B------:R-:W1:Y:S01]  /*91b40*/  LDC R12, c[0x0][0x228] ;  /* 0x00008a00ff0c7b82 */ /* 0x000e620000000800 */
[----:B------:R4:W-:Y:S01]  /*91b50*/  @P6 STG.E.U8 desc[UR60][R250.64], R163 ;  /* 0x000000a3fa006986 */ /* 0x0009e2000c10113c */
[----:B0-----:R-:W-:-:S03]  /*91b60*/  ISETP.GE.AND P6, PT, R19, R7, PT ;  /* 0x000000071300720c */ /* 0x001fc60003fc6270 */
[----:B------:R-:W3:Y:S01]  /*91b70*/  LDL.LU.64 R26, [R1+0x17c0] ;  /* 0x0017c000011a7983 */ /* 0x000ee20000300a00 */
[----:B----4-:R-:W-:-:S03]  /*91b80*/  PRMT R0, R164, 0x7770, RZ ;  /* 0x00007770a4007816 */ /* 0x010fc600000000ff */
[----:B------:R-:W4:Y:S01]  /*91b90*/  LDL.LU R252, [R1+0x203c] ;  /* 0x00203c0001fc7983 */ /* 0x000f220000300800 */
[----:B------:R-:W-:Y:S01]  /*91ba0*/  ISETP.LT.AND P2, PT, R17, R11, !P2 ;  /* 0x0000000b1100720c */ /* 0x000fe20005741270 */
[----:B------:R-:W0:Y:S02]  /*91bb0*/  LDC R7, c[0x0][0x228] ;  /* 0x00008a00ff077b82 */ /* 0x000e240000000800 */
[----:B------:R-:W4:Y:S04]  /*91bc0*/  LDL.LU R19, [R1+0x2d04] ;  /* 0x002d040001137983 */ /* 0x000f280000300800 */
[----:B------:R-:W4:Y:S02]  /*91bd0*/  LDL.LU.64 R250, [R1+0x17a8] ;  /* 0x0017a80001fa7983 */ /* 0x000f240000300a00 */
[----:B------:R-:W0:Y:S02]  /*91be0*/  LDC R11, c[0x0][0x228] ;  /* 0x00008a00ff0b7b82 */ /* 0x000e240000000800 */
[----:B------:R1:W-:Y:S04]  /*91bf0*/  @P4 STG.E.U8 desc[UR60][R168.64], R0 ;  /* 0x00000000a8004986 */ /* 0x0003e8000c10113c */
[----:B-1----:R-:W3:Y:S01]  /*91c00*/  LDL.LU.64 R168, [R1+0x2e70] ;  /* 0x002e700001a87983 */ /* 0x002ee20000300a00 */
[----:B------:R-:W-:-:S05]  /*91c10*/  PRMT R0, R164, 0x7771, RZ ;  /* 0x00007771a4007816 */ /* 0x000fca00000000ff */
[----:B------:R1:W-:Y:S04]  /*91c20*/  @P1 STG.E.U8 desc[UR60][R28.64], R0 ;  /* 0x000000001c001986 */ /* 0x0003e8000c10113c */
[----:B-1----:R-:W4:Y:S01]  /*91c30*/  LDL.LU.64 R28, [R1+0x17b8] ;  /* 0x0017b800011c7983 */ /* 0x002f220000300a00 */
[----:B------:R-:W-:Y:S02]  /*91c40*/  ISETP.LT.AND P4, PT, R15, R8, !P6 ;  /* 0x000000080f00720c */ /* 0x000fe40007781270 */
[----:B------:R-:W-:Y:S01]  /*91c50*/  ISETP.LT.AND P1, PT, R16, R9, !P6 ;  /* 0x000000091000720c */ /* 0x000fe20007721270 */
[----:B------:R-:W1:Y:S01]  /*91c60*/  LDC R8, c[0x0][0x228] ;  /* 0x00008a00ff087b82 */ /* 0x000e620000000800 */
[C---:B------:R-:W-:Y:S02]  /*91c70*/  PRMT R3, R164.reuse, 0x7772, RZ ;  /* 0x00007772a4037816 */ /* 0x040fe400000000ff */
[----:B------:R-:W-:-:S03]  /*91c80*/  PRMT R164, R164, 0x7773, RZ ;  /* 0x00007773a4a47816 */ /* 0x000fc600000000ff */
[----:B--2---:R-:W-:Y:S01]  /*91c90*/  @P5 STG.E.U8 desc[UR60][R246.64], R3 ;  /* 0x00000003f6005986 */ /* 0x004fe2000c10113c */
[----:B------:R-:W-:Y:S01]  /*91ca0*/  ISETP.LT.AND P5, PT, R14, R12, !P6 ;  /* 0x0000000c0e00720c */ /* 0x000fe200077a1270 */
[----:B------:R-:W2:Y:S02]  /*91cb0*/  LDC R9, c[0x0][0x228] ;  /* 0x00008a00ff097b82 */ /* 0x000ea40000000800 */
[----:B------:R0:W-:Y:S01]  /*91cc0*/  @P2 STG.E.U8 desc[UR60][R248.64], R164 ;  /* 0x000000a4f8002986 */ /* 0x0001e2000c10113c */
[----:B------:R-:W-:Y:S02]  /*91cd0*/  ISETP.GE.AND P2, PT, R23, R5, PT ;  /* 0x000000051700720c */ /* 0x000fe40003f46270 */
[----:B------:R-:W-:-:S03]  /*91ce0*/  ISETP.LT.AND P6, PT, R17, R13, !P6 ;  /* 0x0000000d1100720c */ /* 0x000fc600077c1270 */
[----:B------:R-:W2:Y:S01]  /*91cf0*/  LDC.64 R12, c[0x0][0x228] ;  /* 0x00008a00ff0c7b82 */ /* 0x000ea20000000a00 */
[----:B0-----:R-:W2:Y:S04]  /*91d00*/  LDL.LU.64 R248, [R1+0x17d8] ;  /* 0x0017d80001f87983 */ /* 0x001ea80000300a00 */
[----:B------:R-:W2:Y:S01]  /*91d10*/  LDL.LU.64 R246, [R1+0x17c8] ;  /* 0x0017c80001f67983 */ /* 0x000ea20000300a00 */
[C---:B---3--:R-:W-:Y:S02]  /*91d20*/  PRMT R0, R168.reuse, 0x7770, RZ ;  /* 0x00007770a8007816 */ /* 0x048fe400000000ff */
[----:B------:R-:W-:-:S03]  /*91d30*/  PRMT R3, R168, 0x7771, RZ ;  /* 0x00007771a8037816 */ /* 0x000fc600000000ff */
[----:B------:R0:W-:Y:S01]  /*91d40*/  @P4 STG.E.U8 desc[UR60][R30.64], R0 ;  /* 0x000000001e004986 */ /* 0x0001e2000c10113c */
[----:B------:R-:W-:-:S03]  /*91d50*/  ISETP.LT.AND P4, PT, R15, R2, !P2 ;  /* 0x000000020f00720c */ /* 0x000fc60005781270 */
[----:B------:R3:W-:Y:S01]  /*91d60*/  @P1 STG.E.U8 desc[UR60][R244.64], R3 ;  /* 0x00000003f4001986 */ /* 0x0007e2000c10113c */
[----:B------:R-:W-:Y:S02]  /*91d70*/  ISETP.LT.AND P1, PT, R16, R11, !P2 ;  /* 0x0000000b1000720c */ /* 0x000fe40005721270 */
[C---:B0-----:R-:W-:Y:S01]  /*91d80*/  PRMT R0, R168.reuse, 0x7772, RZ ;  /* 0x00007772a8007816 */ /* 0x041fe200000000ff */
[----:B------:R-:W0:Y:S01]  /*91d90*/  LDC.64 R30, c[0x0][0x228] ;  /* 0x00008a00ff1e7b82 */ /* 0x000e220000000a00 */
[----:B------:R-:W-:Y:S02]  /*91da0*/  PRMT R168, R168, 0x7773, RZ ;  /* 0x00007773a8a87816 */ /* 0x000fe400000000ff */
[----:B------:R-:W-:Y:S01]  /*91db0*/  PRMT R2, R165, 0x7771, RZ ;  /* 0x00007771a5027816 */ /* 0x000fe200000000ff */
[----:B------:R1:W-:Y:S01]  /*91dc0*/  @P5 STG.E.U8 desc[UR60][R26.64], R0 ;  /* 0x000000001a005986 */ /* 0x0003e2000c10113c */
[----:B----4-:R-:W-:-:S03]  /*91dd0*/  ISETP.GE.AND P5, PT, R19, R252, PT ;  /* 0x000000fc1300720c */ /* 0x010fc60003fa6270 */
[----:B---3--:R-:W3:Y:S01]  /*91de0*/  LDL.LU.64 R244, [R1+0x17d0] ;  /* 0x0017d00001f47983 */ /* 0x008ee20000300a00 */
[----:B------:R-:W4:Y:S03]  /*91df0*/  LDC R19, c[0x0][0x228] ;  /* 0x00008a00ff137b82 */ /* 0x000f260000000800 */
[----:B------:R2:W-:Y:S01]  /*91e00*/  @P6 STG.E.U8 desc[UR60][R250.64], R168 ;  /* 0x000000a8fa006986 */ /* 0x0005e2000c10113c */
[----:B-1----:R-:W-:-:S03]  /*91e10*/  PRMT R0, R165, 0x7770, RZ ;  /* 0x00007770a5007816 */ /* 0x002fc600000000ff */
[----:B------:R-:W4:Y:S01]  /*91e20*/  LDL.LU.64 R26, [R1+0x17e8] ;  /* 0x0017e800011a7983 */ /* 0x000f220000300a00 */
[----:B------:R-:W1:Y:S03]  /*91e30*/  LDC R11, c[0x0][0x228] ;  /* 0x00008a00ff0b7b82 */ /* 0x000e660000000800 */
[----:B------:R-:W4:Y:S04]  /*91e40*/  LDL.LU R252, [R1+0x1fd4] ;  /* 0x001fd40001fc7983 */ /* 0x000f280000300800 */
[----:B------:R-:W-:Y:S04]  /*91e50*/  @P4 STG.E.U8 desc[UR60][R28.64], R0 ;  /* 0x000000001c004986 */ /* 0x000fe8000c10113c */
[----:B--2---:R-:W2:Y:S04]  /*91e60*/  LDL.LU.64 R250, [R1+0x17f0] ;  /* 0x0017f00001fa7983 */ /* 0x004ea80000300a00 */
[----:B------:R0:W-:Y:S04]  /*91e70*/  @P1 STG.E.U8 desc[UR60][R166.64], R2 ;  /* 0x00000002a6001986 */ /* 0x0001e8000c10113c */
[----:B0-----:R-:W4:Y:S01]  /*91e80*/  LDL.LU.64 R166, [R1+0x2e68] ;  /* 0x002e680001a67983 */ /* 0x001f220000300a00 */
[----:B------:R-:W-:Y:S01]  /*91e90*/  ISETP.LT.AND P6, PT, R14, R8, !P2 ;  /* 0x000000080e00720c */ /* 0x000fe200057c1270 */
[----:B------:R-:W0:Y:S01]  /*91ea0*/  LDC.64 R2, c[0x0][0x228] ;  /* 0x00008a00ff027b82 */ /* 0x000e220000000a00 */
[----:B------:R-:W-:Y:S01]  /*91eb0*/  ISETP.LT.AND P2, PT, R17, R9, !P2 ;  /* 0x000000091100720c */ /* 0x000fe20005741270 */
[----:B------:R-:W2:Y:S01]  /*91ec0*/  LDL.LU.64 R28, [R1+0x1800] ;  /* 0x00180000011c7983 */ /* 0x000ea20000300a00 */
[----:B------:R-:W-:-:S02]  /*91ed0*/  ISETP.LT.AND P1, PT, R15, R22, !P5 ;  /* 0x000000160f00720c */ /* 0x000fc40006f21270 */
[C---:B------:R-:W-:Y:S02]  /*91ee0*/  PRMT R0, R165.reuse, 0x7772, RZ ;  /* 0x00007772a5007816 */ /* 0x040fe400000000ff */
[----:B------:R-:W-:Y:S02]  /*91ef0*/  PRMT R165, R165, 0x7773, RZ ;  /* 0x00007773a5a57816 */ /* 0x000fe400000000ff */
[----:B------:R-:W-:Y:S02]  /*91f00*/  ISETP.LT.AND P4, PT, R15, R4, !P0 ;  /* 0x000000040f00720c */ /* 0x000fe40004781270 */
[C---:B------:R-:W-:Y:S01]  /*91f10*/  PRMT R8, R169.reuse, 0x7771, RZ ;  /* 0x00007771a9087816 */ /* 0x040fe200000000ff */
[----:B------:R1:W-:Y:S01]  /*91f20*/  @P6 STG.E.U8 desc[UR60][R248.64], R0 ;  /* 0x00000000f8006986 */ /* 0x0003e2000c10113c */
[----:B------:R-:W-:Y:S01]  /*91f30*/  ISETP.LT.AND P6, PT, R16, R7, !P5 ;  /* 0x000000071000720c */ /* 0x000fe20006fc1270 */
[----:B------:R-:W0:Y:S01]  /*91f40*/  LDC.64 R4, c[0x0][0x228] ;  /* 0x00008a00ff047b82 */ /* 0x000e220000000a00 */
[----:B------:R-:W-:Y:S01]  /*91f50*/  PRMT R7, R169, 0x7770, RZ ;  /* 0x00007770a9077816 */ /* 0x000fe200000000ff */
[----:B------:R-:W-:Y:S01]  /*91f60*/  @P2 STG.E.U8 desc[UR60][R246.64], R165 ;  /* 0x000000a5f6002986 */ /* 0x000fe2000c10113c */
[----:B------:R-:W-:Y:S01]  /*91f70*/  ISETP.LT.AND P2, PT, R17, R6, !P5 ;  /* 0x000000061100720c */ /* 0x000fe20006f41270 */
[----:B------:R-:W-:-:S04]  /*91f80*/  VIADD R9, R10, 0xaf ;  /* 0x000000af0a097836 */ /* 0x000fc80000000000 */
[----:B------:R-:W0:Y:S01]  /*91f90*/  LDC.64 R22, c[0x0][0x228] ;  /* 0x00008a00ff167b82 */ /* 0x000e220000000a00 */
[----:B-1----:R-:W-:Y:S01]  /*91fa0*/  VIADD R0, R10, 0xae ;  /* 0x000000ae0a007836 */ /* 0x002fe20000000000 */
[----:B------:R-:W2:Y:S04]  /*91fb0*/  LDL.LU.64 R248, [R1+0x17f8] ;  /* 0x0017f80001f87983 */ /* 0x000ea80000300a00 */
[----:B---3--:R1:W-:Y:S02]  /*91fc0*/  @P1 STG.E.U8 desc[UR60][R244.64], R7 ;  /* 0x00000007f4001986 */ /* 0x0083e4000c10113c */
[----:B-1----:R-:W1:Y:S01]  /*91fd0*/  LDC.64 R6, c[0x0][0x228] ;  /* 0x00008a00ff067b82 */ /* 0x002e620000000a00 */
[----:B----4-:R-:W-:Y:S02]  /*91fe0*/  ISETP.LT.AND P5, PT, R14, R167, !P5 ;  /* 0x000000a70e00720c */ /* 0x010fe40006fa1270 */
[----:B------:R-:W3:Y:S01]  /*91ff0*/  LDL.LU R167, [R1+0x2e60] ;  /* 0x002e600001a77983 */ /* 0x000ee20000300800 */
[----:B------:R-:W-:-:S03]  /*92000*/  ISETP.GE.AND P1, PT, R0, R166, PT ;  /* 0x000000a60000720c */ /* 0x000fc60003f26270 */
[----:B------:R-:W4:Y:S04]  /*92010*/  LDL.LU.64 R246, [R1+0x1810] ;  /* 0x0018100001f67983 */ /* 0x000f280000300a00 */
[----:B------:R-:W3:Y:S01]  /*92020*/  LDL.LU R166, [R1+0x2e5c] ;  /* 0x002e5c0001a67983 */ /* 0x000ee20000300800 */
[C---:B------:R-:W-:Y:S02]  /*92030*/  PRMT R0, R169.reuse, 0x7772, RZ ;  /* 0x00007772a9007816 */ /* 0x040fe400000000ff */
[----:B------:R-:W-:Y:S01]  /*92040*/  PRMT R169, R169, 0x7773, RZ ;  /* 0x00007773a9a97816 */ /* 0x000fe200000000ff */
[----:B------:R1:W-:Y:S04]  /*92050*/  @P6 STG.E.U8 desc[UR60][R26.64], R8 ;  /* 0x000000081a006986 */ /* 0x0003e8000c10113c */
[----:B--2---:R2:W-:Y:S01]  /*92060*/  @P5 STG.E.U8 desc[UR60][R250.64], R0 ;  /* 0x00000000fa005986 */ /* 0x0045e2000c10113c */
[----:B0-----:R-:W-:-:S02]  /*92070*/  ISETP.LT.AND P5, PT, R14, R4, !P0 ;  /* 0x000000040e00720c */ /* 0x001fc400047a1270 */
[----:B------:R-:W-:Y:S01]  /*92080*/  ISETP.LT.AND P0, PT, R17, R2, !P0 ;  /* 0x000000021100720c */ /* 0x000fe20004701270 */
[----:B------:R0:W-:Y:S04]  /*92090*/  @P2 STG.E.U8 desc[UR60][R28.64], R169 ;  /* 0x000000a91c002986 */ /* 0x0001e8000c10113c */
[----:B------:R-:W4:Y:S01]  /*920a0*/  LDL.LU.64 R244, [R1+0x1818] ;  /* 0x0018180001f47983 */ /* 0x000f220000300a00 */
[----:B-1----:R-:W1:Y:S01]  /*920b0*/  LDC.64 R26, c[0x0][0x228] ;  /* 0x00008a00ff1a7b82 */ /* 0x002e620000000a00 */
[----:B--2---:R-:W-:Y:S02]  /*920c0*/  VIADD R0, R10, 0xad ;  /* 0x000000ad0a007836 */ /* 0x004fe40000000000 */
[----:B------:R-:W2:Y:S03]  /*920d0*/  LDL.LU.64 R250, [R1+0x1828] ;  /* 0x0018280001fa7983 */ /* 0x000ea60000300a00 */
[----:B------:R-:W-:-:S02]  /*920e0*/  ISETP.GE.AND P2, PT, R0, R18, PT ;  /* 0x000000120000720c */ /* 0x000fc40003f46270 */
[----:B0-----:R-:W0:Y:S01]  /*920f0*/  LDC.64 R28, c[0x0][0x228] ;  /* 0x00008a00ff1c7b82 */ /* 0x001e220000000a00 */
[----:B------:R-:W2:Y:S04]  /*92100*/  LDL.LU R18, [R1+0x2e58] ;  /* 0x002e580001127983 */ /* 0x000ea80000300800 */
[----:B------:R-:W2:Y:S01]  /*92110*/  LDL.LU.64 R40, [R1+0x1838] ;  /* 0x0018380001287983 */ /* 0x000ea20000300a00 */
[C---:B---3--:R-:W-:Y:S02]  /*92120*/  PRMT R2, R166.reuse, 0x7770, RZ ;  /* 0x00007770a6027816 */ /* 0x048fe400000000ff */
[----:B------:R-:W-:-:S03]  /*92130*/  PRMT R0, R166, 0x7771, RZ ;  /* 0x00007771a6007816 */ /* 0x000fc600000000ff */
[----:B------:R3:W-:Y:S04]  /*92140*/  @P4 STG.E.U8 desc[UR60][R248.64], R2 ;  /* 0x00000002f8004986 */ /* 0x0007e8000c10113c */
[----:B------:R1:W-:Y:S04]  /*92150*/  @P3 STG.E.U8 desc[UR60][R170.64], R0 ;  /* 0x00000000aa003986 */ /* 0x0003e8000c10113c */
[----:B---3--:R-:W3:Y:S04]  /*92160*/  LDL.LU.64 R248, [R1+0x1840] ;  /* 0x0018400001f87983 */ /* 0x008ee80000300a00 */
[----:B-1----:R-:W3:Y:S01]  /*92170*/  LDL.LU.64 R170, [R1+0x2e50] ;  /* 0x002e500001aa7983 */ /* 0x002ee20000300a00 */
[----:B------:R-:W-:-:S02]  /*92180*/  PRMT R2, R166, 0x7772, RZ ;  /* 0x00007772a6027816 */ /* 0x000fc400000000ff */
[----:B------:R-:W-:Y:S01]  /*92190*/  ISETP.LT.AND P4, PT, R15, R12, !P2 ;  /* 0x0000000c0f00720c */ /* 0x000fe20005781270 */
[----:B------:R-:W3:Y:S01]  /*921a0*/  LDL.LU.64 R36, [R1+0x1830] ;  /* 0x0018300001247983 */ /* 0x000ee20000300a00 */
[----:B------:R-:W-:Y:S01]  /*921b0*/  PRMT R166, R166, 0x7773, RZ ;  /* 0x00007773a6a67816 */ /* 0x000fe200000000ff */
[----:B------:R-:W1:Y:S02]  /*921c0*/  LDC R12, c[0x0][0x228] ;  /* 0x00008a00ff0c7b82 */ /* 0x000e640000000800 */
[----:B----4-:R4:W-:Y:S04]  /*921d0*/  @P5 STG.E.U8 desc[UR60][R246.64], R2 ;  /* 0x00000002f6005986 */ /* 0x0109e8000c10113c */
[----:B------:R0:W-:Y:S01]  /*921e0*/  @P0 STG.E.U8 desc[UR60][R244.64], R166 ;  /* 0x000000a6f4000986 */ /* 0x0001e2000c10113c */
[----:B----4-:R-:W-:-:S03]  /*921f0*/  VIADD R2, R10, 0xb0 ;  /* 0x000000b00a027836 */ /* 0x010fc60000000000 */
[----:B------:R-:W4:Y:S02]  /*92200*/  LDL.LU.64 R246, [R1+0x1850] ;  /* 0x0018500001f67983 */ /* 0x000f240000300a00 */
[----:B--2---:R-:W-:Y:S01]  /*92210*/  ISETP.GE.AND P0, PT, R2, R18, PT ;  /* 0x000000120200720c */ /* 0x004fe20003f06270 */
[----:B------:R-:W-:Y:S01]  /*92220*/  VIADD R2, R10, 0xb1 ;  /* 0x000000b10a027836 */ /* 0x000fe20000000000 */
[----:B------:R-:W2:Y:S04]  /*92230*/  LDL.LU.64 R38, [R1+0x1848] ;  /* 0x0018480001267983 */ /* 0x000ea80000300a00 */
[----:B------:R-:W2:Y:S04]  /*92240*/  LDL.LU R18, [R1+0x2e48] ;  /* 0x002e480001127983 */ /* 0x000ea80000300800 */
[----:B------:R-:W2:Y:S04]  /*92250*/  LDL.LU.64 R34, [R1+0x1860] ;  /* 0x0018600001227983 */ /* 0x000ea80000300a00 */
[----:B0-----:R-:W2:Y:S01]  /*92260*/  LDL.LU R245, [R1+0x2018] ;  /* 0x0020180001f57983 */ /* 0x001ea20000300800 */
[----:B---3--:R-:W-:-:S05]  /*92270*/  PRMT R0, R170, 0x7770, RZ ;  /* 0x00007770aa007816 */ /* 0x008fca00000000ff */
[----:B------:R0:W-:Y:S01]  /*92280*/  @P4 STG.E.U8 desc[UR60][R250.64], R0 ;  /* 0x00000000fa004986 */ /* 0x0001e2000c10113c */
[----:B------:R-:W-:-:S03]  /*92290*/  ISETP.GE.AND P4, PT, R2, R167, PT ;  /* 0x000000a70200720c */ /* 0x000fc60003f86270 */
[----:B------:R-:W3:Y:S01]  /*922a0*/  LDL.LU R167, [R1+0x2e44] ;  /* 0x002e440001a77983 */ /* 0x000ee20000300800 */
[----:B------:R-:W-:Y:S02]  /*922b0*/  ISETP.GE.AND P6, PT, R9, R252, PT ;  /* 0x000000fc0900720c */ /* 0x000fe40003fc6270 */
[----:B------:R-:W1:Y:S01]  /*922c0*/  LDC.64 R8, c[0x0][0x228] ;  /* 0x00008a00ff087b82 */ /* 0x000e620000000a00 */
[----:B------:R-:W-:Y:S02]  /*922d0*/  ISETP.LT.AND P3, PT, R16, R6, !P2 ;  /* 0x000000061000720c */ /* 0x000fe40005761270 */
[C---:B0-----:R-:W-:Y:S01]  /*922e0*/  PRMT R0, R170.reuse, 0x7771, RZ ;  /* 0x00007771aa007816 */ /* 0x041fe200000000ff */
[----:B------:R-:W2:Y:S01]  /*922f0*/  LDL.LU.64 R250, [R1+0x1858] ;  /* 0x0018580001fa7983 */ /* 0x000ea20000300a00 */
[----:B------:R-:W-:-:S03]  /*92300*/  PRMT R2, R170, 0x7772, RZ ;  /* 0x00007772aa027816 */ /* 0x000fc600000000ff */
[----:B------:R-:W0:Y:S06]  /*92310*/  LDC R6, c[0x0][0x228] ;  /* 0x00008a00ff067b82 */ /* 0x000e2c0000000800 */
[----:B------:R-:W-:Y:S01]  /*92320*/  @P3 STG.E.U8 desc[UR60][R40.64], R0 ;  /* 0x0000000028003986 */ /* 0x000fe2000c10113c */
[----:B------:R-:W-:Y:S02]  /*92330*/  ISETP.LT.AND P3, PT, R15, R24, !P1 ;  /* 0x000000180f00720c */ /* 0x000fe40004f61270 */
[----:B-1----:R-:W-:Y:S01]  /*92340*/  ISETP.LT.AND P5, PT, R14, R8, !P2 ;  /* 0x000000080e00720c */ /* 0x002fe200057a1270 */
[----:B------:R-:W1:Y:S01]  /*92350*/  LDC R24, c[0x0][0x228] ;  /* 0x00008a00ff187b82 */ /* 0x000e620000000800 */
[----:B------:R-:W-:-:S02]  /*92360*/  ISETP.LT.AND P2, PT, R17, R22, !P2 ;  /* 0x000000161100720c */ /* 0x000fc40005741270 */
[----:B------:R-:W-:-:S05]  /*92370*/  PRMT R170, R170, 0x7773, RZ ;  /* 0x00007773aaaa7816 */ /* 0x000fca00000000ff */
[----:B------:R-:W0:Y:S04]  /*92380*/  LDC R8, c[0x0][0x228] ;  /* 0x00008a00ff087b82 */ /* 0x000e280000000800 */
[----:B------:R4:W-:Y:S04]  /*92390*/  @P5 STG.E.U8 desc[UR60][R248.64], R2 ;  /* 0x00000002f8005986 */ /* 0x0009e8000c10113c */
[----:B------:R4:W-:Y:S01]  /*923a0*/  @P2 STG.E.U8 desc[UR60][R36.64], R170 ;  /* 0x000000aa24002986 */ /* 0x0009e2000c10113c */
[----:B------:R-:W1:Y:S01]  /*923b0*/  LDC R22, c[0x0][0x228] ;  /* 0x00008a00ff167b82 */ /* 0x000e620000000800 */
[----:B----4-:R-:W-:-:S02]  /*923c0*/  VIADD R2, R10, 0xb2 ;  /* 0x000000b20a027836 */ /* 0x010fc40000000000 */
[----:B------:R-:W4:Y:S04]  /*923d0*/  LDL.LU.64 R248, [R1+0x1870] ;  /* 0x0018700001f87983 */ /* 0x000f280000300a00 */
[----:B------:R-:W4:Y:S04]  /*923e0*/  LDL.LU R252, [R1+0x1ffc] ;  /* 0x001ffc0001fc7983 */ /* 0x000f280000300800 */
[----:B------:R-:W4:Y:S01]  /*923f0*/  LDL.LU.64 R36, [R1+0x1888] ;  /* 0x0018880001247983 */ /* 0x000f220000300a00 */
[----:B---3--:R-:W-:-:S05]  /*92400*/  PRMT R0, R167, 0x7770, RZ ;  /* 0x00007770a7007816 */ /* 0x008fca00000000ff */
[----:B------:R3:W-:Y:S01]  /*92410*/  @P3 STG.E.U8 desc[UR60][R246.64], R0 ;  /* 0x00000000f6003986 */ /* 0x0007e2000c10113c */
[----:B------:R-:W-:-:S03]  /*92420*/  ISETP.GE.AND P3, PT, R2, R171, PT ;  /* 0x000000ab0200720c */ /* 0x000fc60003f66270 */
[----:B------:R-:W4:Y:S01]  /*92430*/  LDL.LU R171, [R1+0x2e40] ;  /* 0x002e400001ab7983 */ /* 0x000f220000300800 */
[----:B------:R-:W-:Y:S02]  /*92440*/  ISETP.LT.AND P5, PT, R16, R26, !P1 ;  /* 0x0000001a1000720c */ /* 0x000fe40004fa1270 */
[----:B------:R-:W-:Y:S02]  /*92450*/  ISETP.LT.AND P2, PT, R14, R28, !P1 ;  /* 0x0000001c0e00720c */ /* 0x000fe40004f41270 */
[C---:B------:R-:W-:Y:S02]  /*92460*/  PRMT R4, R167.reuse, 0x7771, RZ ;  /* 0x00007771a7047816 */ /* 0x040fe400000000ff */
[----:B---3--:R-:W-:Y:S01]  /*92470*/  PRMT R0, R167, 0x7772, RZ ;  /* 0x00007772a7007816 */ /* 0x008fe200000000ff */
[----:B------:R-:W3:Y:S01]  /*92480*/  LDL.LU.64 R246, [R1+0x1878] ;  /* 0x0018780001f67983 */ /* 0x000ee20000300a00 */
[----:B------:R-:W-:Y:S01]  /*92490*/  ISETP.LT.AND P1, PT, R17, R30, !P1 ;  /* 0x0000001e1100720c */ /* 0x000fe20004f21270 */
[----:B------:R-:W-:Y:S01]  /*924a0*/  VIADD R2, R10, 0xb3 ;  /* 0x000000b30a027836 */ /* 0x000fe20000000000 */
[----:B------:R-:W1:Y:S03]  /*924b0*/  LDC R26, c[0x0][0x228] ;  /* 0x00008a00ff1a7b82 */ /* 0x000e660000000800 */
[----:B--2---:R-:W-:Y:S01]  /*924c0*/  @P5 STG.E.U8 desc[UR60][R38.64], R4 ;  /* 0x0000000426005986 */ /* 0x004fe2000c10113c */
[----:B------:R-:W-:-:S03]  /*924d0*/  ISETP.LT.AND P5, PT, R15, R32, !P6 ;  /* 0x000000200f00720c */ /* 0x000fc600077a1270 */
[----:B------:R-:W-:Y:S01]  /*924e0*/  @P2 STG.E.U8 desc[UR60][R34.64], R0 ;  /* 0x0000000022002986 */ /* 0x000fe2000c10113c */
[----:B------:R-:W-:Y:S02]  /*924f0*/  ISETP.LT.AND P2, PT, R16, R245, !P6 ;  /* 0x000000f51000720c */ /* 0x000fe40007741270 */
[----:B------:R-:W-:Y:S01]  /*92500*/  PRMT R167, R167, 0x7773, RZ ;  /* 0x00007773a7a77816 */ /* 0x000fe200000000ff */
[----:B------:R-:W2:Y:S04]  /*92510*/  LDL.LU.64 R244, [R1+0x1898] ;  /* 0x0018980001f47983 */ /* 0x000ea80000300a00 */
[----:B------:R0:W-:Y:S04]  /*92520*/  @P1 STG.E.U8 desc[UR60][R250.64], R167 ;  /* 0x000000a7fa001986 */ /* 0x0001e8000c10113c */
[----:B0-----:R-:W2:Y:S01]  /*92530*/  LDL.LU.64 R250, [R1+0x18a8] ;  /* 0x0018a80001fa7983 */ /* 0x001ea20000300a00 */
[----:B----4-:R-:W-:-:S02]  /*92540*/  PRMT R0, R171, 0x7770, RZ ;  /* 0x00007770ab007816 */ /* 0x010fc400000000ff */
[----:B------:R-:W-:-:S03]  /*92550*/  PRMT R4, R171, 0x7771, RZ ;  /* 0x00007771ab047816 */ /* 0x000fc600000000ff */
[----:B------:R-:W-:Y:S04]  /*92560*/  @P5 STG.E.U8 desc[UR60][R248.64], R0 ;  /* 0x00000000f8005986 */ /* 0x000fe8000c10113c */
[----:B------:R0:W-:Y:S04]  /*92570*/  @P2 STG.E.U8 desc[UR60][R172.64], R4 ;  /* 0x00000004ac002986 */ /* 0x0001e8000c10113c */
[----:B0-----:R-:W4:Y:S01]  /*92580*/  LDL.LU.64 R172, [R1+0x2e38] ;  /* 0x002e380001ac7983 */ /* 0x001f220000300a00 */
[----:B------:R-:W-:Y:S02]  /*92590*/  ISETP.LT.AND P1, PT, R14, R12, !P6 ;  /* 0x0000000c0e00720c */ /* 0x000fe40007721270 */
[----:B------:R-:W-:Y:S01]  /*925a0*/  PRMT R0, R171, 0x7772, RZ ;  /* 0x00007772ab007816 */ /* 0x000fe200000000ff */
[----:B------:R-:W2:Y:S01]  /*925b0*/  LDL.LU.64 R248, [R1+0x18a0] ;  /* 0x0018a00001f87983 */ /* 0x000ea20000300a00 */
[----:B------:R-:W-:Y:S01]  /*925c0*/  ISETP.LT.AND P6, PT, R17, R8, !P6 ;  /* 0x000000081100720c */ /* 0x000fe200077c1270 */
[----:B------:R-:W0:Y:S01]  /*925d0*/  LDC R12, c[0x0][0x228] ;  /* 0x00008a00ff0c7b82 */ /* 0x000e220000000800 */
[----:B------:R-:W-:Y:S01]  /*925e0*/  ISETP.LT.AND P2, PT, R15, R19, !P0 ;  /* 0x000000130f00720c */ /* 0x000fe20004741270 */
[----:B------:R-:W2:Y:S06]  /*925f0*/  LDL.LU.64 R38, [R1+0x18b8] ;  /* 0x0018b80001267983 */ /* 0x000eac0000300a00 */
[----:B------:R1:W-:Y:S01]  /*92600*/  @P1 STG.E.U8 desc[UR60][R36.64], R0 ;  /* 0x0000000024001986 */ /* 0x0003e2000c10113c */
[----:B------:R-:W-:Y:S01]  /*92610*/  ISETP.LT.AND P1, PT, R16, R11, !P0 ;  /* 0x0000000b1000720c */ /* 0x000fe20004721270 */
[----:B------:R-:W0:Y:S01]  /*92620*/  LDC R8, c[0x0][0x228] ;  /* 0x00008a00ff087b82 */ /* 0x000e220000000800 */
[----:B------:R-:W-:-:S02]  /*92630*/  PRMT R171, R171, 0x7773, RZ ;  /* 0x00007773abab7816 */ /* 0x000fc400000000ff */
[----:B------:R-:W-:Y:S01]  /*92640*/  ISETP.GE.AND P5, PT, R2, R252, PT ;  /* 0x000000fc0200720c */ /* 0x000fe20003fa6270 */
[----:B------:R-:W-:Y:S02]  /*92650*/  VIADD R2, R10, 0xb4 ;  /* 0x000000b40a027836 */ /* 0x000fe40000000000 */
[----:B---3--:R-:W-:Y:S02]  /*92660*/  @P6 STG.E.U8 desc[UR60][R246.64], R171 ;  /* 0x000000abf6006986 */ /* 0x008fe4000c10113c */
[----:B------:R-:W3:Y:S02]  /*92670*/  LDC R19, c[0x0][0x228] ;  /* 0x00008a00ff137b82 */ /* 0x000ee40000000800 */
[----:B-1----:R-:W3:Y:S01]  /*92680*/  LDL.LU.64 R36, [R1+0x18b0] ;  /* 0x0018b00001247983 */ /* 0x002ee20000300a00 */
[----:B----4-:R-:W-:-:S05]  /*92690*/  PRMT R0, R172, 0x7770, RZ ;  /* 0x00007770ac007816 */ /* 0x010fca00000000ff */
[----:B------:R-:W1:Y:S01]  /*926a0*/  LDC R11, c[0x0][0x228] ;  /* 0x00008a00ff0b7b82 */ /* 0x000e620000000800 */
[----:B------:R-:W-:Y:S01]  /*926b0*/  PRMT R4, R172, 0x7771, RZ ;  /* 0x00007771ac047816 */ /* 0x000fe200000000ff */
[----:B--2---:R2:W-:Y:S01]  /*926c0*/  @P2 STG.E.U8 desc[UR60][R244.64], R0 ;  /* 0x00000000f4002986 */ /* 0x0045e2000c10113c */
[----:B------:R-:W-:-:S03]  /*926d0*/  ISETP.GE.AND P2, PT, R2, R173, PT ;  /* 0x000000ad0200720c */ /* 0x000fc60003f46270 */
[----:B------:R4:W-:Y:S04]  /*926e0*/  @P1 STG.E.U8 desc[UR60][R176.64], R4 ;  /* 0x00000004b0001986 */ /* 0x0009e8000c10113c */
[----:B--2---:R-:W2:Y:S04]  /*926f0*/  LDL.LU.64 R244, [R1+0x18c8] ;  /* 0x0018c80001f47983 */ /* 0x004ea80000300a00 */
[----:B------:R-:W3:Y:S04]  /*92700*/  LDL.LU R173, [R1+0x2e30] ;  /* 0x002e300001ad7983 */ /* 0x000ee80000300800 */
[----:B----4-:R-:W4:Y:S01]  /*92710*/  LDL.LU.64 R176, [R1+0x2e28] ;  /* 0x002e280001b07983 */ /* 0x010f220000300a00 */
[----:B------:R-:W-:-:S02]  /*92720*/  ISETP.LT.AND P6, PT, R14, R6, !P0 ;  /* 0x000000060e00720c */ /* 0x000fc400047c1270 */
[----:B0-----:R-:W-:Y:S02]  /*92730*/  ISETP.LT.AND P0, PT, R17, R12, !P0 ;  /* 0x0000000c1100720c */ /* 0x001fe40004701270 */
[----:B------:R-:W-:Y:S01]  /*92740*/  PRMT R0, R172, 0x7772, RZ ;  /* 0x00007772ac007816 */ /* 0x000fe200000000ff */
[----:B------:R-:W-:Y:S01]  /*92750*/  VIADD R2, R10, 0xb5 ;  /* 0x000000b50a027836 */ /* 0x000fe20000000000 */
[----:B------:R-:W-:Y:S01]  /*92760*/  ISETP.LT.AND P1, PT, R15, R8, !P4 ;  /* 0x000000080f00720c */ /* 0x000fe20006721270 */
[----:B------:R-:W2:Y:S01]  /*92770*/  LDL.LU.64 R246, [R1+0x18c0] ;  /* 0x0018c00001f67983 */ /* 0x000ea20000300a00 */
[----:B------:R-:W-:Y:S01]  /*92780*/  PRMT R172, R172, 0x7773, RZ ;  /* 0x00007773acac7816 */ /* 0x000fe200000000ff */
[----:B------:R-:W0:Y:S04]  /*92790*/  LDC R6, c[0x0][0x228] ;  /* 0x00008a00ff067b82 */ /* 0x000e280000000800 */
[----:B------:R1:W-:Y:S04]  /*927a0*/  @P6 STG.E.U8 desc[UR60][R250.64], R0 ;  /* 0x00000000fa006986 */ /* 0x0003e8000c10113c */
[----:B------:R1:W-:Y:S01]  /*927b0*/  @P0 STG.E.U8 desc[UR60][R248.64], R172 ;  /* 0x000000acf8000986 */ /* 0x0003e2000c10113c */
[----:B------:R-:W0:Y:S03]  /*927c0*/  LDC R12, c[0x0][0x228] ;  /* 0x00008a00ff0c7b82 */ /* 0x000e260000000800 */
[----:B-1----:R-:W2:Y:S05]  /*927d0*/  LDL.LU.64 R250, [R1+0x18d8] ;  /* 0x0018d80001fa7983 */ /* 0x002eaa0000300a00 */
[----:B------:R-:W1:Y:S01]  /*927e0*/  LDC R8, c[0x0][0x228] ;  /* 0x00008a00ff087b82 */ /* 0x000e620000000800 */
[----:B------:R-:W2:Y:S04]  /*927f0*/  LDL.LU.64 R34, [R1+0x18d0] ;  /* 0x0018d00001227983 */ /* 0x000ea80000300a00 */
[----:B------:R-:W2:Y:S01]  /*92800*/  LDL.LU.64 R248, [R1+0x18e8] ;  /* 0x0018e80001f87983 */ /* 0x000ea20000300a00 */
[----:B------:R-:W-:-:S02]  /*92810*/  ISETP.LT.AND P6, PT, R16, R22, !P4 ;  /* 0x000000161000720c */ /* 0x000fc400067c1270 */
[----:B------:R-:W-:Y:S01]  /*92820*/  ISETP.LT.AND P0, PT, R14, R11, !P4 ;  /* 0x0000000b0e00720c */ /* 0x000fe20006701270 */
[----:B------:R-:W1:Y:S01]  /*92830*/  LDC R22, c[0x0][0x228] ;  /* 0x00008a00ff167b82 */ /* 0x000e620000000800 */
[----:B----4-:R-:W-:-:S07]  /*92840*/  PRMT R0, R176, 0x7770, RZ ;  /* 0x00007770b0007816 */ /* 0x010fce00000000ff */
[----:B------:R-:W4:Y:S01]  /*92850*/  LDC R11, c[0x0][0x228] ;  /* 0x00008a00ff0b7b82 */ /* 0x000f220000000800 */
[----:B------:R0:W-:Y:S01]  /*92860*/  @P1 STG.E.U8 desc[UR60][R38.64], R0 ;  /* 0x0000000026001986 */ /* 0x0001e2000c10113c */
[----:B---3--:R-:W-:-:S03]  /*92870*/  ISETP.GE.AND P1, PT, R2, R173, PT ;  /* 0x000000ad0200720c */ /* 0x008fc60003f26270 */
[----:B------:R-:W3:Y:S01]  /*92880*/  LDL.LU R173, [R1+0x2e20] ;  /* 0x002e200001ad7983 */ /* 0x000ee20000300800 */
[C---:B------:R-:W-:Y:S02]  /*92890*/  PRMT R4, R176.reuse, 0x7771, RZ ;  /* 0x00007771b0047816 */ /* 0x040fe400000000ff */
[----:B0-----:R-:W-:-:S03]  /*928a0*/  PRMT R0, R176, 0x7772, RZ ;  /* 0x00007772b0007816 */ /* 0x001fc600000000ff */
[----:B------:R0:W-:Y:S04]  /*928b0*/  @P6 STG.E.U8 desc[UR60][R36.64], R4 ;  /* 0x0000000424006986 */ /* 0x0001e8000c10113c */
[----:B--2---:R2:W-:Y:S04]  /*928c0*/  @P0 STG.E.U8 desc[UR60][R244.64], R0 ;  /* 0x00000000f4000986 */ /* 0x0045e8000c10113c */
[----:B0-----:R-:W3:Y:S04]  /*928d0*/  LDL.LU.64 R36, [R1+0x18e0] ;  /* 0x0018e00001247983 */ /* 0x001ee80000300a00 */
[----:B--2---:R-:W2:Y:S01]  /*928e0*/  LDL.LU.64 R244, [R1+0x1900] ;  /* 0x0019000001f47983 */ /* 0x004ea20000300a00 */
[----:B------:R-:W-:-:S02]  /*928f0*/  ISETP.LT.AND P4, PT, R17, R6, !P4 ;  /* 0x000000061100720c */ /* 0x000fc40006781270 */
[----:B------:R-:W0:Y:S01]  /*92900*/  LDC R6, c[0x0][0x228] ;  /* 0x00008a00ff067b82 */ /* 0x000e220000000800 */
[----:B------:R-:W-:Y:S02]  /*92910*/  ISETP.LT.AND P6, PT, R15, R12, !P3 ;  /* 0x0000000c0f00720c */ /* 0x000fe40005fc1270 */
[----:B------:R-:W-:Y:S02]  /*92920*/  PRMT R176, R176, 0x7773, RZ ;  /* 0x00007773b0b07816 */ /* 0x000fe400000000ff */
[----:B------:R-:W-:-:S03]  /*92930*/  ISETP.LT.AND P0, PT, R16, R19, !P3 ;  /* 0x000000131000720c */ /* 0x000fc60005f01270 */
[----:B------:R-:W2:Y:S03]  /*92940*/  LDC R19, c[0x0][0x228] ;  /* 0x00008a00ff137b82 */ /* 0x000ea60000000800 */
[----:B------:R4:W-:Y:S01]  /*92950*/  @P4 STG.E.U8 desc[UR60][R246.64], R176 ;  /* 0x000000b0f6004986 */ /* 0x0009e2000c10113c */
[----:B-1----:R-:W-:Y:S02]  /*92960*/  ISETP.LT.AND P4, PT, R14, R8, !P3 ;  /* 0x000000080e00720c */ /* 0x002fe40005f81270 */
[----:B----4-:R-:W-:Y:S02]  /*92970*/  ISETP.LT.AND P3, PT, R17, R11, !P3 ;  /* 0x0000000b1100720c */ /* 0x010fe40005f61270 */
[----:B------:R-:W1:Y:S01]  /*92980*/  LDC R8, c[0x0][0x228] ;  /* 0x00008a00ff087b82 */ /* 0x000e620000000800 */
[----:B------:R-:W4:Y:S07]  /*92990*/  LDL.LU.64 R246, [R1+0x1910] ;  /* 0x0019100001f67983 */ /* 0x000f2e0000300a00 */
[----:B------:R-:W1:Y:S08]  /*929a0*/  LDC R11, c[0x0][0x228] ;  /* 0x00008a00ff0b7b82 */ /* 0x000e700000000800 */
[----:B------:R-:W4:Y:S01]  /*929b0*/  LDC R12, c[0x0][0x228] ;  /* 0x00008a00ff0c7b82 */ /* 0x000f220000000800 */
[----:B---3--:R-:W-:-:S02]  /*929c0*/  PRMT R0, R173, 0x7770, RZ ;  /* 0x00007770ad007816 */ /* 0x008fc400000000ff */
[----:B------:R-:W-:-:S03]  /*929d0*/  PRMT R4, R173, 0x7771, RZ ;  /* 0x00007771ad047816 */ /* 0x000fc600000000ff */
[----:B------:R3:W-:Y:S04]  /*929e0*/  @P6 STG.E.U8 desc[UR60][R250.64], R0 ;  /* 0x00000000fa006986 */ /* 0x0007e8000c10113c */
[----:B------:R1:W-:Y:S01]  /*929f0*/  @P0 STG.E.U8 desc[UR60][R34.64], R4 ;  /* 0x0000000422000986 */ /* 0x0003e2000c10113c */
[----:B0-----:R-:W-:Y:S01]  /*92a00*/  ISETP.LT.AND P0, PT, R15, R6, !P5 ;  /* 0x000000060f00720c */ /* 0x001fe20006f01270 */
[----:B------:R-:W-:Y:S01]  /*92a10*/  VIADD R2, R10, 0xf5 ;  /* 0x000000f50a027836 */ /* 0x000fe20000000000 */
[----:B------:R-:W0:Y:S01]  /*92a20*/  LDC R6, c[0x0][0x228] ;  /* 0x00008a00ff067b82 */ /* 0x000e220000000800 */
[----:B---3--:R-:W-:Y:S01]  /*92a30*/  PRMT R0, R173, 0x7772, RZ ;  /* 0x00007772ad007816 */ /* 0x008fe200000000ff */
[----:B------:R-:W3:Y:S04]  /*92a40*/  LDL.LU.64 R250, [R1+0x1908] ;  /* 0x0019080001fa7983 */ /* 0x000ee80000300a00 */
[----:B------:R2:W-:Y:S01]  /*92a50*/  @P4 STG.E.U8 desc[UR60][R248.64], R0 ;  /* 0x00000000f8004986 */ /* 0x0005e2000c10113c */
[----:B------:R-:W-:-:S02]  /*92a60*/  ISETP.LT.AND P4, PT, R16, R22, !P5 ;  /* 0x000000161000720c */ /* 0x000fc40006f81270 */
[----:B------:R-:W-:Y:S01]  /*92a70*/  PRMT R173, R173, 0x7773, RZ ;  /* 0x00007773adad7816 */ /* 0x000fe200000000ff */
[----:B------:R-:W0:Y:S01]  /*92a80*/  LDC R22, c[0x0][0x22c] ;  /* 0x00008b00ff167b82 */ /* 0x000e220000000800 */
[----:B-1----:R-:W-:-:S03]  /*92a90*/  PRMT R4, R177, 0x7771, RZ ;  /* 0x00007771b1047816 */ /* 0x002fc600000000ff */
[----:B------:R-:W-:Y:S01]  /*92aa0*/  @P3 STG.E.U8 desc[UR60][R36.64], R173 ;  /* 0x000000ad24003986 */ /* 0x000fe2000c10113c */
[----:B--2---:R-:W-:-:S03]  /*92ab0*/  PRMT R0, R177, 0x7770, RZ ;  /* 0x00007770b1007816 */ /* 0x004fc600000000ff */
[----:B------:R-:W2:Y:S04]  /*92ac0*/  LDL.LU.64 R248, [R1+0x1920] ;  /* 0x0019200001f87983 */ /* 0x000ea80000300a00 */
[----:B------:R1:W-:Y:S04]  /*92ad0*/  @P0 STG.E.U8 desc[UR60][R244.64], R0 ;  /* 0x00000000f4000986 */ /* 0x0003e8000c10113c */
[----:B------:R4:W-:Y:S04]  /*92ae0*/  @P4 STG.E.U8 desc[UR60][R174.64], R4 ;  /* 0x00000004ae004986 */ /* 0x0009e8000c10113c */
[----:B-1----:R-:W2:Y:S04]  /*92af0*/  LDL.LU.64 R244, [R1+0x1930] ;  /* 0x0019300001f47983 */ /* 0x002ea80000300a00 */
[----:B----4-:R-:W4:Y:S01]  /*92b00*/  LDL.LU.64 R174, [R1+0x2e18] ;  /* 0x002e180001ae7983 */ /* 0x010f220000300a00 */
[----:B------:R-:W-:Y:S01]  /*92b10*/  ISETP.LT.AND P3, PT, R14, R19, !P5 ;  /* 0x000000130e00720c */ /* 0x000fe20006f61270 */
[----:B------:R-:W1:Y:S01]  /*92b20*/  LDC R4, c[0x0][0x228] ;  /* 0x00008a00ff047b82 */ /* 0x000e620000000800 */
[----:B------:R-:W-:Y:S01]  /*92b30*/  PRMT R0, R177, 0x7772, RZ ;  /* 0x00007772b1007816 */ /* 0x000fe200000000ff */
[----:B------:R-:W2:Y:S01]  /*92b40*/  LDL.LU.64 R36, [R1+0x1928] ;  /* 0x0019280001247983 */ /* 0x000ea20000300a00 */
[----:B------:R-:W-:-:S02]  /*92b50*/  ISETP.LT.AND P5, PT, R17, R8, !P5 ;  /* 0x000000081100720c */ /* 0x000fc40006fa1270 */
[----:B------:R-:W-:Y:S01]  /*92b60*/  ISETP.LT.AND P4, PT, R15, R11, !P2 ;  /* 0x0000000b0f00720c */ /* 0x000fe20005781270 */
[----:B------:R-:W2:Y:S01]  /*92b70*/  LDL.LU.64 R40, [R1+0x1940] ;  /* 0x0019400001287983 */ /* 0x000ea20000300a00 */
[----:B------:R-:W-:Y:S01]  /*92b80*/  ISETP.GE.AND P6, PT, R2, R5, PT ;  /* 0x000000050200720c */ /* 0x000fe20003fc6270 */
[----:B------:R-:W-:Y:S01]  /*92b90*/  VIADD R2, R10, 0xf6 ;  /* 0x000000f60a027836 */ /* 0x000fe20000000000 */
[----:B------:R-:W-:Y:S01]  /*92ba0*/  PRMT R177, R177, 0x7773, RZ ;  /* 0x00007773b1b17816 */ /* 0x000fe200000000ff */
[----:B------:R-:W1:Y:S02]  /*92bb0*/  LDC R5, c[0x0][0x228] ;  /* 0x00008a00ff057b82 */ /* 0x000e640000000800 */
[----:B------:R-:W-:Y:S01]  /*92bc0*/  @P3 STG.E.U8 desc[UR60][R246.64], R0 ;  /* 0x00000000f6003986 */ /* 0x000fe2000c10113c */
[----:B------:R-:W-:Y:S02]  /*92bd0*/  ISETP.LT.AND P3, PT, R16, R12, !P2 ;  /* 0x0000000c1000720c */ /* 0x000fe40005761270 */
[----:B------:R-:W-:Y:S01]  /*92be0*/  ISETP.GE.AND P0, PT, R2, R3, PT ;  /* 0x000000030200720c */ /* 0x000fe20003f06270 */
[----:B------:R-:W-:-:S02]  /*92bf0*/  VIADD R2, R10, 0xb6 ;  /* 0x000000b60a027836 */ /* 0x000fc40000000000 */
[----:B------:R-:W1:Y:S08]  /*92c00*/  LDC R8, c[0x0][0x228] ;  /* 0x00008a00ff087b82 */ /* 0x000e700000000800 */
[----:B------:R-:W1:Y:S08]  /*92c10*/  LDC R11, c[0x0][0x228] ;  /* 0x00008a00ff0b7b82 */ /* 0x000e700000000800 */
[----:B------:R-:W1:Y:S08]  /*92c20*/  LDC R12, c[0x0][0x228] ;  /* 0x00008a00ff0c7b82 */ /* 0x000e700000000800 */
[----:B------:R-:W1:Y:S01]  /*92c30*/  LDC R19, c[0x0][0x22c] ;  /* 0x00008b00ff137b82 */ /* 0x000e620000000800 */
[----:B---3--:R3:W-:Y:S04]  /*92c40*/  @P5 STG.E.U8 desc[UR60][R250.64], R177 ;  /* 0x000000b1fa005986 */ /* 0x0087e8000c10113c */
[----:B---3--:R-:W3:Y:S04]  /*92c50*/  LDL.LU R250, [R1+0x2024] ;  /* 0x0020240001fa7983 */ /* 0x008ee80000300800 */
[----:B------:R-:W3:Y:S01]  /*92c60*/  LDL.LU.64 R38, [R1+0x1938] ;  /* 0x0019380001267983 */ /* 0x000ee20000300a00 */
[----:B----4-:R-:W-:-:S02]  /*92c70*/  PRMT R0, R174, 0x7770, RZ ;  /* 0x00007770ae007816 */ /* 0x010fc400000000ff */
[----:B------:R-:W-:-:S03]  /*92c80*/  PRMT R3, R174, 0x7771, RZ ;  /* 0x00007771ae037816 */ /* 0x000fc600000000ff */
[----:B--2---:R2:W-:Y:S01]  /*92c90*/  @P4 STG.E.U8 desc[UR60][R248.64], R0 ;  /* 0x00000000f8004986 */ /* 0x0045e2000c10113c */
[----:B------:R-:W-:-:S03]  /*92ca0*/  ISETP.GE.AND P4, PT, R2, R175, PT ;  /* 0x000000af0200720c */ /* 0x000fc60003f86270 */
[----:B------:R4:W-:Y:S04]  /*92cb0*/  @P3 STG.E.U8 desc[UR60][R178.64], R3 ;  /* 0x00000003b2003986 */ /* 0x0009e8000c10113c */
[----:B--2---:R-:W2:Y:S04]  /*92cc0*/  LDL.LU.64 R248, [R1+0x1950] ;  /* 0x0019500001f87983 */ /* 0x004ea80000300a00 */
[----:B------:R-:W2:Y:S04]  /*92cd0*/  LDL.LU R175, [R1+0x2e10] ;  /* 0x002e100001af7983 */ /* 0x000ea80000300800 */
[----:B----4-:R-:W4:Y:S01]  /*92ce0*/  LDL.LU.64 R178, [R1+0x2e08] ;  /* 0x002e080001b27983 */ /* 0x010f220000300a00 */
[----:B0-----:R-:W-:-:S02]  /*92cf0*/  ISETP.LT.AND P5, PT, R14, R6, !P2 ;  /* 0x000000060e00720c */ /* 0x001fc400057a1270 */
[----:B-1----:R-:W-:Y:S01]  /*92d00*/  ISETP.LT.AND P2, PT, R17, R5, !P2 ;  /* 0x000000051100720c */ /* 0x002fe20005741270 */
[----:B------:R-:W2:Y:S01]  /*92d10*/  LDL.LU.64 R246, [R1+0x1948] ;  /* 0x0019480001f67983 */ /* 0x000ea20000300a00 */
[----:B------:R-:W-:Y:S01]  /*92d20*/  PRMT R0, R174, 0x7772, RZ ;  /* 0x00007772ae007816 */ /* 0x000fe200000000ff */
[----:B------:R-:W-:Y:S01]  /*92d30*/  VIADD R2, R10, 0xb7 ;  /* 0x000000b70a027836 */ /* 0x000fe20000000000 */
[----:B------:R-:W-:Y:S01]  /*92d40*/  ISETP.LT.AND P3, PT, R15, R8, !P1 ;  /* 0x000000080f00720c */ /* 0x000fe20004f61270 */
[----:B------:R-:W0:Y:S01]  /*92d50*/  LDC R6, c[0x0][0x228] ;  /* 0x00008a00ff067b82 */ /* 0x000e220000000800 */
[----:B------:R-:W-:-:S05]  /*92d60*/  PRMT R174, R174, 0x7773, RZ ;  /* 0x00007773aeae7816 */ /* 0x000fca00000000ff */
[----:B------:R1:W-:Y:S01]  /*92d70*/  @P5 STG.E.U8 desc[UR60][R244.64], R0 ;  /* 0x00000000f4005986 */ /* 0x0003e2000c10113c */
[----:B------:R-:W-:Y:S01]  /*92d80*/  ISETP.LT.AND P5, PT, R16, R11, !P1 ;  /* 0x0000000b1000720c */ /* 0x000fe20004fa1270 */
[----:B------:R-:W0:Y:S02]  /*92d90*/  LDC R5, c[0x0][0x228] ;  /* 0x00008a00ff057b82 */ /* 0x000e240000000800 */
[----:B------:R1:W-:Y:S01]  /*92da0*/  @P2 STG.E.U8 desc[UR60][R36.64], R174 ;  /* 0x000000ae24002986 */ /* 0x0003e2000c10113c */
[----:B------:R-:W-:-:S05]  /*92db0*/  ISETP.LT.AND P2, PT, R14, R4, !P1 ;  /* 0x000000040e00720c */ /* 0x000fca0004f41270 */
[----:B------:R-:W0:Y:S01]  /*92dc0*/  LDC R11, c[0x0][0x228] ;  /* 0x00008a00ff0b7b82 */ /* 0x000e220000000800 */
[----:B-1----:R-:W2:Y:S04]  /*92dd0*/  LDL.LU.64 R244, [R1+0x1960] ;  /* 0x0019600001f47983 */ /* 0x002ea80000300a00 */
[----:B------:R-:W2:Y:S03]  /*92de0*/  LDL.LU R252, [R1+0x202c] ;  /* 0x00202c0001fc7983 */ /* 0x000ea60000300800 */
[----:B------:R-:W1:Y:S01]  /*92df0*/  LDC R4, c[0x0][0x228] ;  /* 0x00008a00ff047b82 */ /* 0x000e620000000800 */
[----:B------:R-:W2:Y:S04]  /*92e00*/  LDL.LU.64 R34, [R1+0x1958] ;  /* 0x0019580001227983 */ /* 0x000ea80000300a00 */
[----:B------:R-:W2:Y:S03]  /*92e10*/  LDL.LU.64 R36, [R1+0x1978] ;  /* 0x0019780001247983 */ /* 0x000ea60000300a00 */
[----:B------:R-:W1:Y:S01]  /*92e20*/  LDC R8, c[0x0][0x228] ;  /* 0x00008a00ff087b82 */ /* 0x000e620000000800 */
[----:B----4-:R-:W-:-:S02]  /*92e30*/  PRMT R0, R178, 0x7770, RZ ;  /* 0x00007770b2007816 */ /* 0x010fc400000000ff */
[----:B------:R-:W-:-:S03]  /*92e40*/  PRMT R3, R178, 0x7771, RZ ;  /* 0x00007771b2037816 */ /* 0x000fc600000000ff */
[----:B------:R4:W-:Y:S01]  /*92e50*/  @P3 STG.E.U8 desc[UR60][R40.64], R0 ;  /* 0x0000000028003986 */ /* 0x0009e2000c10113c */
[----:B---3--:R-:W-:-:S03]  /*92e60*/  ISETP.GE.AND P3, PT, R2, R250, PT ;  /* 0x000000fa0200720c */ /* 0x008fc60003f66270 */
[----:B------:R-:W-:Y:S04]  /*92e70*/  @P5 STG.E.U8 desc[UR60][R38.64], R3 ;  /* 0x0000000326005986 */ /* 0x000fe8000c10113c */
[----:B------:R-:W3:Y:S01]  /*92e80*/  LDL.LU.64 R250, [R1+0x1968] ;  /* 0x0019680001fa7983 */ /* 0x000ee20000300a00 */
[----:B----4-:R-:W-:-:S05]  /*92e90*/  PRMT R0, R178, 0x7772, RZ ;  /* 0x00007772b2007816 */ /* 0x010fca00000000ff */
[----:B--2---:R2:W-:Y:S04]  /*92ea0*/  @P2 STG.E.U8 desc[UR60][R248.64], R0 ;  /* 0x00000000f8002986 */ /* 0x0045e8000c10113c */
[----:B--2---:R-:W2:Y:S01]  /*92eb0*/  LDL.LU.64 R248, [R1+0x1988] ;  /* 0x0019880001f87983 */ /* 0x004ea20000300a00 */
[----:B0-----:R-:W-:Y:S02]  /*92ec0*/  ISETP.LT.AND P1, PT, R17, R6, !P1 ;  /* 0x000000061100720c */ /* 0x001fe40004f21270 */
[----:B------:R-:W0:Y:S01]  /*92ed0*/  LDC R6, c[0x0][0x228] ;  /* 0x00008a00ff067b82 */ /* 0x000e220000000800 */
[----:B------:R-:W-:Y:S02]  /*92ee0*/  ISETP.LT.AND P5, PT, R15, R5, !P4 ;  /* 0x000000050f00720c */ /* 0x000fe400067a1270 */
[----:B------:R-:W-:-:S02]  /*92ef0*/  PRMT R178, R178, 0x7773, RZ ;  /* 0x00007773b2b27816 */ /* 0x000fc400000000ff */
[----:B------:R-:W-:Y:S02]  /*92f00*/  ISETP.LT.AND P2, PT, R16, R12, !P4 ;  /* 0x0000000c1000720c */ /* 0x000fe40006741270 */
[C---:B------:R-:W-:Y:S01]  /*92f10*/  PRMT R0, R175.reuse, 0x7770, RZ ;  /* 0x00007770af007816 */ /* 0x040fe200000000ff */
[----:B------:R-:W4:Y:S03]  /*92f20*/  LDC R5, c[0x0][0x228] ;  /* 0x00008a00ff057b82 */ /* 0x000f260000000800 */
[----:B------:R1:W-:Y:S01]  /*92f30*/  @P1 STG.E.U8 desc[UR60][R246.64], R178 ;  /* 0x000000b2f6001986 */ /* 0x0003e2000c10113c */
[----:B------:R-:W-:Y:S02]  /*92f40*/  ISETP.LT.AND P1, PT, R14, R11, !P4 ;  /* 0x0000000b0e00720c */ /* 0x000fe40006721270 */
[----:B------:R-:W-:Y:S01]  /*92f50*/  PRMT R3, R175, 0x7771, RZ ;  /* 0x00007771af037816 */ /* 0x000fe200000000ff */
[----:B------:R1:W-:Y:S02]  /*92f60*/  @P5 STG.E.U8 desc[UR60][R244.64], R0 ;  /* 0x00000000f4005986 */ /* 0x0003e4000c10113c */
[----:B-1----:R-:W-:Y:S01]  /*92f70*/  ISETP.LT.AND P4, PT, R17, R4, !P4 ;  /* 0x000000041100720c */ /* 0x002fe20006781270 */
[----:B------:R-:W1:Y:S01]  /*92f80*/  LDC R11, c[0x0][0x228] ;  /* 0x00008a00ff0b7b82 */ /* 0x000e620000000800 */
[----:B------:R0:W-:Y:S04]  /*92f90*/  @P2 STG.E.U8 desc[UR60][R34.64], R3 ;  /* 0x0000000322002986 */ /* 0x0001e8000c10113c */
[----:B------:R-:W4:Y:S01]  /*92fa0*/  LDL.LU.64 R246, [R1+0x1998] ;  /* 0x0019980001f67983 */ /* 0x000f220000300a00 */
[----:B------:R-:W-:-:S02]  /*92fb0*/  VIADD R2, R10, 0xb8 ;  /* 0x000000b80a027836 */ /* 0x000fc40000000000 */
[----:B------:R-:W1:Y:S01]  /*92fc0*/  LDC R12, c[0x0][0x228] ;  /* 0x00008a00ff0c7b82 */ /* 0x000e620000000800 */
[----:B------:R-:W-:Y:S01]  /*92fd0*/  PRMT R0, R175, 0x7772, RZ ;  /* 0x00007772af007816 */ /* 0x000fe200000000ff */
[----:B------:R-:W4:Y:S01]  /*92fe0*/  LDL.LU.64 R244, [R1+0x1990] ;  /* 0x0019900001f47983 */ /* 0x000f220000300a00 */
[----:B0-----:R-:W-:-:S03]  /*92ff0*/  ISETP.LT.AND P2, PT, R15, R6, !P3 ;  /* 0x000000060f00720c */ /* 0x001fc60005f41270 */
[----:B------:R0:W-:Y:S01]  /*93000*/  @P1 STG.E.U8 desc[UR60][R36.64], R0 ;  /* 0x0000000024001986 */ /* 0x0001e2000c10113c */
[----:B------:R-:W-:Y:S01]  /*93010*/  ISETP.LT.AND P1, PT, R16, R8, !P3 ;  /* 0x000000081000720c */ /* 0x000fe20005f21270 */
[----:B------:R-:W1:Y:S01]  /*93020*/  LDC R4, c[0x0][0x228] ;  /* 0x00008a00ff047b82 */ /* 0x000e620000000800 */
[----:B------:R-:W-:Y:S02]  /*93030*/  PRMT R175, R175, 0x7773, RZ ;  /* 0x00007773afaf7816 */ /* 0x000fe400000000ff */
[----:B------:R-:W-:-:S05]  /*93040*/  PRMT R3, R179, 0x7771, RZ ;  /* 0x00007771b3037816 */ /* 0x000fca00000000ff */
[----:B------:R-:W1:Y:S01]  /*93050*/  LDC R6, c[0x0][0x228] ;  /* 0x00008a00ff067b82 */ /* 0x000e620000000800 */
[----:B0-----:R-:W-:Y:S02]  /*93060*/  PRMT R0, R179, 0x7770, RZ ;  /* 0x00007770b3007816 */ /* 0x001fe400000000ff */
[----:B------:R-:W-:-:S05]  /*93070*/  ISETP.GE.AND P5, PT, R2, R252, PT ;  /* 0x000000fc0200720c */ /* 0x000fca0003fa6270 */
[----:B------:R-:W0:Y:S01]  /*93080*/  LDC R8, c[0x0][0x228] ;  /* 0x00008a00ff087b82 */ /* 0x000e220000000800 */
[----:B---3--:R3:W-:Y:S04]  /*93090*/  @P4 STG.E.U8 desc[UR60][R250.64], R175 ;  /* 0x000000affa004986 */ /* 0x0087e8000c10113c */
[----:B---3--:R-:W3:Y:S04]  /*930a0*/  LDL.LU.64 R250, [R1+0x19a8] ;  /* 0x0019a80001fa7983 */ /* 0x008ee80000300a00 */
[----:B------:R-:W3:Y:S04]  /*930b0*/  LDL.LU.64 R36, [R1+0x19b8] ;  /* 0x0019b80001247983 */ /* 0x000ee80000300a00 */
[----:B--2---:R-:W-:Y:S04]  /*930c0*/  @P2 STG.E.U8 desc[UR60][R248.64], R0 ;  /* 0x00000000f8002986 */ /* 0x004fe8000c10113c */
[----:B------:R2:W-:Y:S04]  /*930d0*/  @P1 STG.E.U8 desc[UR60][R180.64], R3 ;  /* 0x00000003b4001986 */ /* 0x0005e8000c10113c */
[----:B--2---:R-:W2:Y:S01]  /*930e0*/  LDL.LU.64 R180, [R1+0x2e00] ;  /* 0x002e000001b47983 */ /* 0x004ea20000300a00 */
[----:B----4-:R-:W-:-:S02]  /*930f0*/  ISETP.LT.AND P4, PT, R14, R5, !P3 ;  /* 0x000000050e00720c */ /* 0x010fc40005f81270 */
[----:B------:R-:W-:Y:S01]  /*93100*/  PRMT R0, R179, 0x7772, RZ ;  /* 0x00007772b3007816 */ /* 0x000fe200000000ff */
[----:B------:R-:W4:Y:S01]  /*93110*/  LDL.LU.64 R248, [R1+0x19b0] ;  /* 0x0019b00001f87983 */ /* 0x000f220000300a00 */
[----:B-1----:R-:W-:Y:S01]  /*93120*/  ISETP.LT.AND P3, PT, R17, R11, !P3 ;  /* 0x0000000b1100720c */ /* 0x002fe20005f61270 */
[----:B------:R-:W1:Y:S01]  /*93130*/  LDC R5, c[0x0][0x228] ;  /* 0x00008a00ff057b82 */ /* 0x000e620000000800 */
[----:B------:R-:W-:-:S07]  /*93140*/  ISETP.LT.AND P1, PT, R15, R4, !P5 ;  /* 0x000000040f00720c */ /* 0x000fce0006f21270 */
[----:B------:R-:W-:Y:S01]  /*93150*/  @P4 STG.E.U8 desc[UR60][R246.64], R0 ;  /* 0x00000000f6004986 */ /* 0x000fe2000c10113c */
[----:B------:R-:W-:Y:S01]  /*93160*/  ISETP.LT.AND P4, PT, R16, R6, !P5 ;  /* 0x000000061000720c */ /* 0x000fe20006f81270 */
[----:B------:R-:W4:Y:S01]  /*93170*/  LDC R4, c[0x0][0x228] ;  /* 0x00008a00ff047b82 */ /* 0x000f220000000800 */
[----:B------:R-:W-:-:S05]  /*93180*/  PRMT R179, R179, 0x7773, RZ ;  /* 0x00007773b3b37816 */ /* 0x000fca00000000ff */
[----:B------:R0:W-:Y:S02]  /*93190*/  @P3 STG.E.U8 desc[UR60][R244.64], R179 ;  /* 0x000000b3f4003986 */ /* 0x0001e4000c10113c */
[----:B------:R-:W4:Y:S01]  /*931a0*/  LDC R6, c[0x0][0x228] ;  /* 0x00008a00ff067b82 */ /* 0x000f220000000800 */
[----:B------:R-:W-:-:S07]  /*931b0*/  VIADD R2, R10, 0xb9 ;  /* 0x000000b90a027836 */ /* 0x000fce0000000000 */
[----:B------:R-:W4:Y:S01]  /*931c0*/  LDC R11, c[0x0][0x228] ;  /* 0x00008a00ff0b7b82 */ /* 0x000f220000000800 */
[----:B0-----:R-:W4:Y:S04]  /*931d0*/  LDL.LU.64 R244, [R1+0x19c8] ;  /* 0x0019c80001f47983 */ /* 0x001f280000300a00 */
[----:B------:R-:W4:Y:S01]  /*931e0*/  LDL.LU.64 R38, [R1+0x19c0] ;  /* 0x0019c00001267983 */ /* 0x000f220000300a00 */
[C---:B--2---:R-:W-:Y:S02]  /*931f0*/  PRMT R0, R180.reuse, 0x7770, RZ ;  /* 0x00007770b4007816 */ /* 0x044fe400000000ff */
[----:B------:R-:W-:-:S03]  /*93200*/  PRMT R3, R180, 0x7771, RZ ;  /* 0x00007771b4037816 */ /* 0x000fc600000000ff */
[----:B---3--:R0:W-:Y:S04]  /*93210*/  @P1 STG.E.U8 desc[UR60][R250.64], R0 ;  /* 0x00000000fa001986 */ /* 0x0081e8000c10113c */
[----:B------:R2:W-:Y:S04]  /*93220*/  @P4 STG.E.U8 desc[UR60][R184.64], R3 ;  /* 0x00000003b8004986 */ /* 0x0005e8000c10113c */
[----:B0-----:R-:W3:Y:S04]  /*93230*/  LDL.LU.64 R250, [R1+0x19d8] ;  /* 0x0019d80001fa7983 */ /* 0x001ee80000300a00 */
[----:B--2---:R-:W2:Y:S01]  /*93240*/  LDL.LU.64 R184, [R1+0x2df8] ;  /* 0x002df80001b87983 */ /* 0x004ea20000300a00 */
[----:B------:R-:W-:-:S02]  /*93250*/  ISETP.LT.AND P3, PT, R14, R8, !P5 ;  /* 0x000000080e00720c */ /* 0x000fc40006f61270 */
[----:B------:R-:W-:Y:S01]  /*93260*/  ISETP.LT.AND P5, PT, R17, R12, !P5 ;  /* 0x0000000c1100720c */ /* 0x000fe20006fa1270 */
[----:B------:R-:W3:Y:S01]  /*93270*/  LDL.LU.64 R246, [R1+0x19d0] ;  /* 0x0019d00001f67983 */ /* 0x000ee20000300a00 */
[C---:B------:R-:W-:Y:S01]  /*93280*/  PRMT R0, R180.reuse, 0x7772, RZ ;  /* 0x00007772b4007816 */ /* 0x040fe200000000ff */
[----:B------:R-:W0:Y:S01]  /*93290*/  LDC R8, c[0x0][0x228] ;  /* 0x00008a00ff087b82 */ /* 0x000e220000000800 */
[----:B------:R-:W-:Y:S02]  /*932a0*/  PRMT R180, R180, 0x7773, RZ ;  /* 0x00007773b4b47816 */ /* 0x000fe400000000ff */
[----:B------:R-:W-:-:S04]  /*932b0*/  ISETP.GE.AND P2, PT, R2, R22, PT ;  /* 0x000000160200720c */ /* 0x000fc80003f46270 */
[----:B-1----:R-:W-:Y:S01]  /*932c0*/  ISETP.LT.AND P4, PT, R15, R5, !P2 ;  /* 0x000000050f00720c */ /* 0x002fe20005781270 */
[----:B------:R-:W-:Y:S01]  /*932d0*/  @P3 STG.E.U8 desc[UR60][R36.64], R0 ;  /* 0x0000000024003986 */ /* 0x000fe2000c10113c */
[----:B------:R-:W1:Y:S03]  /*932e0*/  LDC R5, c[0x0][0x228] ;  /* 0x00008a00ff057b82 */ /* 0x000e660000000800 */
[----:B----4-:R4:W-:Y:S01]  /*932f0*/  @P5 STG.E.U8 desc[UR60][R248.64], R180 ;  /* 0x000000b4f8005986 */ /* 0x0109e2000c10113c */
[----:B------:R-:W-:Y:S02]  /*93300*/  ISETP.LT.AND P3, PT, R16, R4, !P2 ;  /* 0x000000041000720c */ /* 0x000fe40005761270 */
[----:B------:R-:W-:Y:S02]  /*93310*/  ISETP.LT.AND P5, PT, R14, R6, !P2 ;  /* 0x000000060e00720c */ /* 0x000fe400057a1270 */
[----:B------:R-:W1:Y:S01]  /*93320*/  LDC R4, c[0x0][0x228] ;  /* 0x00008a00ff047b82 */ /* 0x000e620000000800 */
[----:B----4-:R-:W4:Y:S01]  /*93330*/  LDL.LU.64 R248, [R1+0x19e8] ;  /* 0x0019e80001f87983 */ /* 0x010f220000300a00 */
[----:B------:R-:W-:-:S06]  /*93340*/  VIADD R2, R10, 0xba ;  /* 0x000000ba0a027836 */ /* 0x000fcc0000000000 */
[----:B------:R-:W4:Y:S01]  /*93350*/  LDC R22, c[0x0][0x22c] ;  /* 0x00008b00ff167b82 */ /* 0x000f220000000800 */
[----:B------:R-:W4:Y:S04]  /*93360*/  LDL.LU.64 R34, [R1+0x19e0] ;  /* 0x0019e00001227983 */ /* 0x000f280000300a00 */
[----:B------:R-:W4:Y:S03]  /*93370*/  LDL.LU.64 R36, [R1+0x1a00] ;  /* 0x001a000001247983 */ /* 0x000f260000300a00 */
[----:B------:R-:W4:Y:S01]  /*93380*/  LDC R12, c[0x0][0x228] ;  /* 0x00008a00ff0c7b82 */ /* 0x000f220000000800 */
[----:B--2---:R-:W-:-:S07]  /*93390*/  PRMT R0, R184, 0x7770, RZ ;  /* 0x00007770b8007816 */ /* 0x004fce00000000ff */
[----:B------:R-:W2:Y:S01]  /*933a0*/  LDC R6, c[0x0][0x228] ;  /* 0x00008a00ff067b82 */ /* 0x000ea20000000800 */
[C---:B------:R-:W-:Y:S01]  /*933b0*/  PRMT R3, R184.reuse, 0x7771, RZ ;  /* 0x00007771b8037816 */ /* 0x040fe200000000ff */
[----:B------:R0:W-:Y:S04]  /*933c0*/  @P4 STG.E.U8 desc[UR60][R244.64], R0 ;  /* 0x00000000f4004986 */ /* 0x0001e8000c10113c */
[----:B------:R-:W-:Y:S01]  /*933d0*/  @P3 STG.E.U8 desc[UR60][R38.64], R3 ;  /* 0x0000000326003986 */ /* 0x000fe2000c10113c */
[----:B0-----:R-:W-:-:S03]  /*933e0*/  PRMT R0, R184, 0x7772, RZ ;  /* 0x00007772b8007816 */ /* 0x001fc600000000ff */
[----:B------:R-:W2:Y:S04]  /*933f0*/  LDL.LU.64 R244, [R1+0x19f8] ;  /* 0x0019f80001f47983 */ /* 0x000ea80000300a00 */
[----:B---3--:R0:W-:Y:S04]  /*93400*/  @P5 STG.E.U8 desc[UR60][R250.64], R0 ;  /* 0x00000000fa005986 */ /* 0x0081e8000c10113c */
[----:B0-----:R-:W3:Y:S01]  /*93410*/  LDL.LU.64 R250, [R1+0x1a10] ;  /* 0x001a100001fa7983 */ /* 0x001ee20000300a00 */
[----:B------:R-:W-:Y:S02]  /*93420*/  ISETP.GE.AND P1, PT, R2, R19, PT ;  /* 0x000000130200720c */ /* 0x000fe40003f26270 */
[----:B------:R-:W-:-:S02]  /*93430*/  ISETP.LT.AND P2, PT, R17, R11, !P2 ;  /* 0x0000000b1100720c */ /* 0x000fc40005741270 */
[----:B------:R-:W-:Y:S02]  /*93440*/  PRMT R184, R184, 0x7773, RZ ;  /* 0x00007773b8b87816 */ /* 0x000fe400000000ff */
[----:B------:R-:W-:Y:S01]  /*93450*/  PRMT R0, R181, 0x7770, RZ ;  /* 0x00007770b5007816 */ /* 0x000fe200000000ff */
[----:B------:R-:W-:Y:S01]  /*93460*/  VIADD R2, R10, 0xbb ;  /* 0x000000bb0a027836 */ /* 0x000fe20000000000 */
[----:B------:R-:W-:Y:S01]  /*93470*/  ISETP.LT.AND P3, PT, R15, R8, !P1 ;  /* 0x000000080f00720c */ /* 0x000fe20004f61270 */
[----:B------:R-:W0:Y:S08]  /*93480*/  LDC R19, c[0x0][0x22c] ;  /* 0x00008b00ff137b82 */ /* 0x000e300000000800 */
[----:B------:R-:W0:Y:S01]  /*93490*/  LDC R8, c[0x0][0x228] ;  /* 0x00008a00ff087b82 */ /* 0x000e220000000800 */
[----:B-1----:R-:W-:Y:S01]  /*934a0*/  ISETP.LT.AND P5, PT, R16, R5, !P1 ;  /* 0x000000051000720c */ /* 0x002fe20004fa1270 */
[----:B------:R-:W-:Y:S01]  /*934b0*/  @P2 STG.E.U8 desc[UR60][R246.64], R184 ;  /* 0x000000b8f6002986 */ /* 0x000fe2000c10113c */
[----:B------:R-:W-:-:S02]  /*934c0*/  ISETP.LT.AND P2, PT, R14, R4, !P1 ;  /* 0x000000040e00720c */ /* 0x000fc40004f41270 */
[----:B------:R-:W-:Y:S01]  /*934d0*/  PRMT R3, R181, 0x7771, RZ ;  /* 0x00007771b5037816 */ /* 0x000fe200000000ff */
[----:B----4-:R1:W-:Y:S01]  /*934e0*/  @P3 STG.E.U8 desc[UR60][R248.64], R0 ;  /* 0x00000000f8003986 */ /* 0x0103e2000c10113c */
[----:B------:R-:W-:Y:S01]  /*934f0*/  ISETP.GE.AND P4, PT, R2, R22, PT ;  /* 0x000000160200720c */ /* 0x000fe20003f86270 */
[----:B------:R-:W4:Y:S01]  /*93500*/  LDC R5, c[0x0][0x228] ;  /* 0x00008a00ff057b82 */ /* 0x000f220000000800 */
[----:B------:R-:W-:-:S05]  /*93510*/  ISETP.LT.AND P1, PT, R17, R12, !P1 ;  /* 0x0000000c1100720c */ /* 0x000fca0004f21270 */
[----:B------:R0:W-:Y:S02]  /*93520*/  @P5 STG.E.U8 desc[UR60][R34.64], R3 ;  /* 0x0000000322005986 */ /* 0x0001e4000c10113c */
[----:B------:R-:W4:Y:S01]  /*93530*/  LDC R11, c[0x0][0x228] ;  /* 0x00008a00ff0b7b82 */ /* 0x000f220000000800 */
[----:B-1----:R-:W-:Y:S01]  /*93540*/  PRMT R0, R181, 0x7772, RZ ;  /* 0x00007772b5007816 */ /* 0x002fe200000000ff */
[----:B------:R-:W4:Y:S01]  /*93550*/  LDL.LU.64 R246, [R1+0x1a20] ;  /* 0x001a200001f67983 */ /* 0x000f220000300a00 */
[----:B--2---:R-:W-:-:S03]  /*93560*/  ISETP.LT.AND P5, PT, R15, R6, !P4 ;  /* 0x000000060f00720c */ /* 0x004fc600067a1270 */
[----:B------:R1:W-:Y:S01]  /*93570*/  @P2 STG.E.U8 desc[UR60][R36.64], R0 ;  /* 0x0000000024002986 */ /* 0x0003e2000c10113c */
[----:B0-----:R-:W-:Y:S01]  /*93580*/  ISETP.LT.AND P2, PT, R16, R8, !P4 ;  /* 0x000000081000720c */ /* 0x001fe20006741270 */
[----:B------:R-:W0:Y:S01]  /*93590*/  LDC R4, c[0x0][0x228] ;  /* 0x00008a00ff047b82 */ /* 0x000e220000000800 */
[----:B------:R-:W-:Y:S01]  /*935a0*/  PRMT R181, R181, 0x7773, RZ ;  /* 0x00007773b5b57816 */ /* 0x000fe200000000ff */
[----:B------:R-:W2:Y:S01]  /*935b0*/  LDL.LU.64 R248, [R1+0x1a18] ;  /* 0x001a180001f87983 */ /* 0x000ea20000300a00 */
[----:B------:R-:W-:-:S05]  /*935c0*/  PRMT R3, R185, 0x7771, RZ ;  /* 0x00007771b9037816 */ /* 0x000fca00000000ff */
[----:B------:R-:W0:Y:S01]  /*935d0*/  LDC R6, c[0x0][0x228] ;  /* 0x00008a00ff067b82 */ /* 0x000e220000000800 */
[----:B-1----:R-:W-:Y:S01]  /*935e0*/  PRMT R0, R185, 0x7770, RZ ;  /* 0x00007770b9007816 */ /* 0x002fe200000000ff */
[----:B------:R-:W-:-:S06]  /*935f0*/  VIADD R2, R10, 0xbc ;  /* 0x000000bc0a027836 */ /* 0x000fcc0000000000 */
[----:B------:R-:W1:Y:S08]  /*93600*/  LDC R8, c[0x0][0x228] ;  /* 0x00008a00ff087b82 */ /* 0x000e700000000800 */
[----:B------:R-:W1:Y:S08]  /*93610*/  LDC R12, c[0x0][0x228] ;  /* 0x00008a00ff0c7b82 */ /* 0x000e700000000800 */
[----:B------:R-:W1:Y:S01]  /*93620*/  LDC R22, c[0x0][0x22c] ;  /* 0x00008b00ff167b82 */ /* 0x000e620000000800 */
[----:B------:R0:W-:Y:S04]  /*93630*/  @P1 STG.E.U8 desc[UR60][R244.64], R181 ;  /* 0x000000b5f4001986 */ /* 0x0001e8000c10113c */
[----:B0-----:R-:W2:Y:S04]  /*93640*/  LDL.LU.64 R244, [R1+0x1a30] ;  /* 0x001a300001f47983 */ /* 0x001ea80000300a00 */
[----:B---3--:R-:W-:Y:S04]  /*93650*/  @P5 STG.E.U8 desc[UR60][R250.64], R0 ;  /* 0x00000000fa005986 */ /* 0x008fe8000c10113c */
[----:B------:R-:W3:Y:S04]  /*93660*/  LDL.LU.64 R36, [R1+0x1a40] ;  /* 0x001a400001247983 */ /* 0x000ee80000300a00 */
[----:B------:R0:W-:Y:S04]  /*93670*/  @P2 STG.E.U8 desc[UR60][R182.64], R3 ;  /* 0x00000003b6002986 */ /* 0x0001e8000c10113c */
[----:B0-----:R-:W3:Y:S01]  /*93680*/  LDL.LU.64 R182, [R1+0x2df0] ;  /* 0x002df00001b67983 */ /* 0x001ee20000300a00 */
[----:B----4-:R-:W-:-:S02]  /*93690*/  ISETP.LT.AND P1, PT, R14, R5, !P4 ;  /* 0x000000050e00720c */ /* 0x010fc40006721270 */
[----:B------:R-:W-:Y:S01]  /*936a0*/  PRMT R0, R185, 0x7772, RZ ;  /* 0x00007772b9007816 */ /* 0x000fe200000000ff */
[----:B------:R-:W4:Y:S01]  /*936b0*/  LDL.LU.64 R250, [R1+0x1a38] ;  /* 0x001a380001fa7983 */ /* 0x000f220000300a00 */
[----:B------:R-:W-:Y:S01]  /*936c0*/  ISETP.GE.AND P3, PT, R2, R19, PT ;  /* 0x000000130200720c */ /* 0x000fe20003f66270 */
[----:B------:R-:W0:Y:S01]  /*936d0*/  LDC R5, c[0x0][0x228] ;  /* 0x00008a00ff057b82 */ /* 0x000e220000000800 */
[----:B------:R-:W-:Y:S02]  /*936e0*/  ISETP.LT.AND P4, PT, R17, R11, !P4 ;  /* 0x0000000b1100720c */ /* 0x000fe40006781270 */
[----:B------:R-:W-:Y:S02]  /*936f0*/  ISETP.LT.AND P2, PT, R15, R4, !P3 ;  /* 0x000000040f00720c */ /* 0x000fe40005f41270 */
[----:B------:R-:W-:-:S03]  /*93700*/  PRMT R185, R185, 0x7773, RZ ;  /* 0x00007773b9b97816 */ /* 0x000fc600000000ff */
[----:B------:R-:W4:Y:S01]  /*93710*/  LDC R4, c[0x0][0x228] ;  /* 0x00008a00ff047b82 */ /* 0x000f220000000800 */
[----:B------:R-:W-:Y:S01]  /*93720*/  @P1 STG.E.U8 desc[UR60][R246.64], R0 ;  /* 0x00000000f6001986 */ /* 0x000fe2000c10113c */
[----:B------:R-:W-:-:S06]  /*93730*/  ISETP.LT.AND P1, PT, R16, R6, !P3 ;  /* 0x000000061000720c */ /* 0x000fcc0005f21270 */
[----:B------:R-:W4:Y:S01]  /*93740*/  LDC R6, c[0x0][0x228] ;  /* 0x00008a00ff067b82 */ /* 0x000f220000000800 */
[----:B--2---:R2:W-:Y:S01]  /*93750*/  @P4 STG.E.U8 desc[UR60][R248.64], R185 ;  /* 0x000000b9f8004986 */ /* 0x0045e2000c10113c */
[----:B---3--:R-:W-:-:S03]  /*93760*/  PRMT R3, R182, 0x7771, RZ ;  /* 0x00007771b6037816 */ /* 0x008fc600000000ff */
[----:B--2---:R-:W2:Y:S01]  /*93770*/  LDL.LU.64 R248, [R1+0x1a50] ;  /* 0x001a500001f87983 */ /* 0x004ea20000300a00 */
[----:B------:R-:W-:Y:S01]  /*93780*/  PRMT R0, R182, 0x7770, RZ ;  /* 0x00007770b6007816 */ /* 0x000fe200000000ff */
[----:B------:R-:W-:Y:S01]  /*93790*/  VIADD R2, R10, 0xbd ;  /* 0x000000bd0a027836 */ /* 0x000fe20000000000 */
[----:B------:R-:W3:Y:S01]  /*937a0*/  LDC R19, c[0x0][0x22c] ;  /* 0x00008b00ff137b82 */ /* 0x000ee20000000800 */
[----:B------:R-:W3:Y:S04]  /*937b0*/  LDL.LU.64 R38, [R1+0x1a48] ;  /* 0x001a480001267983 */ /* 0x000ee80000300a00 */
[----:B------:R1:W-:Y:S03]  /*937c0*/  @P2 STG.E.U8 desc[UR60][R244.64], R0 ;  /* 0x00000000f4002986 */ /* 0x0003e6000c10113c */
[----:B------:R-:W3:Y:S01]  /*937d0*/  LDC R11, c[0x0][0x228] ;  /* 0x00008a00ff0b7b82 */ /* 0x000ee20000000800 */
[----:B------:R0:W-:Y:S04]  /*937e0*/  @P1 STG.E.U8 desc[UR60][R186.64], R3 ;  /* 0x00000003ba001986 */ /* 0x0001e8000c10113c */
[----:B-1----:R-:W3:Y:S04]  /*937f0*/  LDL.LU.64 R244, [R1+0x1a68] ;  /* 0x001a680001f47983 */ /* 0x002ee80000300a00 */
[----:B0-----:R-:W2:Y:S01]  /*93800*/  LDL.LU.64 R186, [R1+0x2de8] ;  /* 0x002de80001ba7983 */ /* 0x001ea20000300a00 */
[----:B------:R-:W-:-:S02]  /*93810*/  ISETP.LT.AND P4, PT, R14, R8, !P3 ;  /* 0x000000080e00720c */ /* 0x000fc40005f81270 */
[----:B------:R-:W-:Y:S01]  /*93820*/  ISETP.LT.AND P3, PT, R17, R12, !P3 ;  /* 0x0000000c1100720c */ /* 0x000fe20005f61270 */
[----:B------:R-:W3:Y:S01]  /*93830*/  LDL.LU.64 R246, [R1+0x1a58] ;  /* 0x001a580001f67983 */ /* 0x000ee20000300a00 */
[C---:B------:R-:W-:Y:S01]  /*93840*/  PRMT R0, R182.reuse, 0x7772, RZ ;  /* 0x00007772b6007816 */ /* 0x040fe200000000ff */
[----:B------:R-:W0:Y:S01]  /*93850*/  LDC R8, c[0x0][0x228] ;  /* 0x00008a00ff087b82 */ /* 0x000e220000000800 */
[----:B------:R-:W-:Y:S02]  /*93860*/  PRMT R182, R182, 0x7773, RZ ;  /* 0x00007773b6b67816 */ /* 0x000fe400000000ff */
[----:B------:R-:W-:-:S04]  /*93870*/  ISETP.GE.AND P5, PT, R2, R22, PT ;  /* 0x000000160200720c */ /* 0x000fc80003fa6270 */
[----:B------:R-:W-:Y:S01]  /*93880*/  ISETP.LT.AND P1, PT, R15, R5, !P5 ;  /* 0x000000050f00720c */ /* 0x000fe20006f21270 */
        /* <DEDUP_REMOVED lines=16> */
[----:B---3--:R-:W-:Y:S01]  /*93990*/  @P4 STG.E.U8 desc[UR60][R38.64], R3 ;  /* 0x0000000326004986 */ /* 0x008fe2000c10113c */
[----:B0-----:R-:W-:-:S03]  /*939a0*/  PRMT R0, R186, 0x7772, RZ ;  /* 0x00007772ba007816 */ /* 0x001fc600000000ff */
[----:B------:R-:W3:Y:S04]  /*939b0*/  LDL.LU.64 R248, [R1+0x1a80] ;  /* 0x001a800001f87983 */ /* 0x000ee80000300a00 */
[----:B------:R0:W-:Y:S04]  /*939c0*/  @P3 STG.E.U8 desc[UR60][R244.64], R0 ;  /* 0x00000000f4003986 */ /* 0x0001e8000c10113c */
        /* <DEDUP_REMOVED lines=34> */
[----:B---3--:R3:W-:Y:S04]  /*93bf0*/  @P2 STG.E.U8 desc[UR60][R248.64], R183 ;  /* 0x000000b7f8002986 */ /* 0x0087e8000c10113c */
[----:B---3--:R-:W3:Y:S04]  /*93c00*/  LDL.LU.64 R248, [R1+0x1ab8] ;  /* 0x001ab80001f87983 */ /* 0x008ee80000300a00 */
[----:B------:R-:W-:Y:S04]  /*93c10*/  @P3 STG.E.U8 desc[UR60][R244.64], R0 ;  /* 0x00000000f4003986 */ /* 0x000fe8000c10113c */
        /* <DEDUP_REMOVED lines=839> */
[----:B------:R-:W0:Y:S01]  /*97090*/  LDC R4, c[0x0][0x228] ;  /* 0x00008a00ff047b82 */ /* 0x000e220000000800 */
[----:B------:R-:W-:Y:S01]  /*970a0*/  @P1 STG.E.U8 desc[UR60][R246.64], R0 ;  /* 0x00000000f6001986 */ /* 0x000fe2000c10113c */
[----:B------:R-:W-:-:S06]  /*970b0*/  ISETP.LT.AND P1, PT, R16, R6, !P3 ;  /* 0x000000061000720c */ /* 0x000fcc0005f21270 */
[----:B------:R-:W4:Y:S01]  /*970c0*/  LDC R6, c[0x0][0x228] ;  /* 0x00008a00ff067b82 */ /* 0x000f220000000800 */
[----:B--2---:R2:W-:Y:S07]  /*970d0*/  @P4 STG.E.U8 desc[UR60][R250.64], R225 ;  /* 0x000000e1fa004986 */ /* 0x0045ee000c10113c */
[----:B------:R-:W4:Y:S01]  /*970e0*/  LDC R19, c[0x0][0x22c] ;  /* 0x00008b00ff137b82 */ /* 0x000f220000000800 */
[----:B--2---:R-:W2:Y:S01]  /*970f0*/  LDL.LU.64 R250, [R1+0x1fb8] ;  /* 0x001fb80001fa7983 */ /* 0x004ea20000300a00 */
[----:B---3--:R-:W-:-:S03]  /*97100*/  PRMT R3, R222, 0x7771, RZ ;  /* 0x00007771de037816 */ /* 0x008fc600000000ff */
[----:B------:R-:W3:Y:S01]  /*97110*/  LDL.LU.64 R38, [R1+0x1fb0] ;  /* 0x001fb00001267983 */ /* 0x000ee20000300a00 */
[----:B------:R-:W-:Y:S01]  /*97120*/  PRMT R0, R222, 0x7770, RZ ;  /* 0x00007770de007816 */ /* 0x000fe200000000ff */
[----:B------:R-:W-:Y:S01]  /*97130*/  VIADD R2, R10, 0xe5 ;  /* 0x000000e50a027836 */ /* 0x000fe20000000000 */
[----:B------:R-:W3:Y:S03]  /*97140*/  LDC R11, c[0x0][0x228] ;  /* 0x00008a00ff0b7b82 */ /* 0x000ee60000000800 */
[----:B------:R1:W-:Y:S04]  /*97150*/  @P2 STG.E.U8 desc[UR60][R248.64], R0 ;  /* 0x00000000f8002986 */ /* 0x0003e8000c10113c */
[----:B------:R0:W-:Y:S04]  /*97160*/  @P1 STG.E.U8 desc[UR60][R226.64], R3 ;  /* 0x00000003e2001986 */ /* 0x0001e8000c10113c */
[----:B-1----:R-:W3:Y:S04]  /*97170*/  LDL.LU.64 R248, [R1+0x1fa8] ;  /* 0x001fa80001f87983 */ /* 0x002ee80000300a00 */
[----:B0-----:R-:W2:Y:S01]  /*97180*/  LDL.LU.64 R226, [R1+0x2d48] ;  /* 0x002d480001e27983 */ /* 0x001ea20000300a00 */
[----:B------:R-:W-:-:S02]  /*97190*/  ISETP.LT.AND P4, PT, R14, R8, !P3 ;  /* 0x000000080e00720c */ /* 0x000fc40005f81270 */
[----:B------:R-:W-:Y:S01]  /*971a0*/  ISETP.LT.AND P3, PT, R17, R12, !P3 ;  /* 0x0000000c1100720c */ /* 0x000fe20005f61270 */
[----:B------:R-:W3:Y:S01]  /*971b0*/  LDL.LU.64 R246, [R1+0x1f10] ;  /* 0x001f100001f67983 */ /* 0x000ee20000300a00 */
[----:B------:R-:W0:Y:S01]  /*971c0*/  LDC R12, c[0x0][0x22c] ;  /* 0x00008b00ff0c7b82 */ /* 0x000e220000000800 */
[----:B------:R-:W-:Y:S02]  /*971d0*/  ISETP.GE.AND P5, PT, R2, R22, PT ;  /* 0x000000160200720c */ /* 0x000fe40003fa6270 */
[C---:B------:R-:W-:Y:S02]  /*971e0*/  PRMT R0, R222.reuse, 0x7772, RZ ;  /* 0x00007772de007816 */ /* 0x040fe400000000ff */
[----:B------:R-:W-:Y:S02]  /*971f0*/  ISETP.LT.AND P1, PT, R15, R5, !P5 ;  /* 0x000000050f00720c */ /* 0x000fe40006f21270 */
[----:B------:R-:W-:Y:S01]  /*97200*/  PRMT R222, R222, 0x7773, RZ ;  /* 0x00007773dede7816 */ /* 0x000fe200000000ff */
[----:B------:R-:W-:Y:S01]  /*97210*/  VIADD R2, R10, 0xe6 ;  /* 0x000000e60a027836 */ /* 0x000fe20000000000 */
[----:B------:R-:W-:Y:S01]  /*97220*/  @P4 STG.E.U8 desc[UR60][R36.64], R0 ;  /* 0x0000000024004986 */ /* 0x000fe2000c10113c */
[----:B------:R-:W-:Y:S01]  /*97230*/  ISETP.LT.AND P4, PT, R16, R4, !P5 ;  /* 0x000000041000720c */ /* 0x000fe20006f81270 */
[----:B------:R-:W1:Y:S02]  /*97240*/  LDC R8, c[0x0][0x228] ;  /* 0x00008a00ff087b82 */ /* 0x000e640000000800 */
[----:B----4-:R4:W-:Y:S01]  /*97250*/  @P3 STG.E.U8 desc[UR60][R244.64], R222 ;  /* 0x000000def4003986 */ /* 0x0109e2000c10113c */
[----:B------:R-:W-:-:S02]  /*97260*/  ISETP.LT.AND P3, PT, R14, R6, !P5 ;  /* 0x000000060e00720c */ /* 0x000fc40006f61270 */
[----:B------:R-:W-:Y:S01]  /*97270*/  ISETP.GE.AND P2, PT, R2, R19, PT ;  /* 0x000000130200720c */ /* 0x000fe20003f46270 */
[----:B------:R-:W-:Y:S02]  /*97280*/  VIADD R2, R10, 0xe7 ;  /* 0x000000e70a027836 */ /* 0x000fe40000000000 */
[----:B------:R-:W1:Y:S01]  /*97290*/  LDC R5, c[0x0][0x228] ;  /* 0x00008a00ff057b82 */ /* 0x000e620000000800 */
[----:B----4-:R-:W4:Y:S07]  /*972a0*/  LDL.LU.64 R244, [R1+0x1e90] ;  /* 0x001e900001f47983 */ /* 0x010f2e0000300a00 */
[----:B------:R-:W1:Y:S01]  /*972b0*/  LDC R4, c[0x0][0x228] ;  /* 0x00008a00ff047b82 */ /* 0x000e620000000800 */
[----:B------:R-:W4:Y:S04]  /*972c0*/  LDL.LU.64 R34, [R1+0x1e20] ;  /* 0x001e200001227983 */ /* 0x000f280000300a00 */
[----:B------:R-:W4:Y:S03]  /*972d0*/  LDL.LU.64 R36, [R1+0x1db0] ;  /* 0x001db00001247983 */ /* 0x000f260000300a00 */
[----:B------:R-:W1:Y:S08]  /*972e0*/  LDC R6, c[0x0][0x228] ;  /* 0x00008a00ff067b82 */ /* 0x000e700000000800 */
[----:B------:R-:W4:Y:S01]  /*972f0*/  LDC R22, c[0x0][0x228] ;  /* 0x00008a00ff167b82 */ /* 0x000f220000000800 */
[----:B--2---:R-:W-:-:S02]  /*97300*/  PRMT R0, R226, 0x7770, RZ ;  /* 0x00007770e2007816 */ /* 0x004fc400000000ff */
[----:B------:R-:W-:-:S03]  /*97310*/  PRMT R3, R226, 0x7771, RZ ;  /* 0x00007771e2037816 */ /* 0x000fc600000000ff */
[----:B------:R2:W-:Y:S01]  /*97320*/  @P1 STG.E.U8 desc[UR60][R250.64], R0 ;  /* 0x00000000fa001986 */ /* 0x0005e2000c10113c */
[----:B0-----:R-:W-:Y:S02]  /*97330*/  ISETP.GE.AND P1, PT, R2, R12, PT ;  /* 0x0000000c0200720c */ /* 0x001fe40003f26270 */
[C---:B------:R-:W-:Y:S01]  /*97340*/  PRMT R2, R226.reuse, 0x7772, RZ ;  /* 0x00007772e2027816 */ /* 0x040fe200000000ff */
[----:B---3--:R0:W-:Y:S01]  /*97350*/  @P4 STG.E.U8 desc[UR60][R38.64], R3 ;  /* 0x0000000326004986 */ /* 0x0081e2000c10113c */
[----:B------:R-:W-:Y:S01]  /*97360*/  ISETP.LT.AND P5, PT, R17, R11, !P5 ;  /* 0x0000000b1100720c */ /* 0x000fe20006fa1270 */
[----:B------:R-:W3:Y:S02]  /*97370*/  LDC R12, c[0x0][0x22c] ;  /* 0x00008b00ff0c7b82 */ /* 0x000ee40000000800 */
[----:B--2---:R-:W2:Y:S06]  /*97380*/  LDL.LU.64 R250, [R1+0x1d30] ;  /* 0x001d300001fa7983 */ /* 0x004eac0000300a00 */
[----:B------:R-:W3:Y:S01]  /*97390*/  LDC R0, c[0x0][0x228] ;  /* 0x00008a00ff007b82 */ /* 0x000ee20000000800 */
[----:B------:R0:W-:Y:S01]  /*973a0*/  @P3 STG.E.U8 desc[UR60][R248.64], R2 ;  /* 0x00000002f8003986 */ /* 0x0001e2000c10113c */
[----:B------:R-:W-:-:S02]  /*973b0*/  PRMT R226, R226, 0x7773, RZ ;  /* 0x00007773e2e27816 */ /* 0x000fc400000000ff */
[----:B-1----:R-:W-:-:S04]  /*973c0*/  ISETP.LT.AND P4, PT, R15, R8, !P2 ;  /* 0x000000080f00720c */ /* 0x002fc80005781270 */
[----:B0-----:R-:W0:Y:S01]  /*973d0*/  LDC R3, c[0x0][0x228] ;  /* 0x00008a00ff037b82 */ /* 0x001e220000000800 */
[----:B------:R-:W2:Y:S07]  /*973e0*/  LDL.LU.64 R248, [R1+0x1cb0] ;  /* 0x001cb00001f87983 */ /* 0x000eae0000300a00 */
[----:B------:R-:W1:Y:S01]  /*973f0*/  LDC R2, c[0x0][0x228] ;  /* 0x00008a00ff027b82 */ /* 0x000e620000000800 */
[----:B------:R-:W-:Y:S01]  /*97400*/  ISETP.LT.AND P3, PT, R16, R5, !P2 ;  /* 0x000000051000720c */ /* 0x000fe20005761270 */
[----:B------:R1:W-:Y:S01]  /*97410*/  @P5 STG.E.U8 desc[UR60][R246.64], R226 ;  /* 0x000000e2f6005986 */ /* 0x0003e2000c10113c */
[----:B------:R-:W-:-:S02]  /*97420*/  ISETP.LT.AND P5, PT, R14, R4, !P2 ;  /* 0x000000040e00720c */ /* 0x000fc400057a1270 */
[----:B------:R-:W-:Y:S02]  /*97430*/  PRMT R5, R223, 0x7770, RZ ;  /* 0x00007770df057816 */ /* 0x000fe400000000ff */
[----:B------:R-:W-:Y:S01]  /*97440*/  ISETP.LT.AND P2, PT, R17, R6, !P2 ;  /* 0x000000061100720c */ /* 0x000fe20005741270 */
[----:B------:R-:W0:Y:S01]  /*97450*/  LDC R11, c[0x0][0x22c] ;  /* 0x00008b00ff0b7b82 */ /* 0x000e220000000800 */
[C---:B------:R-:W-:Y:S02]  /*97460*/  PRMT R8, R223.reuse, 0x7771, RZ ;  /* 0x00007771df087816 */ /* 0x040fe400000000ff */
[C---:B------:R-:W-:Y:S01]  /*97470*/  PRMT R19, R223.reuse, 0x7772, RZ ;  /* 0x00007772df137816 */ /* 0x040fe200000000ff */
[----:B----4-:R-:W-:Y:S01]  /*97480*/  @P4 STG.E.U8 desc[UR60][R244.64], R5 ;  /* 0x00000005f4004986 */ /* 0x010fe2000c10113c */
[----:B------:R-:W-:-:S03]  /*97490*/  PRMT R223, R223, 0x7773, RZ ;  /* 0x00007773dfdf7816 */ /* 0x000fc600000000ff */
[----:B------:R4:W-:Y:S01]  /*974a0*/  @P3 STG.E.U8 desc[UR60][R34.64], R8 ;  /* 0x0000000822003986 */ /* 0x0009e2000c10113c */
[----:B---3--:R-:W-:Y:S01]  /*974b0*/  ISETP.LT.AND P3, PT, R15, R0, !P1 ;  /* 0x000000000f00720c */ /* 0x008fe20004f61270 */
[----:B------:R-:W3:Y:S02]  /*974c0*/  LDC R4, c[0x0][0x228] ;  /* 0x00008a00ff047b82 */ /* 0x000ee40000000800 */
[----:B------:R0:W-:Y:S01]  /*974d0*/  @P5 STG.E.U8 desc[UR60][R36.64], R19 ;  /* 0x0000001324005986 */ /* 0x0001e2000c10113c */
[----:B-1----:R-:W-:-:S03]  /*974e0*/  ISETP.LT.AND P5, PT, R16, R2, !P1 ;  /* 0x000000021000720c */ /* 0x002fc60004fa1270 */
[----:B------:R-:W3:Y:S01]  /*974f0*/  LDL.LU.64 R246, [R1+0x1bd0] ;  /* 0x001bd00001f67983 */ /* 0x000ee20000300a00 */
[----:B------:R-:W-:Y:S01]  /*97500*/  PRMT R2, R227, 0x7770, RZ ;  /* 0x00007770e3027816 */ /* 0x000fe200000000ff */
[----:B------:R-:W-:Y:S01]  /*97510*/  VIADD R6, R10, 0xe8 ;  /* 0x000000e80a067836 */ /* 0x000fe20000000000 */
[----:B----4-:R-:W1:Y:S01]  /*97520*/  LDC R35, c[0x0][0x228] ;  /* 0x00008a00ff237b82 */ /* 0x010e620000000800 */
[----:B------:R-:W4:Y:S07]  /*97530*/  LDL.LU.64 R244, [R1+0x1b50] ;  /* 0x001b500001f47983 */ /* 0x000f2e0000300a00 */
[----:B------:R-:W1:Y:S08]  /*97540*/  LDC R0, c[0x0][0x228] ;  /* 0x00008a00ff007b82 */ /* 0x000e700000000800 */
[----:B------:R-:W1:Y:S08]  /*97550*/  LDC R8, c[0x0][0x228] ;  /* 0x00008a00ff087b82 */ /* 0x000e700000000800 */
[----:B0-----:R-:W0:Y:S08]  /*97560*/  LDC R19, c[0x0][0x228] ;  /* 0x00008a00ff137b82 */ /* 0x001e300000000800 */
[----:B------:R-:W0:Y:S01]  /*97570*/  LDC R5, c[0x0][0x22c] ;  /* 0x00008b00ff057b82 */ /* 0x000e220000000800 */
[----:B--2---:R2:W-:Y:S01]  /*97580*/  @P2 STG.E.U8 desc[UR60][R250.64], R223 ;  /* 0x000000dffa002986 */ /* 0x0045e2000c10113c */
[----:B------:R-:W-:-:S02]  /*97590*/  ISETP.LT.AND P2, PT, R14, R3, !P1 ;  /* 0x000000030e00720c */ /* 0x000fc40004f41270 */
[----:B------:R-:W-:Y:S01]  /*975a0*/  PRMT R3, R227, 0x7771, RZ ;  /* 0x00007771e3037816 */ /* 0x000fe200000000ff */
[----:B--2---:R-:W2:Y:S04]  /*975b0*/  LDL.LU.64 R250, [R1+0x1ad0] ;  /* 0x001ad00001fa7983 */ /* 0x004ea80000300a00 */
[----:B------:R-:W-:Y:S04]  /*975c0*/  @P3 STG.E.U8 desc[UR60][R248.64], R2 ;  /* 0x00000002f8003986 */ /* 0x000fe8000c10113c */
[----:B------:R-:W2:Y:S04]  /*975d0*/  LDL.LU.64 R38, [R1+0x19f0] ;  /* 0x0019f00001267983 */ /* 0x000ea80000300a00 */
[----:B------:R1:W-:Y:S04]  /*975e0*/  @P5 STG.E.U8 desc[UR60][R228.64], R3 ;  /* 0x00000003e4005986 */ /* 0x0003e8000c10113c */
[----:B-1----:R-:W2:Y:S01]  /*975f0*/  LDL.LU.64 R228, [R1+0x2d40] ;  /* 0x002d400001e47983 */ /* 0x002ea20000300a00 */
[----:B------:R-:W-:-:S02]  /*97600*/  ISETP.GE.AND P4, PT, R6, R11, PT ;  /* 0x0000000b0600720c */ /* 0x000fc40003f86270 */
[----:B------:R-:W1:Y:S01]  /*97610*/  LDC R6, c[0x0][0x228] ;  /* 0x00008a00ff067b82 */ /* 0x000e620000000800 */
[----:B---3--:R-:W-:Y:S01]  /*97620*/  ISETP.LT.AND P1, PT, R17, R4, !P1 ;  /* 0x000000041100720c */ /* 0x008fe20004f21270 */
[----:B------:R-:W3:Y:S06]  /*97630*/  LDL.LU.64 R248, [R1+0x1970] ;  /* 0x0019700001f87983 */ /* 0x000eec0000300a00 */
[----:B------:R-:W0:Y:S01]  /*97640*/  LDC R11, c[0x0][0x228] ;  /* 0x00008a00ff0b7b82 */ /* 0x000e220000000800 */
[C---:B------:R-:W-:Y:S02]  /*97650*/  PRMT R4, R227.reuse, 0x7772, RZ ;  /* 0x00007772e3047816 */ /* 0x040fe400000000ff */
[----:B------:R-:W-:-:S03]  /*97660*/  PRMT R227, R227, 0x7773, RZ ;  /* 0x00007773e3e37816 */ /* 0x000fc600000000ff */
[----:B------:R-:W-:Y:S04]  /*97670*/  @P2 STG.E.U8 desc[UR60][R246.64], R4 ;  /* 0x00000004f6002986 */ /* 0x000fe8000c10113c */
[----:B----4-:R4:W-:Y:S01]  /*97680*/  @P1 STG.E.U8 desc[UR60][R244.64], R227 ;  /* 0x000000e3f4001986 */ /* 0x0109e2000c10113c */
[----:B-1----:R-:W-:Y:S02]  /*97690*/  ISETP.LT.AND P5, PT, R15, R6, !P4 ;  /* 0x000000060f00720c */ /* 0x002fe400067a1270 */
[----:B------:R-:W-:Y:S01]  /*976a0*/  ISETP.LT.AND P1, PT, R14, R35, !P4 ;  /* 0x000000230e00720c */ /* 0x000fe20006721270 */
[----:B------:R-:W-:Y:S01]  /*976b0*/  VIADD R37, R10, 0xe9 ;  /* 0x000000e90a257836 */ /* 0x000fe20000000000 */
[----:B------:R-:W1:Y:S01]  /*976c0*/  LDC R6, c[0x0][0x228] ;  /* 0x00008a00ff067b82 */ /* 0x000e620000000800 */
[----:B----4-:R-:W4:Y:S01]  /*976d0*/  LDL.LU.64 R244, [R1+0x18f0] ;  /* 0x0018f00001f47983 */ /* 0x010f220000300a00 */
[----:B0-----:R-:W-:-:S02]  /*976e0*/  ISETP.LT.AND P2, PT, R16, R11, !P4 ;  /* 0x0000000b1000720c */ /* 0x001fc40006741270 */
[----:B------:R-:W-:Y:S01]  /*976f0*/  ISETP.LT.AND P4, PT, R17, R0, !P4 ;  /* 0x000000001100720c */ /* 0x000fe20006781270 */
[----:B------:R-:W4:Y:S03]  /*97700*/  LDL.LU.64 R42, [R1+0x1880] ;  /* 0x00188000012a7983 */ /* 0x000f260000300a00 */
[----:B------:R-:W0:Y:S08]  /*97710*/  LDC R11, c[0x0][0x228] ;  /* 0x00008a00ff0b7b82 */ /* 0x000e300000000800 */
[----:B------:R-:W1:Y:S08]  /*97720*/  LDC R4, c[0x0][0x22c] ;  /* 0x00008b00ff047b82 */ /* 0x000e700000000800 */
[----:B------:R-:W1:Y:S01]  /*97730*/  LDC R35, c[0x0][0x228] ;  /* 0x00008a00ff237b82 */ /* 0x000e620000000800 */
[----:B--2---:R-:W-:-:S02]  /*97740*/  PRMT R2, R228, 0x7770, RZ ;  /* 0x00007770e4027816 */ /* 0x004fc400000000ff */
[----:B------:R-:W-:-:S03]  /*97750*/  PRMT R0, R228, 0x7771, RZ ;  /* 0x00007771e4007816 */ /* 0x000fc600000000ff */
[----:B------:R2:W-:Y:S04]  /*97760*/  @P5 STG.E.U8 desc[UR60][R250.64], R2 ;  /* 0x00000002fa005986 */ /* 0x0005e8000c10113c */
[----:B------:R0:W-:Y:S04]  /*97770*/  @P2 STG.E.U8 desc[UR60][R232.64], R0 ;  /* 0x00000000e8002986 */ /* 0x0001e8000c10113c */
[----:B--2---:R-:W2:Y:S04]  /*97780*/  LDL.LU.64 R250, [R1+0x1820] ;  /* 0x0018200001fa7983 */ /* 0x004ea80000300a00 */
[----:B0-----:R-:W4:Y:S04]  /*97790*/  LDL.LU.64 R232, [R1+0x2d38] ;  /* 0x002d380001e87983 */ /* 0x001f280000300a00 */
[----:B------:R-:W2:Y:S01]  /*977a0*/  LDL.LU.64 R246, [R1+0x17e0] ;  /* 0x0017e00001f67983 */ /* 0x000ea20000300a00 */
[----:B------:R-:W-:-:S02]  /*977b0*/  PRMT R3, R228, 0x7772, RZ ;  /* 0x00007772e4037816 */ /* 0x000fc400000000ff */
[----:B------:R-:W-:Y:S02]  /*977c0*/  PRMT R228, R228, 0x7773, RZ ;  /* 0x00007773e4e47816 */ /* 0x000fe400000000ff */
[----:B------:R-:W-:Y:S01]  /*977d0*/  ISETP.GE.AND P3, PT, R37, R12, PT ;  /* 0x0000000c2500720c */ /* 0x000fe20003f66270 */
[----:B------:R-:W-:Y:S03]  /*977e0*/  @P1 STG.E.U8 desc[UR60][R38.64], R3 ;  /* 0x0000000326001986 */ /* 0x000fe6000c10113c */
[----:B------:R-:W-:Y:S01]  /*977f0*/  ISETP.LT.AND P2, PT, R15, R8, !P3 ;  /* 0x000000080f00720c */ /* 0x000fe20005f41270 */
[----:B---3--:R0:W-:Y:S01]  /*97800*/  @P4 STG.E.U8 desc[UR60][R248.64], R228 ;  /* 0x000000e4f8004986 */ /* 0x0081e2000c10113c */
[----:B------:R-:W-:Y:S01]  /*97810*/  ISETP.LT.AND P1, PT, R16, R19, !P3 ;  /* 0x000000131000720c */ /* 0x000fe20005f21270 */
[----:B------:R-:W-:Y:S01]  /*97820*/  VIADD R12, R10, 0xea ;  /* 0x000000ea0a0c7836 */ /* 0x000fe20000000000 */
[----:B------:R-:W-:Y:S01]  /*97830*/  ISETP.LT.AND P4, PT, R14, R11, !P3 ;  /* 0x0000000b0e00720c */ /* 0x000fe20005f81270 */
[----:B------:R-:W3:Y:S01]  /*97840*/  LDC R19, c[0x0][0x228] ;  /* 0x00008a00ff137b82 */ /* 0x000ee20000000800 */
[----:B0-----:R-:W3:Y:S07]  /*97850*/  LDL.LU.64 R248, [R1+0x1790] ;  /* 0x0017900001f87983 */ /* 0x001eee0000300a00 */
[----:B------:R-:W0:Y:S01]  /*97860*/  LDC R8, c[0x0][0x228] ;  /* 0x00008a00ff087b82 */ /* 0x000e220000000800 */
[----:B------:R-:W3:Y:S04]  /*97870*/  LDL.LU.64 R40, [R1+0x1700] ;  /* 0x0017000001287983 */ /* 0x000ee80000300a00 */
[----:B------:R-:W3:Y:S01]  /*97880*/  LDL.LU.64 R38, [R1+0x1690] ;  /* 0x0016900001267983 */ /* 0x000ee20000300a00 */
[----:B------:R-:W-:-:S02]  /*97890*/  ISETP.GE.AND P5, PT, R12, R5, PT ;  /* 0x000000050c00720c */ /* 0x000fc40003fa6270 */
[----:B------:R-:W0:Y:S01]  /*978a0*/  LDC R12, c[0x0][0x228] ;  /* 0x00008a00ff0c7b82 */ /* 0x000e220000000800 */
[C---:B----4-:R-:W-:Y:S02]  /*978b0*/  PRMT R0, R232.reuse, 0x7770, RZ ;  /* 0x00007770e8007816 */ /* 0x050fe400000000ff */
[C---:B------:R-:W-:Y:S02]  /*978c0*/  PRMT R2, R232.reuse, 0x7771, RZ ;  /* 0x00007771e8027816 */ /* 0x040fe400000000ff */
[----:B------:R-:W-:Y:S01]  /*978d0*/  PRMT R3, R232, 0x7772, RZ ;  /* 0x00007772e8037816 */ /* 0x000fe200000000ff */
[----:B------:R4:W-:Y:S01]  /*978e0*/  @P2 STG.E.U8 desc[UR60][R244.64], R0 ;  /* 0x00000000f4002986 */ /* 0x0009e2000c10113c */
[----:B------:R-:W-:Y:S01]  /*978f0*/  VIADD R11, R10, 0xeb ;  /* 0x000000eb0a0b7836 */ /* 0x000fe20000000000 */
[----:B-1----:R-:W-:Y:S01]  /*97900*/  ISETP.LT.AND P3, PT, R17, R6, !P3 ;  /* 0x000000061100720c */ /* 0x002fe20005f61270 */
[----:B------:R-:W1:Y:S01]  /*97910*/  LDC R5, c[0x0][0x22c] ;  /* 0x00008b00ff057b82 */ /* 0x000e620000000800 */
[----:B------:R-:W-:Y:S04]  /*97920*/  @P1 STG.E.U8 desc[UR60][R42.64], R2 ;  /* 0x000000022a001986 */ /* 0x000fe8000c10113c */
[----:B--2---:R2:W-:Y:S04]  /*97930*/  @P4 STG.E.U8 desc[UR60][R250.64], R3 ;  /* 0x00000003fa004986 */ /* 0x0045e8000c10113c */
[----:B----4-:R-:W4:Y:S01]  /*97940*/  LDL.LU.64 R244, [R1+0x1610] ;  /* 0x0016100001f47983 */ /* 0x010f220000300a00 */
[----:B------:R-:W-:Y:S01]  /*97950*/  ISETP.GE.AND P2, PT, R11, R4, PT ;  /* 0x000000040b00720c */ /* 0x000fe20003f46270 */
[----:B------:R-:W1:Y:S02]  /*97960*/  LDC R6, c[0x0][0x228] ;  /* 0x00008a00ff067b82 */ /* 0x000e640000000800 */
[----:B--2---:R-:W2:Y:S06]  /*97970*/  LDL.LU.64 R250, [R1+0x1588] ;  /* 0x0015880001fa7983 */ /* 0x004eac0000300a00 */
[----:B------:R-:W1:Y:S01]  /*97980*/  LDC R11, c[0x0][0x228] ;  /* 0x00008a00ff0b7b82 */ /* 0x000e620000000800 */
[----:B------:R-:W-:-:S02]  /*97990*/  PRMT R232, R232, 0x7773, RZ ;  /* 0x00007773e8e87816 */ /* 0x000fc400000000ff */
[----:B0-----:R-:W-:Y:S02]  /*979a0*/  ISETP.LT.AND P1, PT, R15, R12, !P5 ;  /* 0x0000000c0f00720c */ /* 0x001fe40006f21270 */
[----:B------:R-:W-:Y:S01]  /*979b0*/  ISETP.LT.AND P4, PT, R16, R35, !P5 ;  /* 0x000000231000720c */ /* 0x000fe20006f81270 */
[----:B------:R0:W-:Y:S01]  /*979c0*/  @P3 STG.E.U8 desc[UR60][R246.64], R232 ;  /* 0x000000e8f6003986 */ /* 0x0001e2000c10113c */
[----:B---3--:R-:W-:Y:S01]  /*979d0*/  ISETP.LT.AND P3, PT, R14, R19, !P5 ;  /* 0x000000130e00720c */ /* 0x008fe20006f61270 */
[----:B------:R-:W3:Y:S01]  /*979e0*/  LDC R35, c[0x0][0x228] ;  /* 0x00008a00ff237b82 */ /* 0x000ee20000000800 */
[C---:B------:R-:W-:Y:S02]  /*979f0*/  PRMT R0, R229.reuse, 0x7770, RZ ;  /* 0x00007770e5007816 */ /* 0x040fe400000000ff */
[C---:B------:R-:W-:Y:S02]  /*97a00*/  PRMT R2, R229.reuse, 0x7771, RZ ;  /* 0x00007771e5027816 */ /* 0x040fe400000000ff */
[----:B------:R-:W-:-:S02]  /*97a10*/  PRMT R3, R229, 0x7772, RZ ;  /* 0x00007772e5037816 */ /* 0x000fc400000000ff */
[----:B------:R-:W-:Y:S01]  /*97a20*/  ISETP.LT.AND P5, PT, R17, R8, !P5 ;  /* 0x000000081100720c */ /* 0x000fe20006fa1270 */
[----:B------:R0:W-:Y:S01]  /*97a30*/  @P1 STG.E.U8 desc[UR60][R248.64], R0 ;  /* 0x00000000f8001986 */ /* 0x0001e2000c10113c */
[----:B------:R-:W3:Y:S03]  /*97a40*/  LDC R12, c[0x0][0x228] ;  /* 0x00008a00ff0c7b82 */ /* 0x000ee60000000800 */
[----:B------:R0:W-:Y:S01]  /*97a50*/  @P4 STG.E.U8 desc[UR60][R40.64], R2 ;  /* 0x0000000228004986 */ /* 0x0001e2000c10113c */
[----:B-1----:R-:W-:-:S03]  /*97a60*/  ISETP.LT.AND P4, PT, R15, R6, !P2 ;  /* 0x000000060f00720c */ /* 0x002fc60005781270 */
[----:B------:R1:W-:Y:S01]  /*97a70*/  @P3 STG.E.U8 desc[UR60][R38.64], R3 ;  /* 0x0000000326003986 */ /* 0x0003e2000c10113c */
[----:B------:R-:W-:Y:S01]  /*97a80*/  ISETP.LT.AND P3, PT, R16, R11, !P2 ;  /* 0x0000000b1000720c */ /* 0x000fe20005761270 */
[----:B------:R-:W3:Y:S01]  /*97a90*/  LDC R19, c[0x0][0x228] ;  /* 0x00008a00ff137b82 */ /* 0x000ee20000000800 */
[----:B------:R-:W-:Y:S01]  /*97aa0*/  PRMT R229, R229, 0x7773, RZ ;  /* 0x00007773e5e57816 */ /* 0x000fe200000000ff */
[----:B0-----:R-:W3:Y:S01]  /*97ab0*/  LDL.LU.64 R246, [R1+0x14a8] ;  /* 0x0014a80001f67983 */ /* 0x001ee20000300a00 */
[C---:B------:R-:W-:Y:S02]  /*97ac0*/  PRMT R0, R233.reuse, 0x7770, RZ ;  /* 0x00007770e9007816 */ /* 0x040fe400000000ff */
[C---:B------:R-:W-:Y:S01]  /*97ad0*/  PRMT R2, R233.reuse, 0x7771, RZ ;  /* 0x00007771e9027816 */ /* 0x040fe200000000ff */
[----:B------:R-:W3:Y:S01]  /*97ae0*/  LDL.LU.64 R248, [R1+0x1458] ;  /* 0x0014580001f87983 */ /* 0x000ee20000300a00 */
[----:B------:R-:W-:Y:S01]  /*97af0*/  VIADD R8, R10, 0xec ;  /* 0x000000ec0a087836 */ /* 0x000fe20000000000 */
[----:B------:R-:W0:Y:S01]  /*97b00*/  LDC R4, c[0x0][0x22c] ;  /* 0x00008b00ff047b82 */ /* 0x000e220000000800 */
[----:B-1----:R-:W-:-:S07]  /*97b10*/  PRMT R3, R233, 0x7772, RZ ;  /* 0x00007772e9037816 */ /* 0x002fce00000000ff */
[----:B------:R-:W1:Y:S08]  /*97b20*/  LDC R11, c[0x0][0x228] ;  /* 0x00008a00ff0b7b82 */ /* 0x000e700000000800 */
[----:B------:R-:W1:Y:S01]  /*97b30*/  LDC R6, c[0x0][0x228] ;  /* 0x00008a00ff067b82 */ /* 0x000e620000000800 */
[----:B----4-:R4:W-:Y:S04]  /*97b40*/  @P5 STG.E.U8 desc[UR60][R244.64], R229 ;  /* 0x000000e5f4005986 */ /* 0x0109e8000c10113c */
[----:B--2---:R-:W-:Y:S04]  /*97b50*/  @P4 STG.E.U8 desc[UR60][R250.64], R0 ;  /* 0x00000000fa004986 */ /* 0x004fe8000c10113c */
[----:B----4-:R-:W2:Y:S04]  /*97b60*/  LDL.LU.64 R244, [R1+0x1418] ;  /* 0x0014180001f47983 */ /* 0x010ea80000300a00 */
[----:B------:R-:W4:Y:S04]  /*97b70*/  LDL.LU.64 R40, [R1+0x1130] ;  /* 0x0011300001287983 */ /* 0x000f280000300a00 */
[----:B------:R0:W-:Y:S04]  /*97b80*/  @P3 STG.E.U8 desc[UR60][R230.64], R2 ;  /* 0x00000002e6003986 */ /* 0x0001e8000c10113c */
[----:B0-----:R-:W2:Y:S01]  /*97b90*/  LDL.LU.64 R230, [R1+0x2d30] ;  /* 0x002d300001e67983 */ /* 0x001ea20000300a00 */
[----:B------:R-:W-:-:S02]  /*97ba0*/  ISETP.GE.AND P1, PT, R8, R5, PT ;  /* 0x000000050800720c */ /* 0x000fc40003f26270 */
[----:B------:R-:W0:Y:S01]  /*97bb0*/  LDC R8, c[0x0][0x228] ;  /* 0x00008a00ff087b82 */ /* 0x000e220000000800 */
[----:B---3--:R-:W-:Y:S01]  /*97bc0*/  ISETP.LT.AND P5, PT, R14, R35, !P2 ;  /* 0x000000230e00720c */ /* 0x008fe200057a1270 */
[----:B------:R-:W3:Y:S01]  /*97bd0*/  LDL.LU.64 R250, [R1+0xef0] ;  /* 0x000ef00001fa7983 */ /* 0x000ee20000300a00 */
[----:B------:R-:W-:Y:S02]  /*97be0*/  ISETP.LT.AND P2, PT, R17, R12, !P2 ;  /* 0x0000000c1100720c */ /* 0x000fe40005741270 */
[----:B------:R-:W-:-:S03]  /*97bf0*/  PRMT R233, R233, 0x7773, RZ ;  /* 0x00007773e9e97816 */ /* 0x000fc600000000ff */
[----:B------:R-:W1:Y:S06]  /*97c00*/  LDC R12, c[0x0][0x228] ;  /* 0x00008a00ff0c7b82 */ /* 0x000e6c0000000800 */
[----:B------:R-:W-:Y:S01]  /*97c10*/  @P5 STG.E.U8 desc[UR60][R246.64], R3 ;  /* 0x00000003f6005986 */ /* 0x000fe2000c10113c */
[----:B------:R-:W-:Y:S01]  /*97c20*/  ISETP.LT.AND P5, PT, R16, R19, !P1 ;  /* 0x000000131000720c */ /* 0x000fe20004fa1270 */
[----:B------:R-:W3:Y:S01]  /*97c30*/  LDC R5, c[0x0][0x22c] ;  /* 0x00008b00ff057b82 */ /* 0x000ee20000000800 */
[----:B0-----:R-:W-:Y:S01]  /*97c40*/  ISETP.LT.AND P3, PT, R15, R8, !P1 ;  /* 0x000000080f00720c */ /* 0x001fe20004f61270 */
[----:B------:R0:W-:Y:S01]  /*97c50*/  @P2 STG.E.U8 desc[UR60][R248.64], R233 ;  /* 0x000000e9f8002986 */ /* 0x0001e2000c10113c */
[----:B--2---:R-:W-:-:S03]  /*97c60*/  PRMT R0, R230, 0x7770, RZ ;  /* 0x00007770e6007816 */ /* 0x004fc600000000ff */
[----:B0-----:R-:W2:Y:S01]  /*97c70*/  LDL.LU.64 R248, [R1+0xc68] ;  /* 0x000c680001f87983 */ /* 0x001ea20000300a00 */
[----:B------:R-:W-:Y:S01]  /*97c80*/  PRMT R2, R230, 0x7771, RZ ;  /* 0x00007771e6027816 */ /* 0x000fe200000000ff */
[----:B------:R-:W-:Y:S01]  /*97c90*/  VIADD R35, R10, 0xed ;  /* 0x000000ed0a237836 */ /* 0x000fe20000000000 */
[----:B------:R-:W0:Y:S01]  /*97ca0*/  LDC R19, c[0x0][0x228] ;  /* 0x00008a00ff137b82 */ /* 0x000e220000000800 */
[----:B------:R-:W2:Y:S04]  /*97cb0*/  LDL.LU.64 R38, [R1+0xb20] ;  /* 0x000b200001267983 */ /* 0x000ea80000300a00 */
[----:B------:R-:W-:Y:S01]  /*97cc0*/  @P3 STG.E.U8 desc[UR60][R244.64], R0 ;  /* 0x00000000f4003986 */ /* 0x000fe2000c10113c */
[----:B------:R-:W-:Y:S02]  /*97cd0*/  PRMT R3, R230, 0x7772, RZ ;  /* 0x00007772e6037816 */ /* 0x000fe400000000ff */
[----:B------:R-:W2:Y:S01]  /*97ce0*/  LDC R8, c[0x0][0x228] ;  /* 0x00008a00ff087b82 */ /* 0x000ea20000000800 */
[----:B------:R-:W2:Y:S04]  /*97cf0*/  LDL.LU.64 R246, [R1+0x9f8] ;  /* 0x0009f80001f67983 */ /* 0x000ea80000300a00 */
[----:B------:R1:W-:Y:S04]  /*97d00*/  @P5 STG.E.U8 desc[UR60][R234.64], R2 ;  /* 0x00000002ea005986 */ /* 0x0003e8000c10113c */
[----:B-1----:R-:W2:Y:S01]  /*97d10*/  LDL.LU.64 R234, [R1+0x2d28] ;  /* 0x002d280001ea7983 */ /* 0x002ea20000300a00 */
[----:B------:R-:W-:-:S02]  /*97d20*/  ISETP.GE.AND P4, PT, R35, R4, PT ;  /* 0x000000042300720c */ /* 0x000fc40003f86270 */
[----:B------:R-:W1:Y:S01]  /*97d30*/  LDC R35, c[0x0][0x228] ;  /* 0x00008a00ff237b82 */ /* 0x000e620000000800 */
[----:B------:R-:W-:Y:S01]  /*97d40*/  ISETP.LT.AND P2, PT, R14, R11, !P1 ;  /* 0x0000000b0e00720c */ /* 0x000fe20004f41270 */
[----:B------:R-:W2:Y:S01]  /*97d50*/  LDL.LU.64 R244, [R1+0x868] ;  /* 0x0008680001f47983 */ /* 0x000ea20000300a00 */
[----:B------:R-:W-:Y:S02]  /*97d60*/  ISETP.LT.AND P1, PT, R17, R6, !P1 ;  /* 0x000000061100720c */ /* 0x000fe40004f21270 */
[----:B------:R-:W-:Y:S02]  /*97d70*/  ISETP.LT.AND P5, PT, R15, R12, !P4 ;  /* 0x0000000c0f00720c */ /* 0x000fe400067a1270 */
[----:B------:R-:W-:Y:S01]  /*97d80*/  PRMT R230, R230, 0x7773, RZ ;  /* 0x00007773e6e67816 */ /* 0x000fe200000000ff */
[----:B------:R-:W2:Y:S06]  /*97d90*/  LDC R4, c[0x0][0x22c] ;  /* 0x00008b00ff047b82 */ /* 0x000eac0000000800 */
[----:B----4-:R-:W-:Y:S01]  /*97da0*/  @P2 STG.E.U8 desc[UR60][R40.64], R3 ;  /* 0x0000000328002986 */ /* 0x010fe2000c10113c */
[----:B------:R-:W-:Y:S01]  /*97db0*/  VIADD R6, R10, 0xee ;  /* 0x000000ee0a067836 */ /* 0x000fe20000000000 */
[----:B------:R-:W4:Y:S02]  /*97dc0*/  LDC R11, c[0x0][0x228] ;  /* 0x00008a00ff0b7b82 */ /* 0x000f240000000800 */
[----:B---3--:R3:W-:Y:S01]  /*97dd0*/  @P1 STG.E.U8 desc[UR60][R250.64], R230 ;  /* 0x000000e6fa001986 */ /* 0x0087e2000c10113c */
[----:B0-----:R-:W-:-:S02]  /*97de0*/  ISETP.LT.AND P1, PT, R14, R19, !P4 ;  /* 0x000000130e00720c */ /* 0x001fc40006721270 */
[----:B-1----:R-:W-:-:S03]  /*97df0*/  ISETP.LT.AND P2, PT, R16, R35, !P4 ;  /* 0x000000231000720c */ /* 0x002fc60006741270 */
[----:B------:R-:W0:Y:S01]  /*97e00*/  LDC R12, c[0x0][0x228] ;  /* 0x00008a00ff0c7b82 */ /* 0x000e220000000800 */
[----:B---3--:R-:W3:Y:S01]  /*97e10*/  LDL.LU.64 R250, [R1+0x720] ;  /* 0x0007200001fa7983 */ /* 0x008ee20000300a00 */
[----:B------:R-:W-:-:S06]  /*97e20*/  ISETP.GE.AND P3, PT, R6, R5, PT ;  /* 0x000000050600720c */ /* 0x000fcc0003f66270 */
[----:B------:R-:W1:Y:S01]  /*97e30*/  LDC R6, c[0x0][0x228] ;  /* 0x00008a00ff067b82 */ /* 0x000e620000000800 */
[----:B------:R-:W3:Y:S07]  /*97e40*/  LDL.LU.64 R40, [R1+0x5d8] ;  /* 0x0005d80001287983 */ /* 0x000eee0000300a00 */
[----:B------:R-:W0:Y:S01]  /*97e50*/  LDC R35, c[0x0][0x228] ;  /* 0x00008a00ff237b82 */ /* 0x000e220000000800 */
[C---:B--2---:R-:W-:Y:S02]  /*97e60*/  PRMT R0, R234.reuse, 0x7770, RZ ;  /* 0x00007770ea007816 */ /* 0x044fe400000000ff */
[----:B------:R-:W-:-:S02]  /*97e70*/  PRMT R2, R234, 0x7771, RZ ;  /* 0x00007771ea027816 */ /* 0x000fc400000000ff */
[----:B------:R-:W-:Y:S01]  /*97e80*/  PRMT R3, R234, 0x7772, RZ ;  /* 0x00007772ea037816 */ /* 0x000fe200000000ff */
[----:B------:R2:W-:Y:S01]  /*97e90*/  @P5 STG.E.U8 desc[UR60][R248.64], R0 ;  /* 0x00000000f8005986 */ /* 0x0005e2000c10113c */
[----:B------:R-:W-:Y:S01]  /*97ea0*/  VIADD R19, R10, 0xef ;  /* 0x000000ef0a137836 */ /* 0x000fe20000000000 */
[----:B------:R-:W-:Y:S01]  /*97eb0*/  ISETP.LT.AND P4, PT, R17, R8, !P4 ;  /* 0x000000081100720c */ /* 0x000fe20006781270 */
[----:B------:R-:W3:Y:S01]  /*97ec0*/  LDC R5, c[0x0][0x22c] ;  /* 0x00008b00ff057b82 */ /* 0x000ee20000000800 */
[----:B--2---:R-:W2:Y:S04]  /*97ed0*/  LDL.LU.64 R248, [R1+0x490] ;  /* 0x0004900001f87983 */ /* 0x004ea80000300a00 */
[----:B------:R4:W-:Y:S01]  /*97ee0*/  @P2 STG.E.U8 desc[UR60][R38.64], R2 ;  /* 0x0000000226002986 */ /* 0x0009e2000c10113c */
[----:B------:R-:W-:-:S02]  /*97ef0*/  ISETP.GE.AND P5, PT, R19, R4, PT ;  /* 0x000000041300720c */ /* 0x000fc40003fa6270 */
[----:B------:R-:W3:Y:S01]  /*97f00*/  LDC R8, c[0x0][0x228] ;  /* 0x00008a00ff087b82 */ /* 0x000ee20000000800 */
[----:B------:R1:W-:Y:S01]  /*97f10*/  @P1 STG.E.U8 desc[UR60][R246.64], R3 ;  /* 0x00000003f6001986 */ /* 0x0003e2000c10113c */
[----:B------:R-:W-:-:S06]  /*97f20*/  PRMT R234, R234, 0x7773, RZ ;  /* 0x00007773eaea7816 */ /* 0x000fcc00000000ff */
[----:B------:R-:W2:Y:S01]  /*97f30*/  LDC R19, c[0x0][0x228] ;  /* 0x00008a00ff137b82 */ /* 0x000ea20000000800 */
[----:B----4-:R-:W4:Y:S04]  /*97f40*/  LDL.LU.64 R38, [R1+0x2f0] ;  /* 0x0002f00001267983 */ /* 0x010f280000300a00 */
[----:B-1----:R-:W4:Y:S01]  /*97f50*/  LDL.LU.64 R246, [R1+0x260] ;  /* 0x0002600001f67983 */ /* 0x002f220000300a00 */
[----:B------:R-:W-:Y:S02]  /*97f60*/  ISETP.LT.AND P2, PT, R15, R6, !P3 ;  /* 0x000000060f00720c */ /* 0x000fe40005f41270 */
[----:B------:R-:W1:Y:S01]  /*97f70*/  LDC R4, c[0x0][0x22c] ;  /* 0x00008b00ff047b82 */ /* 0x000e620000000800 */
[----:B------:R-:W-:Y:S01]  /*97f80*/  ISETP.LT.AND P1, PT, R16, R11, !P3 ;  /* 0x0000000b1000720c */ /* 0x000fe20005f21270 */
[----:B------:R3:W-:Y:S01]  /*97f90*/  @P4 STG.E.U8 desc[UR60][R244.64], R234 ;  /* 0x000000eaf4004986 */ /* 0x0007e2000c10113c */
[----:B0-----:R-:W-:-:S02]  /*97fa0*/  ISETP.LT.AND P4, PT, R14, R35, !P3 ;  /* 0x000000230e00720c */ /* 0x001fc40005f81270 */
[C---:B------:R-:W-:Y:S02]  /*97fb0*/  PRMT R0, R231.reuse, 0x7770, RZ ;  /* 0x00007770e7007816 */ /* 0x040fe400000000ff */
[C---:B------:R-:W-:Y:S01]  /*97fc0*/  PRMT R2, R231.reuse, 0x7771, RZ ;  /* 0x00007771e7027816 */ /* 0x040fe200000000ff */
[----:B------:R-:W0:Y:S01]  /*97fd0*/  LDC R11, c[0x0][0x228] ;  /* 0x00008a00ff0b7b82 */ /* 0x000e220000000800 */
[----:B------:R-:W-:Y:S02]  /*97fe0*/  PRMT R3, R231, 0x7772, RZ ;  /* 0x00007772e7037816 */ /* 0x000fe400000000ff */
[----:B------:R-:W-:Y:S01]  /*97ff0*/  ISETP.LT.AND P3, PT, R17, R12, !P3 ;  /* 0x0000000c1100720c */ /* 0x000fe20005f61270 */
[----:B---3--:R3:W-:Y:S04]  /*98000*/  @P2 STG.E.U8 desc[UR60][R250.64], R0 ;  /* 0x00000000fa002986 */ /* 0x0087e8000c10113c */
[----:B------:R3:W-:Y:S01]  /*98010*/  @P1 STG.E.U8 desc[UR60][R40.64], R2 ;  /* 0x0000000228001986 */ /* 0x0007e2000c10113c */
[----:B------:R-:W-:Y:S01]  /*98020*/  ISETP.LT.AND P1, PT, R15, R8, !P5 ;  /* 0x000000080f00720c */ /* 0x000fe20006f21270 */
[----:B------:R-:W1:Y:S01]  /*98030*/  LDC R6, c[0x0][0x228] ;  /* 0x00008a00ff067b82 */ /* 0x000e620000000800 */
[----:B------:R-:W-:Y:S01]  /*98040*/  PRMT R231, R231, 0x7773, RZ ;  /* 0x00007773e7e77816 */ /* 0x000fe200000000ff */
[----:B------:R-:W4:Y:S01]  /*98050*/  LDL.LU.64 R244, [R1+0x250] ;  /* 0x0002500001f47983 */ /* 0x000f220000300a00 */
[----:B---3--:R-:W-:-:S03]  /*98060*/  PRMT R0, R235, 0x7770, RZ ;  /* 0x00007770eb007816 */ /* 0x008fc600000000ff */
[----:B------:R-:W3:Y:S01]  /*98070*/  LDL.LU.64 R250, [R1+0x248] ;  /* 0x0002480001fa7983 */ /* 0x000ee20000300a00 */
[----:B------:R-:W-:Y:S01]  /*98080*/  VIADD R12, R10, 0xf0 ;  /* 0x000000f00a0c7836 */ /* 0x000fe20000000000 */
[----:B------:R-:W1:Y:S01]  /*98090*/  LDC R35, c[0x0][0x228] ;  /* 0x00008a00ff237b82 */ /* 0x000e620000000800 */
[----:B------:R-:W-:Y:S01]  /*980a0*/  PRMT R2, R235, 0x7771, RZ ;  /* 0x00007771eb027816 */ /* 0x000fe200000000ff */
[----:B--2---:R2:W-:Y:S01]  /*980b0*/  @P4 STG.E.U8 desc[UR60][R248.64], R3 ;  /* 0x00000003f8004986 */ /* 0x0045e2000c10113c */
[----:B------:R-:W-:-:S05]  /*980c0*/  ISETP.LT.AND P4, PT, R16, R19, !P5 ;  /* 0x000000131000720c */ /* 0x000fca0006f81270 */
[----:B------:R-:W3:Y:S01]  /*980d0*/  LDC R8, c[0x0][0x228] ;  /* 0x00008a00ff087b82 */ /* 0x000ee20000000800 */
[----:B------:R-:W-:-:S07]  /*980e0*/  ISETP.GE.AND P2, PT, R12, R5, PT ;  /* 0x000000050c00720c */ /* 0x000fce0003f46270 */
[----:B------:R-:W3:Y:S01]  /*980f0*/  LDC R12, c[0x0][0x228] ;  /* 0x00008a00ff0c7b82 */ /* 0x000ee20000000800 */
[----:B--2---:R-:W2:Y:S04]  /*98100*/  LDL.LU.64 R248, [R1+0x240] ;  /* 0x0002400001f87983 */ /* 0x004ea80000300a00 */
[----:B----4-:R4:W-:Y:S01]  /*98110*/  @P3 STG.E.U8 desc[UR60][R38.64], R231 ;  /* 0x000000e726003986 */ /* 0x0109e2000c10113c */
[----:B------:R-:W-:Y:S02]  /*98120*/  PRMT R3, R235, 0x7772, RZ ;  /* 0x00007772eb037816 */ /* 0x000fe400000000ff */
[----:B------:R-:W2:Y:S01]  /*98130*/  LDC R19, c[0x0][0x228] ;  /* 0x00008a00ff137b82 */ /* 0x000ea20000000800 */
[----:B------:R-:W-:Y:S04]  /*98140*/  @P1 STG.E.U8 desc[UR60][R246.64], R0 ;  /* 0x00000000f6001986 */ /* 0x000fe8000c10113c */
[----:B------:R0:W-:Y:S03]  /*98150*/  @P4 STG.E.U8 desc[UR60][R236.64], R2 ;  /* 0x00000002ec004986 */ /* 0x0001e6000c10113c */
[----:B------:R-:W2:Y:S01]  /*98160*/  LDC R5, c[0x0][0x22c] ;  /* 0x00008b00ff057b82 */ /* 0x000ea20000000800 */
[----:B----4-:R-:W4:Y:S04]  /*98170*/  LDL.LU.64 R38, [R1+0x230] ;  /* 0x0002300001267983 */ /* 0x010f280000300a00 */
[----:B0-----:R-:W2:Y:S01]  /*98180*/  LDL.LU.64 R236, [R1+0x2d20] ;  /* 0x002d200001ec7983 */ /* 0x001ea20000300a00 */
[----:B------:R-:W-:-:S02]  /*98190*/  ISETP.LT.AND P3, PT, R14, R11, !P5 ;  /* 0x0000000b0e00720c */ /* 0x000fc40006f61270 */
[----:B-1----:R-:W-:Y:S01]  /*981a0*/  ISETP.LT.AND P5, PT, R17, R6, !P5 ;  /* 0x000000061100720c */ /* 0x002fe20006fa1270 */
[----:B------:R-:W4:Y:S01]  /*981b0*/  LDL.LU.64 R246, [R1+0x228] ;  /* 0x0002280001f67983 */ /* 0x000f220000300a00 */
[----:B---3--:R-:W-:Y:S02]  /*981c0*/  ISETP.LT.AND P4, PT, R15, R12, !P2 ;  /* 0x0000000c0f00720c */ /* 0x008fe40005781270 */
[----:B------:R-:W-:Y:S01]  /*981d0*/  PRMT R235, R235, 0x7773, RZ ;  /* 0x00007773ebeb7816 */ /* 0x000fe200000000ff */
[----:B------:R-:W-:Y:S01]  /*981e0*/  VIADD R11, R10, 0xf1 ;  /* 0x000000f10a0b7836 */ /* 0x000fe20000000000 */
[----:B------:R-:W0:Y:S05]  /*981f0*/  LDC R6, c[0x0][0x228] ;  /* 0x00008a00ff067b82 */ /* 0x000e2a0000000800 */
[----:B------:R1:W-:Y:S01]  /*98200*/  @P3 STG.E.U8 desc[UR60][R244.64], R3 ;  /* 0x00000003f4003986 */ /* 0x0003e2000c10113c */
[----:B------:R-:W-:-:S02]  /*98210*/  ISETP.LT.AND P3, PT, R16, R35, !P2 ;  /* 0x000000231000720c */ /* 0x000fc40005761270 */
[----:B------:R-:W-:Y:S01]  /*98220*/  ISETP.GE.AND P1, PT, R11, R4, PT ;  /* 0x000000040b00720c */ /* 0x000fe20003f26270 */
[----:B------:R3:W-:Y:S01]  /*98230*/  @P5 STG.E.U8 desc[UR60][R250.64], R235 ;  /* 0x000000ebfa005986 */ /* 0x0007e2000c10113c */
[----:B------:R-:W4:Y:S03]  /*98240*/  LDC R11, c[0x0][0x228] ;  /* 0x00008a00ff0b7b82 */ /* 0x000f260000000800 */
[----:B-1----:R-:W4:Y:S05]  /*98250*/  LDL.LU.64 R244, [R1+0x220] ;  /* 0x0002200001f47983 */ /* 0x002f2a0000300a00 */
[----:B------:R-:W1:Y:S01]  /*98260*/  LDC R12, c[0x0][0x228] ;  /* 0x00008a00ff0c7b82 */ /* 0x000e620000000800 */
[----:B------:R-:W4:Y:S04]  /*98270*/  LDL.LU.64 R42, [R1+0x218] ;  /* 0x00021800012a7983 */ /* 0x000f280000300a00 */
[----:B---3--:R-:W3:Y:S01]  /*98280*/  LDL.LU.64 R250, [R1+0x210] ;  /* 0x0002100001fa7983 */ /* 0x008ee20000300a00 */
[----:B--2---:R-:W-:-:S02]  /*98290*/  PRMT R0, R236, 0x7770, RZ ;  /* 0x00007770ec007816 */ /* 0x004fc400000000ff */
[----:B------:R-:W2:Y:S01]  /*982a0*/  LDC R4, c[0x0][0x22c] ;  /* 0x00008b00ff047b82 */ /* 0x000ea20000000800 */
[C---:B------:R-:W-:Y:S02]  /*982b0*/  PRMT R2, R236.reuse, 0x7771, RZ ;  /* 0x00007771ec027816 */ /* 0x040fe400000000ff */
[----:B------:R-:W-:Y:S04]  /*982c0*/  @P4 STG.E.U8 desc[UR60][R248.64], R0 ;  /* 0x00000000f8004986 */ /* 0x000fe8000c10113c */
[----:B------:R0:W-:Y:S01]  /*982d0*/  @P3 STG.E.U8 desc[UR60][R240.64], R2 ;  /* 0x00000002f0003986 */ /* 0x0001e2000c10113c */
[----:B------:R-:W-:Y:S01]  /*982e0*/  PRMT R3, R236, 0x7772, RZ ;  /* 0x00007772ec037816 */ /* 0x000fe200000000ff */
[----:B------:R-:W2:Y:S02]  /*982f0*/  LDC R35, c[0x0][0x228] ;  /* 0x00008a00ff237b82 */ /* 0x000ea40000000800 */
[----:B0-----:R-:W3:Y:S01]  /*98300*/  LDL.LU.64 R240, [R1+0x2d18] ;  /* 0x002d180001f07983 */ /* 0x001ee20000300a00 */
[----:B------:R-:W-:-:S05]  /*98310*/  ISETP.LT.AND P5, PT, R14, R19, !P2 ;  /* 0x000000130e00720c */ /* 0x000fca00057a1270 */
[----:B------:R-:W0:Y:S01]  /*98320*/  LDC R19, c[0x0][0x228] ;  /* 0x00008a00ff137b82 */ /* 0x000e220000000800 */
[----:B------:R-:W-:Y:S01]  /*98330*/  ISETP.LT.AND P2, PT, R17, R8, !P2 ;  /* 0x000000081100720c */ /* 0x000fe20005741270 */
[----:B------:R-:W2:Y:S01]  /*98340*/  LDL.LU.64 R248, [R1+0x208] ;  /* 0x0002080001f87983 */ /* 0x000ea20000300a00 */
[----:B------:R-:W-:Y:S02]  /*98350*/  PRMT R236, R236, 0x7773, RZ ;  /* 0x00007773ecec7816 */ /* 0x000fe400000000ff */
[----:B------:R-:W-:-:S03]  /*98360*/  ISETP.LT.AND P3, PT, R15, R6, !P1 ;  /* 0x000000060f00720c */ /* 0x000fc60004f61270 */
[----:B----4-:R4:W-:Y:S01]  /*98370*/  @P5 STG.E.U8 desc[UR60][R38.64], R3 ;  /* 0x0000000326005986 */ /* 0x0109e2000c10113c */
[----:B------:R-:W-:Y:S01]  /*98380*/  ISETP.LT.AND P5, PT, R16, R11, !P1 ;  /* 0x0000000b1000720c */ /* 0x000fe20004fa1270 */
[----:B------:R-:W-:Y:S01]  /*98390*/  VIADD R8, R10, 0xf2 ;  /* 0x000000f20a087836 */ /* 0x000fe20000000000 */
[----:B------:R-:W2:Y:S03]  /*983a0*/  LDC R11, c[0x0][0x228] ;  /* 0x00008a00ff0b7b82 */ /* 0x000ea60000000800 */
[----:B------:R1:W-:Y:S05]  /*983b0*/  @P2 STG.E.U8 desc[UR60][R246.64], R236 ;  /* 0x000000ecf6002986 */ /* 0x0003ea000c10113c */
[----:B------:R-:W2:Y:S01]  /*983c0*/  LDC R6, c[0x0][0x228] ;  /* 0x00008a00ff067b82 */ /* 0x000ea20000000800 */
[----:B----4-:R-:W4:Y:S01]  /*983d0*/  LDL.LU.64 R38, [R1+0x200] ;  /* 0x0002000001267983 */ /* 0x010f220000300a00 */
[----:B0-----:R-:W-:-:S03]  /*983e0*/  ISETP.LT.AND P2, PT, R14, R19, !P1 ;  /* 0x000000130e00720c */ /* 0x001fc60004f41270 */
[----:B------:R-:W4:Y:S04]  /*983f0*/  LDL.LU.64 R40, [R1+0x1f8] ;  /* 0x0001f80001287983 */ /* 0x000f280000300a00 */
[----:B-1----:R-:W4:Y:S01]  /*98400*/  LDL.LU.64 R246, [R1+0x1f0] ;  /* 0x0001f00001f67983 */ /* 0x002f220000300a00 */
[----:B------:R-:W-:Y:S02]  /*98410*/  ISETP.GE.AND P4, PT, R8, R5, PT ;  /* 0x000000050800720c */ /* 0x000fe40003f86270 */
[----:B------:R-:W0:Y:S01]  /*98420*/  LDC R8, c[0x0][0x228] ;  /* 0x00008a00ff087b82 */ /* 0x000e220000000800 */
[C---:B---3--:R-:W-:Y:S02]  /*98430*/  PRMT R0, R240.reuse, 0x7770, RZ ;  /* 0x00007770f0007816 */ /* 0x048fe400000000ff */
[----:B------:R-:W-:-:S02]  /*98440*/  PRMT R2, R240, 0x7771, RZ ;  /* 0x00007771f0027816 */ /* 0x000fc400000000ff */
[----:B------:R-:W-:Y:S01]  /*98450*/  PRMT R3, R240, 0x7772, RZ ;  /* 0x00007772f0037816 */ /* 0x000fe200000000ff */
[----:B------:R1:W-:Y:S01]  /*98460*/  @P3 STG.E.U8 desc[UR60][R244.64], R0 ;  /* 0x00000000f4003986 */ /* 0x0003e2000c10113c */
[----:B------:R-:W-:Y:S01]  /*98470*/  VIADD R19, R10, 0xf3 ;  /* 0x000000f30a137836 */ /* 0x000fe20000000000 */
[----:B------:R-:W-:Y:S01]  /*98480*/  ISETP.LT.AND P1, PT, R17, R12, !P1 ;  /* 0x0000000c1100720c */ /* 0x000fe20004f21270 */
[----:B------:R-:W3:Y:S01]  /*98490*/  LDC R5, c[0x0][0x22c] ;  /* 0x00008b00ff057b82 */ /* 0x000ee20000000800 */
[----:B------:R-:W-:Y:S04]  /*984a0*/  @P5 STG.E.U8 desc[UR60][R42.64], R2 ;  /* 0x000000022a005986 */ /* 0x000fe8000c10113c */
[----:B------:R0:W-:Y:S04]  /*984b0*/  @P2 STG.E.U8 desc[UR60][R250.64], R3 ;  /* 0x00000003fa002986 */ /* 0x0001e8000c10113c */
[----:B-1----:R-:W3:Y:S04]  /*984c0*/  LDL.LU.64 R244, [R1+0x1e8] ;  /* 0x0001e80001f47983 */ /* 0x002ee80000300a00 */
[----:B0-----:R-:W3:Y:S01]  /*984d0*/  LDL.LU.64 R250, [R1+0x1e0] ;  /* 0x0001e00001fa7983 */ /* 0x001ee20000300a00 */
[----:B--2---:R-:W-:-:S02]  /*984e0*/  ISETP.GE.AND P3, PT, R19, R4, PT ;  /* 0x000000041300720c */ /* 0x004fc40003f66270 */
[----:B------:R-:W0:Y:S01]  /*984f0*/  LDC R4, c[0x0][0x228] ;  /* 0x00008a00ff047b82 */ /* 0x000e220000000800 */
[----:B------:R-:W-:-:S07]  /*98500*/  PRMT R240, R240, 0x7773, RZ ;  /* 0x00007773f0f07816 */ /* 0x000fce00000000ff */
[----:B------:R-:W1:Y:S01]  /*98510*/  LDC R19, c[0x0][0x228] ;  /* 0x00008a00ff137b82 */ /* 0x000e620000000800 */
[----:B------:R-:W-:Y:S01]  /*98520*/  ISETP.LT.AND P5, PT, R15, R8, !P4 ;  /* 0x000000080f00720c */ /* 0x000fe200067a1270 */
[----:B------:R2:W-:Y:S01]  /*98530*/  @P1 STG.E.U8 desc[UR60][R248.64], R240 ;  /* 0x000000f0f8001986 */ /* 0x0005e2000c10113c */
[----:B------:R-:W-:Y:S02]  /*98540*/  ISETP.LT.AND P2, PT, R16, R35, !P4 ;  /* 0x000000231000720c */ /* 0x000fe40006741270 */
[----:B------:R-:W-:Y:S02]  /*98550*/  ISETP.LT.AND P1, PT, R14, R11, !P4 ;  /* 0x0000000b0e00720c */ /* 0x000fe40006721270 */
[C---:B------:R-:W-:Y:S01]  /*98560*/  PRMT R0, R237.reuse, 0x7770, RZ ;  /* 0x00007770ed007816 */ /* 0x040fe200000000ff */
[----:B------:R-:W3:Y:S01]  /*98570*/  LDC R35, c[0x0][0x228] ;  /* 0x00008a00ff237b82 */ /* 0x000ee20000000800 */
[C---:B------:R-:W-:Y:S02]  /*98580*/  PRMT R2, R237.reuse, 0x7771, RZ ;  /* 0x00007771ed027816 */ /* 0x040fe400000000ff */
[----:B------:R-:W-:-:S02]  /*98590*/  PRMT R3, R237, 0x7772, RZ ;  /* 0x00007772ed037816 */ /* 0x000fc400000000ff */
[----:B------:R-:W-:Y:S01]  /*985a0*/  ISETP.LT.AND P4, PT, R17, R6, !P4 ;  /* 0x000000061100720c */ /* 0x000fe20006781270 */
[----:B----4-:R4:W-:Y:S01]  /*985b0*/  @P5 STG.E.U8 desc[UR60][R38.64], R0 ;  /* 0x0000000026005986 */ /* 0x0109e2000c10113c */
[----:B------:R-:W-:Y:S01]  /*985c0*/  PRMT R237, R237, 0x7773, RZ ;  /* 0x00007773eded7816 */ /* 0x000fe200000000ff */
[----:B------:R-:W-:Y:S01]  /*985d0*/  VIADD R12, R10, 0xf4 ;  /* 0x000000f40a0c7836 */ /* 0x000fe20000000000 */
[----:B------:R-:W3:Y:S01]  /*985e0*/  LDC R8, c[0x0][0x228] ;  /* 0x00008a00ff087b82 */ /* 0x000ee20000000800 */
[----:B------:R4:W-:Y:S01]  /*985f0*/  @P2 STG.E.U8 desc[UR60][R40.64], R2 ;  /* 0x0000000228002986 */ /* 0x0009e2000c10113c */
[----:B0-----:R-:W-:-:S03]  /*98600*/  ISETP.LT.AND P2, PT, R15, R4, !P3 ;  /* 0x000000040f00720c */ /* 0x001fc60005f41270 */
[----:B------:R0:W-:Y:S01]  /*98610*/  @P1 STG.E.U8 desc[UR60][R246.64], R3 ;  /* 0x00000003f6001986 */ /* 0x0001e2000c10113c */
[----:B-1----:R-:W-:Y:S02]  /*98620*/  ISETP.LT.AND P1, PT, R16, R19, !P3 ;  /* 0x000000131000720c */ /* 0x002fe40005f21270 */
[----:B------:R-:W1:Y:S01]  /*98630*/  LDC R6, c[0x0][0x228] ;  /* 0x00008a00ff067b82 */ /* 0x000e620000000800 */
[----:B--2---:R-:W2:Y:S01]  /*98640*/  LDL.LU.64 R248, [R1+0x1d0] ;  /* 0x0001d00001f87983 */ /* 0x004ea20000300a00 */
[C---:B----4-:R-:W-:Y:S02]  /*98650*/  PRMT R0, R241.reuse, 0x7770, RZ ;  /* 0x00007770f1007816 */ /* 0x050fe400000000ff */
[C---:B------:R-:W-:Y:S01]  /*98660*/  PRMT R2, R241.reuse, 0x7771, RZ ;  /* 0x00007771f1027816 */ /* 0x040fe200000000ff */
[----:B------:R-:W4:Y:S01]  /*98670*/  LDL.LU.64 R38, [R1+0x1c8] ;  /* 0x0001c80001267983 */ /* 0x000f220000300a00 */
[----:B---3--:R-:W-:Y:S02]  /*98680*/  ISETP.GE.AND P5, PT, R12, R5, PT ;  /* 0x000000050c00720c */ /* 0x008fe40003fa6270 */
[----:B------:R-:W3:Y:S01]  /*98690*/  LDC R11, c[0x0][0x228] ;  /* 0x00008a00ff0b7b82 */ /* 0x000ee20000000800 */
[----:B0-----:R-:W4:Y:S07]  /*986a0*/  LDL.LU.64 R246, [R1+0x1c0] ;  /* 0x0001c00001f67983 */ /* 0x001f2e0000300a00 */
[----:B------:R-:W0:Y:S01]  /*986b0*/  LDC R5, c[0x0][0x228] ;  /* 0x00008a00ff057b82 */ /* 0x000e220000000800 */
[----:B------:R-:W-:-:S07]  /*986c0*/  PRMT R3, R241, 0x7772, RZ ;  /* 0x00007772f1037816 */ /* 0x000fce00000000ff */
[----:B------:R-:W4:Y:S01]  /*986d0*/  LDC R4, c[0x0][0x228] ;  /* 0x00008a00ff047b82 */ /* 0x000f220000000800 */
[----:B------:R1:W-:Y:S07]  /*986e0*/  @P4 STG.E.U8 desc[UR60][R244.64], R237 ;  /* 0x000000edf4004986 */ /* 0x0003ee000c10113c */
[----:B------:R-:W4:Y:S01]  /*986f0*/  LDC R19, c[0x0][0x228] ;  /* 0x00008a00ff137b82 */ /* 0x000f220000000800 */
[----:B------:R-:W-:Y:S04]  /*98700*/  @P2 STG.E.U8 desc[UR60][R250.64], R0 ;  /* 0x00000000fa002986 */ /* 0x000fe8000c10113c */
[----:B-1----:R-:W4:Y:S04]  /*98710*/  LDL.LU.64 R244, [R1+0x1b8] ;  /* 0x0001b80001f47983 */ /* 0x002f280000300a00 */
[----:B------:R1:W-:Y:S04]  /*98720*/  @P1 STG.E.U8 desc[UR60][R238.64], R2 ;  /* 0x00000002ee001986 */ /* 0x0003e8000c10113c */
[----:B-1----:R-:W4:Y:S01]  /*98730*/  LDL.LU.64 R238, [R1+0x2d10] ;  /* 0x002d100001ee7983 */ /* 0x002f220000300a00 */
[----:B------:R-:W-:-:S02]  /*98740*/  ISETP.LT.AND P4, PT, R14, R35, !P3 ;  /* 0x000000230e00720c */ /* 0x000fc40005f81270 */
[----:B------:R-:W-:Y:S01]  /*98750*/  ISETP.LT.AND P3, PT, R17, R8, !P3 ;  /* 0x000000081100720c */ /* 0x000fe20005f61270 */
[----:B------:R-:W4:Y:S01]  /*98760*/  LDL.LU.64 R250, [R1+0x1a8] ;  /* 0x0001a80001fa7983 */ /* 0x000f220000300a00 */
[----:B------:R-:W-:Y:S01]  /*98770*/  ISETP.LT.AND P2, PT, R15, R6, !P5 ;  /* 0x000000060f00720c */ /* 0x000fe20006f41270 */
[----:B------:R-:W1:Y:S01]  /*98780*/  LDC R8, c[0x0][0x228] ;  /* 0x00008a00ff087b82 */ /* 0x000e620000000800 */
[----:B0-----:R-:W-:Y:S02]  /*98790*/  ISETP.LT.AND P1, PT, R16, R5, !P5 ;  /* 0x000000051000720c */ /* 0x001fe40006f21270 */
[----:B------:R-:W-:-:S05]  /*987a0*/  PRMT R241, R241, 0x7773, RZ ;  /* 0x00007773f1f17816 */ /* 0x000fca00000000ff */
[----:B------:R-:W0:Y:S01]  /*987b0*/  LDC R35, c[0x0][0x228] ;  /* 0x00008a00ff237b82 */ /* 0x000e220000000800 */
[----:B--2---:R2:W-:Y:S01]  /*987c0*/  @P4 STG.E.U8 desc[UR60][R248.64], R3 ;  /* 0x00000003f8004986 */ /* 0x0045e2000c10113c */
[----:B---3--:R-:W-:-:S03]  /*987d0*/  ISETP.LT.AND P4, PT, R14, R11, !P5 ;  /* 0x0000000b0e00720c */ /* 0x008fc60006f81270 */
[----:B----4-:R-:W-:Y:S03]  /*987e0*/  @P3 STG.E.U8 desc[UR60][R38.64], R241 ;  /* 0x000000f126003986 */ /* 0x010fe6000c10113c */
[----:B------:R-:W3:Y:S01]  /*987f0*/  LDC R6, c[0x0][0x228] ;  /* 0x00008a00ff067b82 */ /* 0x000ee20000000800 */
[----:B--2---:R-:W2:Y:S07]  /*98800*/  LDL.LU.64 R248, [R1+0x1a0] ;  /* 0x0001a00001f87983 */ /* 0x004eae0000300a00 */
[----:B------:R-:W4:Y:S01]  /*98810*/  LDC R5, c[0x0][0x228] ;  /* 0x00008a00ff057b82 */ /* 0x000f220000000800 */
[----:B------:R-:W4:Y:S04]  /*98820*/  LDL.LU.64 R42, [R1+0x198] ;  /* 0x00019800012a7983 */ /* 0x000f280000300a00 */
[----:B------:R-:W4:Y:S01]  /*98830*/  LDL.LU.64 R40, [R1+0x190] ;  /* 0x0001900001287983 */ /* 0x000f220000300a00 */
[----:B------:R-:W-:-:S02]  /*98840*/  PRMT R0, R238, 0x7770, RZ ;  /* 0x00007770ee007816 */ /* 0x000fc400000000ff */
[----:B------:R-:W4:Y:S01]  /*98850*/  LDC R11, c[0x0][0x228] ;  /* 0x00008a00ff0b7b82 */ /* 0x000f220000000800 */
[C---:B------:R-:W-:Y:S02]  /*98860*/  PRMT R2, R238.reuse, 0x7771, RZ ;  /* 0x00007771ee027816 */ /* 0x040fe400000000ff */
[----:B------:R-:W-:Y:S01]  /*98870*/  PRMT R3, R238, 0x7772, RZ ;  /* 0x00007772ee037816 */ /* 0x000fe200000000ff */
[----:B------:R1:W-:Y:S04]  /*98880*/  @P2 STG.E.U8 desc[UR60][R246.64], R0 ;  /* 0x00000000f6002986 */ /* 0x0003e8000c10113c */
[----:B------:R-:W-:Y:S04]  /*98890*/  @P1 STG.E.U8 desc[UR60][R244.64], R2 ;  /* 0x00000002f4001986 */ /* 0x000fe8000c10113c */
[----:B------:R0:W-:Y:S04]  /*988a0*/  @P4 STG.E.U8 desc[UR60][R242.64], R3 ;  /* 0x00000003f2004986 */ /* 0x0001e8000c10113c */
[----:B-1----:R-:W4:Y:S04]  /*988b0*/  LDL.LU.64 R246, [R1+0x188] ;  /* 0x0001880001f67983 */ /* 0x002f280000300a00 */
[----:B0-----:R-:W3:Y:S01]  /*988c0*/  LDL.LU.64 R242, [R1+0x2d08] ;  /* 0x002d080001f27983 */ /* 0x001ee20000300a00 */
[----:B------:R-:W-:-:S02]  /*988d0*/  ISETP.LT.AND P5, PT, R17, R4, !P5 ;  /* 0x000000041100720c */ /* 0x000fc40006fa1270 */
[----:B------:R-:W-:Y:S01]  /*988e0*/  ISETP.LT.AND P2, PT, R15, R8, !P6 ;  /* 0x000000080f00720c */ /* 0x000fe20007741270 */
[----:B------:R-:W4:Y:S01]  /*988f0*/  LDL.LU.64 R244, [R1+0x180] ;  /* 0x0001800001f47983 */ /* 0x000f220000300a00 */
[----:B------:R-:W-:Y:S01]  /*98900*/  PRMT R238, R238, 0x7773, RZ ;  /* 0x00007773eeee7816 */ /* 0x000fe200000000ff */
[----:B------:R-:W0:Y:S02]  /*98910*/  LDC R4, c[0x0][0x228] ;  /* 0x00008a00ff047b82 */ /* 0x000e240000000800 */
[----:B------:R-:W4:Y:S06]  /*98920*/  LDL.LU.64 R38, [R1+0x178] ;  /* 0x0001780001267983 */ /* 0x000f2c0000300a00 */
[----:B------:R1:W-:Y:S01]  /*98930*/  @P5 STG.E.U8 desc[UR60][R250.64], R238 ;  /* 0x000000eefa005986 */ /* 0x0003e2000c10113c */
[----:B------:R-:W0:Y:S03]  /*98940*/  LDC R8, c[0x0][0x228] ;  /* 0x00008a00ff087b82 */ /* 0x000e260000000800 */
[----:B-1----:R-:W4:Y:S01]  /*98950*/  LDL.LU.64 R250, [R1+0x170] ;  /* 0x0001700001fa7983 */ /* 0x002f220000300a00 */
[----:B------:R-:W-:-:S02]  /*98960*/  ISETP.LT.AND P1, PT, R16, R19, !P6 ;  /* 0x000000131000720c */ /* 0x000fc40007721270 */
[----:B------:R-:W-:Y:S01]  /*98970*/  ISETP.LT.AND P4, PT, R14, R35, !P6 ;  /* 0x000000230e00720c */ /* 0x000fe20007781270 */
[----:B------:R-:W-:Y:S01]  /*98980*/  VIADD R12, R10, 0xf7 ;  /* 0x000000f70a0c7836 */ /* 0x000fe20000000000 */
[----:B---3--:R-:W-:Y:S01]  /*98990*/  PRMT R0, R242, 0x7770, RZ ;  /* 0x00007770f2007816 */ /* 0x008fe200000000ff */
[----:B------:R-:W1:Y:S04]  /*989a0*/  LDC R19, c[0x0][0x228] ;  /* 0x00008a00ff137b82 */ /* 0x000e680000000800 */
[----:B--2---:R2:W-:Y:S04]  /*989b0*/  @P2 STG.E.U8 desc[UR60][R248.64], R0 ;  /* 0x00000000f8002986 */ /* 0x0045e8000c10113c */
[----:B--2---:R-:W2:Y:S01]  /*989c0*/  LDL.LU.64 R248, [R1+0x168] ;  /* 0x0001680001f87983 */ /* 0x004ea20000300a00 */
[----:B------:R-:W-:-:S02]  /*989d0*/  ISETP.LT.AND P6, PT, R17, R6, !P6 ;  /* 0x000000061100720c */ /* 0x000fc400077c1270 */
[C---:B------:R-:W-:Y:S02]  /*989e0*/  PRMT R2, R242.reuse, 0x7771, RZ ;  /* 0x00007771f2027816 */ /* 0x040fe400000000ff */
[----:B------:R-:W-:-:S03]  /*989f0*/  PRMT R3, R242, 0x7772, RZ ;  /* 0x00007772f2037816 */ /* 0x000fc600000000ff */
[----:B----4-:R3:W-:Y:S01]  /*98a00*/  @P1 STG.E.U8 desc[UR60][R42.64], R2 ;  /* 0x000000022a001986 */ /* 0x0107e2000c10113c */
[----:B0-----:R-:W-:Y:S02]  /*98a10*/  ISETP.LT.AND P1, PT, R15, R4, !P0 ;  /* 0x000000040f00720c */ /* 0x001fe40004721270 */
[----:B------:R-:W-:Y:S01]  /*98a20*/  PRMT R242, R242, 0x7773, RZ ;  /* 0x00007773f2f27816 */ /* 0x000fe200000000ff */
[----:B------:R-:W-:Y:S01]  /*98a30*/  @P4 STG.E.U8 desc[UR60][R40.64], R3 ;  /* 0x0000000328004986 */ /* 0x000fe2000c10113c */
[----:B------:R-:W-:Y:S01]  /*98a40*/  ISETP.LT.AND P4, PT, R16, R5, !P0 ;  /* 0x000000051000720c */ /* 0x000fe20004781270 */
[----:B------:R-:W0:Y:S01]  /*98a50*/  LDC R4, c[0x0][0x228] ;  /* 0x00008a00ff047b82 */ /* 0x000e220000000800 */
[----:B------:R-:W-:Y:S01]  /*98a60*/  PRMT R0, R239, 0x7770, RZ ;  /* 0x00007770ef007816 */ /* 0x000fe200000000ff */
[----:B------:R4:W-:Y:S01]  /*98a70*/  @P6 STG.E.U8 desc[UR60][R246.64], R242 ;  /* 0x000000f2f6006986 */ /* 0x0009e2000c10113c */
[----:B------:R-:W-:Y:S02]  /*98a80*/  ISETP.LT.AND P6, PT, R14, R11, !P0 ;  /* 0x0000000b0e00720c */ /* 0x000fe400047c1270 */
[----:B------:R-:W-:Y:S01]  /*98a90*/  ISETP.LT.AND P0, PT, R17, R8, !P0 ;  /* 0x000000081100720c */ /* 0x000fe20004701270 */
[----:B---3--:R-:W-:-:S02]  /*98aa0*/  VIADD R2, R10, 0xfa ;  /* 0x000000fa0a027836 */ /* 0x008fc40000000000 */
[----:B------:R3:W-:Y:S01]  /*98ab0*/  @P1 STG.E.U8 desc[UR60][R244.64], R0 ;  /* 0x00000000f4001986 */ /* 0x0007e2000c10113c */
[----:B------:R-:W-:Y:S01]  /*98ac0*/  ISETP.GE.AND P3, PT, R12, R13, PT ;  /* 0x0000000d0c00720c */ /* 0x000fe20003f66270 */
[----:B------:R-:W-:Y:S02]  /*98ad0*/  VIADD R6, R10, 0xf9 ;  /* 0x000000f90a067836 */ /* 0x000fe40000000000 */
[----:B----4-:R-:W4:Y:S01]  /*98ae0*/  LDL.LU.64 R246, [R1+0x160] ;  /* 0x0001600001f67983 */ /* 0x010f220000300a00 */
[----:B------:R-:W-:Y:S02]  /*98af0*/  ISETP.GE.AND P1, PT, R2, R23, PT ;  /* 0x000000170200720c */ /* 0x000fe40003f26270 */
[C---:B------:R-:W-:Y:S01]  /*98b00*/  PRMT R3, R239.reuse, 0x7772, RZ ;  /* 0x00007772ef037816 */ /* 0x040fe200000000ff */
[----:B------:R-:W4:Y:S01]  /*98b10*/  LDL.LU.64 R40, [R1+0x158] ;  /* 0x0001580001287983 */ /* 0x000f220000300a00 */
[C---:B------:R-:W-:Y:S01]  /*98b20*/  PRMT R2, R239.reuse, 0x7771, RZ ;  /* 0x00007771ef027816 */ /* 0x040fe200000000ff */
[----:B------:R-:W-:Y:S01]  /*98b30*/  VIADD R12, R10, 0xf8 ;  /* 0x000000f80a0c7836 */ /* 0x000fe20000000000 */
[----:B------:R-:W-:Y:S01]  /*98b40*/  PRMT R239, R239, 0x7773, RZ ;  /* 0x00007773efef7816 */ /* 0x000fe200000000ff */
[----:B---3--:R-:W3:Y:S01]  /*98b50*/  LDL.LU.64 R244, [R1+0x150] ;  /* 0x0001500001f47983 */ /* 0x008ee20000300a00 */
[----:B------:R-:W-:Y:S01]  /*98b60*/  ISETP.GE.AND P2, PT, R6, R9, PT ;  /* 0x000000090600720c */ /* 0x000fe20003f46270 */
[----:B------:R-:W1:Y:S02]  /*98b70*/  LDC R11, c[0x0][0x228] ;  /* 0x00008a00ff0b7b82 */ /* 0x000e640000000800 */
[----:B------:R-:W3:Y:S04]  /*98b80*/  LDL.LU R36, [R1] ;  /* 0x0000000001247983 */ /* 0x000ee80000300800 */
[----:B------:R-:W-:Y:S01]  /*98b90*/  @P4 STG.E.U8 desc[UR60][R38.64], R2 ;  /* 0x0000000226004986 */ /* 0x000fe2000c10113c */
[----:B------:R-:W-:Y:S01]  /*98ba0*/  ISETP.GE.AND P5, PT, R12, R7, PT ;  /* 0x000000070c00720c */ /* 0x000fe20003fa6270 */
[----:B------:R-:W1:Y:S02]  /*98bb0*/  LDC R9, c[0x0][0x228] ;  /* 0x00008a00ff097b82 */ /* 0x000e640000000800 */
[----:B------:R-:W3:Y:S04]  /*98bc0*/  LDL.LU.64 R42, [R1+0x148] ;  /* 0x00014800012a7983 */ /* 0x000ee80000300a00 */
[----:B------:R0:W-:Y:S02]  /*98bd0*/  @P6 STG.E.U8 desc[UR60][R250.64], R3 ;  /* 0x00000003fa006986 */ /* 0x0001e4000c10113c */
[----:B------:R-:W1:Y:S08]  /*98be0*/  LDC R7, c[0x0][0x228] ;  /* 0x00008a00ff077b82 */ /* 0x000e700000000800 */
[----:B------:R-:W1:Y:S01]  /*98bf0*/  LDC R12, c[0x0][0x228] ;  /* 0x00008a00ff0c7b82 */ /* 0x000e620000000800 */
[----:B0-----:R-:W3:Y:S01]  /*98c00*/  LDL.LU.64 R250, [R1+0x140] ;  /* 0x0001400001fa7983 */ /* 0x001ee20000300a00 */
[----:B------:R-:W-:-:S02]  /*98c10*/  PRMT R0, R243, 0x7770, RZ ;  /* 0x00007770f3007816 */ /* 0x000fc400000000ff */
[----:B------:R-:W-:-:S04]  /*98c20*/  PRMT R8, R243, 0x7771, RZ ;  /* 0x00007771f3087816 */ /* 0x000fc800000000ff */
[----:B------:R-:W0:Y:S08]  /*98c30*/  LDC R13, c[0x0][0x228] ;  /* 0x00008a00ff0d7b82 */ /* 0x000e300000000800 */
[----:B------:R-:W0:Y:S01]  /*98c40*/  LDC R23, c[0x0][0x228] ;  /* 0x00008a00ff177b82 */ /* 0x000e220000000800 */
[----:B--2---:R2:W-:Y:S04]  /*98c50*/  @P0 STG.E.U8 desc[UR60][R248.64], R239 ;  /* 0x000000eff8000986 */ /* 0x0045e8000c10113c */
[----:B--2---:R-:W2:Y:S01]  /*98c60*/  LDL.LU.64 R248, [R1+0x138] ;  /* 0x0001380001f87983 */ /* 0x004ea20000300a00 */
[----:B------:R-:W-:-:S02]  /*98c70*/  ISETP.LT.AND P6, PT, R15, R4, !P3 ;  /* 0x000000040f00720c */ /* 0x000fc40005fc1270 */
[----:B-1----:R-:W-:Y:S01]  /*98c80*/  ISETP.LT.AND P4, PT, R16, R7, !P3 ;  /* 0x000000071000720c */ /* 0x002fe20005f81270 */
[----:B------:R-:W2:Y:S01]  /*98c90*/  LDL.LU.64 R38, [R1+0x130] ;  /* 0x0001300001267983 */ /* 0x000ea20000300a00 */
[----:B------:R-:W-:Y:S02]  /*98ca0*/  ISETP.LT.AND P0, PT, R14, R9, !P3 ;  /* 0x000000090e00720c */ /* 0x000fe40005f01270 */
[----:B------:R-:W-:Y:S01]  /*98cb0*/  ISETP.LT.AND P3, PT, R17, R12, !P3 ;  /* 0x0000000c1100720c */ /* 0x000fe20005f61270 */
[----:B------:R-:W1:Y:S01]  /*98cc0*/  LDC R9, c[0x0][0x228] ;  /* 0x00008a00ff097b82 */ /* 0x000e620000000800 */
[----:B------:R-:W-:Y:S01]  /*98cd0*/  PRMT R2, R243, 0x7772, RZ ;  /* 0x00007772f3027816 */ /* 0x000fe200000000ff */
[----:B------:R0:W1:Y:S04]  /*98ce0*/  LDS.128 R4, [R18] ;  /* 0x0000000012047984 */ /* 0x0000680000000c00 */
[----:B----4-:R4:W-:Y:S01]  /*98cf0*/  @P6 STG.E.U8 desc[UR60][R246.64], R0 ;  /* 0x00000000f6006986 */ /* 0x0109e2000c10113c */
[----:B------:R-:W-:Y:S01]  /*98d00*/  ISETP.LT.AND P6, PT, R15, R22, !P5 ;  /* 0x000000160f00720c */ /* 0x000fe20006fc1270 */
[----:B------:R-:W1:Y:S02]  /*98d10*/  LDC R12, c[0x0][0x228] ;  /* 0x00008a00ff0c7b82 */ /* 0x000e640000000800 */
[----:B------:R3:W-:Y:S01]  /*98d20*/  @P4 STG.E.U8 desc[UR60][R40.64], R8 ;  /* 0x0000000828004986 */ /* 0x0007e2000c10113c */
[----:B------:R-:W-:-:S02]  /*98d30*/  ISETP.LT.AND P4, PT, R16, R11, !P5 ;  /* 0x0000000b1000720c */ /* 0x000fc40006f81270 */
[----:B------:R-:W-:-:S03]  /*98d40*/  PRMT R243, R243, 0x7773, RZ ;  /* 0x00007773f3f37816 */ /* 0x000fc600000000ff */
[----:B0-----:R-:W0:Y:S01]  /*98d50*/  LDC R18, c[0x0][0x228] ;  /* 0x00008a00ff127b82 */ /* 0x001e220000000800 */
[----:B----4-:R-:W4:Y:S01]  /*98d60*/  LDL.LU.64 R246, [R1+0x128] ;  /* 0x0001280001f67983 */ /* 0x010f220000300a00 */
[C---:B---3--:R-:W-:Y:S02]  /*98d70*/  PRMT R3, R36.reuse, 0x7770, RZ ;  /* 0x0000777024037816 */ /* 0x048fe400000000ff */
[----:B------:R-:W-:Y:S01]  /*98d80*/  PRMT R0, R36, 0x7771, RZ ;  /* 0x0000777124007816 */ /* 0x000fe200000000ff */
[----:B------:R3:W-:Y:S03]  /*98d90*/  @P0 STG.E.U8 desc[UR60][R244.64], R2 ;  /* 0x00000002f4000986 */ /* 0x0007e6000c10113c */
[----:B------:R-:W0:Y:S01]  /*98da0*/  LDC R11, c[0x0][0x228] ;  /* 0x00008a00ff0b7b82 */ /* 0x000e220000000800 */
[----:B------:R-:W4:Y:S04]  /*98db0*/  LDL.LU.64 R40, [R1+0x120] ;  /* 0x0001200001287983 */ /* 0x000f280000300a00 */
[----:B------:R-:W-:Y:S04]  /*98dc0*/  @P3 STG.E.U8 desc[UR60][R42.64], R243 ;  /* 0x000000f32a003986 */ /* 0x000fe8000c10113c */
[----:B---3--:R-:W3:Y:S04]  /*98dd0*/  LDL.LU.64 R244, [R1+0x118] ;  /* 0x0001180001f47983 */ /* 0x008ee80000300a00 */
[----:B------:R1:W-:Y:S04]  /*98de0*/  @P6 STG.E.U8 desc[UR60][R250.64], R3 ;  /* 0x00000003fa006986 */ /* 0x0003e8000c10113c */
[----:B-1----:R-:W3:Y:S04]  /*98df0*/  LDL.LU.64 R250, [R1+0x110] ;  /* 0x0001100001fa7983 */ /* 0x002ee80000300a00 */
[----:B--2---:R1:W-:Y:S04]  /*98e00*/  @P4 STG.E.U8 desc[UR60][R248.64], R0 ;  /* 0x00000000f8004986 */ /* 0x0043e8000c10113c */
[----:B-1----:R-:W2:Y:S01]  /*98e10*/  LDL.LU.64 R248, [R1+0x108] ;  /* 0x0001080001f87983 */ /* 0x002ea20000300a00 */
[----:B------:R-:W-:-:S02]  /*98e20*/  ISETP.LT.AND P3, PT, R14, R9, !P5 ;  /* 0x000000090e00720c */ /* 0x000fc40006f61270 */
[----:B------:R-:W-:Y:S01]  /*98e30*/  ISETP.LT.AND P5, PT, R17, R24, !P5 ;  /* 0x000000181100720c */ /* 0x000fe20006fa1270 */
[----:B------:R-:W2:Y:S01]  /*98e40*/  LDL.LU R252, [R1+0x4] ;  /* 0x0000040001fc7983 */ /* 0x000ea20000300800 */
[C---:B------:R-:W-:Y:S01]  /*98e50*/  PRMT R2, R36.reuse, 0x7772, RZ ;  /* 0x0000777224027816 */ /* 0x040fe200000000ff */
[----:B------:R-:W1:Y:S01]  /*98e60*/  LDC R9, c[0x0][0x228] ;  /* 0x00008a00ff097b82 */ /* 0x000e620000000800 */
[----:B------:R-:W-:Y:S02]  /*98e70*/  PRMT R8, R36, 0x7773, RZ ;  /* 0x0000777324087816 */ /* 0x000fe400000000ff */
[----:B------:R-:W-:Y:S02]  /*98e80*/  ISETP.LT.AND P6, PT, R15, R12, !P2 ;  /* 0x0000000c0f00720c */ /* 0x000fe400057c1270 */
[----:B------:R-:W-:-:S03]  /*98e90*/  ISETP.LT.AND P4, PT, R16, R13, !P2 ;  /* 0x0000000d1000720c */ /* 0x000fc60005781270 */
[----:B------:R0:W-:Y:S01]  /*98ea0*/  @P3 STG.E.U8 desc[UR60][R38.64], R2 ;  /* 0x0000000226003986 */ /* 0x0001e2000c10113c */
[----:B------:R-:W-:Y:S01]  /*98eb0*/  PRMT R0, R4, 0x7770, RZ ;  /* 0x0000777004007816 */ /* 0x000fe200000000ff */
[----:B------:R-:W1:Y:S02]  /*98ec0*/  LDC R12, c[0x0][0x228] ;  /* 0x00008a00ff0c7b82 */ /* 0x000e640000000800 */
[----:B----4-:R4:W-:Y:S01]  /*98ed0*/  @P5 STG.E.U8 desc[UR60][R246.64], R8 ;  /* 0x00000008f6005986 */ /* 0x0109e2000c10113c */
[----:B0-----:R-:W-:Y:S02]  /*98ee0*/  ISETP.LT.AND P5, PT, R14, R11, !P2 ;  /* 0x0000000b0e00720c */ /* 0x001fe400057a1270 */
[----:B------:R-:W-:Y:S02]  /*98ef0*/  ISETP.LT.AND P2, PT, R17, R18, !P2 ;  /* 0x000000121100720c */ /* 0x000fe40005741270 */
[C---:B------:R-:W-:Y:S01]  /*98f00*/  PRMT R3, R4.reuse, 0x7771, RZ ;  /* 0x0000777104037816 */ /* 0x040fe200000000ff */
[----:B------:R-:W0:Y:S01]  /*98f10*/  LDC R13, c[0x0][0x228] ;  /* 0x00008a00ff0d7b82 */ /* 0x000e220000000800 */
[----:B------:R-:W2:Y:S04]  /*98f20*/  LDL.LU.64 R38, [R1+0x100] ;  /* 0x0001000001267983 */ /* 0x000ea80000300a00 */
[----:B------:R-:W2:Y:S01]  /*98f30*/  LDL.LU.64 R42, [R1+0xf8] ;  /* 0x0000f800012a7983 */ /* 0x000ea20000300a00 */
[----:B------:R-:W-:Y:S01]  /*98f40*/  PRMT R2, R4, 0x7772, RZ ;  /* 0x0000777204027816 */ /* 0x000fe200000000ff */
[----:B------:R-:W-:Y:S01]  /*98f50*/  VIADD R22, R10, 0xfb ;  /* 0x000000fb0a167836 */ /* 0x000fe20000000000 */
[----:B------:R-:W0:Y:S01]  /*98f60*/  LDC R18, c[0x0][0x228] ;  /* 0x00008a00ff127b82 */ /* 0x000e220000000800 */
[----:B----4-:R-:W4:Y:S01]  /*98f70*/  LDL.LU.64 R246, [R1+0xf0] ;  /* 0x0000f00001f67983 */ /* 0x010f220000300a00 */
[----:B------:R-:W-:-:S03]  /*98f80*/  PRMT R4, R4, 0x7773, RZ ;  /* 0x0000777304047816 */ /* 0x000fc600000000ff */
[----:B------:R-:W-:Y:S03]  /*98f90*/  @P6 STG.E.U8 desc[UR60][R40.64], R0 ;  /* 0x0000000028006986 */ /* 0x000fe6000c10113c */
[----:B------:R-:W0:Y:S01]  /*98fa0*/  LDC R11, c[0x0][0x228] ;  /* 0x00008a00ff0b7b82 */ /* 0x000e220000000800 */
[----:B---3--:R3:W-:Y:S07]  /*98fb0*/  @P4 STG.E.U8 desc[UR60][R244.64], R3 ;  /* 0x00000003f4004986 */ /* 0x0087ee000c10113c */
[----:B------:R-:W4:Y:S01]  /*98fc0*/  LDC R8, c[0x0][0x228] ;  /* 0x00008a00ff087b82 */ /* 0x000f220000000800 */
[----:B------:R1:W-:Y:S04]  /*98fd0*/  @P5 STG.E.U8 desc[UR60][R250.64], R2 ;  /* 0x00000002fa005986 */ /* 0x0003e8000c10113c */
[----:B---3--:R-:W3:Y:S03]  /*98fe0*/  LDL.LU.64 R244, [R1+0xe8] ;  /* 0x0000e80001f47983 */ /* 0x008ee60000300a00 */
[----:B------:R-:W3:Y:S01]  /*98ff0*/  LDC R24, c[0x0][0x228] ;  /* 0x00008a00ff187b82 */ /* 0x000ee20000000800 */
[----:B-1----:R-:W3:Y:S04]  /*99000*/  LDL.LU.64 R250, [R1+0xe0] ;  /* 0x0000e00001fa7983 */ /* 0x002ee80000300a00 */
[----:B--2---:R1:W-:Y:S04]  /*99010*/  @P2 STG.E.U8 desc[UR60][R248.64], R4 ;  /* 0x00000004f8002986 */ /* 0x0043e8000c10113c */
[----:B-1----:R-:W2:Y:S01]  /*99020*/  LDL.LU.64 R248, [R1+0xd8] ;  /* 0x0000d80001f87983 */ /* 0x002ea20000300a00 */
[----:B------:R-:W-:Y:S01]  /*99030*/  ISETP.GE.AND P0, PT, R22, R25, PT ;  /* 0x000000191600720c */ /* 0x000fe20003f06270 */
[----:B------:R-:W-:Y:S01]  /*99040*/  VIADD R22, R10, 0xfc ;  /* 0x000000fc0a167836 */ /* 0x000fe20000000000 */
[----:B------:R-:W-:Y:S01]  /*99050*/  ISETP.LT.AND P4, PT, R15, R12, !P1 ;  /* 0x0000000c0f00720c */ /* 0x000fe20004f81270 */
[----:B------:R-:W2:Y:S01]  /*99060*/  LDL.LU.64 R40, [R1+0xd0] ;  /* 0x0000d00001287983 */ /* 0x000ea20000300a00 */
[----:B------:R-:W-:Y:S01]  /*99070*/  ISETP.LT.AND P5, PT, R16, R9, !P1 ;  /* 0x000000091000720c */ /* 0x000fe20004fa1270 */
[----:B------:R-:W1:Y:S01]  /*99080*/  LDC R25, c[0x0][0x228] ;  /* 0x00008a00ff197b82 */ /* 0x000e620000000800 */
[----:B------:R-:W-:-:S07]  /*99090*/  ISETP.GE.AND P3, PT, R22, R27, PT ;  /* 0x0000001b1600720c */ /* 0x000fce0003f66270 */
[----:B------:R-:W3:Y:S01]  /*990a0*/  LDC R22, c[0x0][0x228] ;  /* 0x00008a00ff167b82 */ /* 0x000ee20000000800 */
[----:B0-----:R-:W-:Y:S02]  /*990b0*/  ISETP.LT.AND P6, PT, R14, R13, !P1 ;  /* 0x0000000d0e00720c */ /* 0x001fe40004fc1270 */
[C---:B------:R-:W-:Y:S02]  /*990c0*/  PRMT R0, R252.reuse, 0x7770, RZ ;  /* 0x00007770fc007816 */ /* 0x040fe400000000ff */
[C---:B------:R-:W-:Y:S02]  /*990d0*/  PRMT R3, R252.reuse, 0x7771, RZ ;  /* 0x00007771fc037816 */ /* 0x040fe400000000ff */
[C---:B------:R-:W-:Y:S01]  /*990e0*/  PRMT R2, R252.reuse, 0x7772, RZ ;  /* 0x00007772fc027816 */ /* 0x040fe200000000ff */
[----:B------:R0:W-:Y:S01]  /*990f0*/  @P4 STG.E.U8 desc[UR60][R38.64], R0 ;  /* 0x0000000026004986 */ /* 0x0001e2000c10113c */
[----:B------:R-:W-:Y:S01]  /*99100*/  PRMT R4, R252, 0x7773, RZ ;  /* 0x00007773fc047816 */ /* 0x000fe200000000ff */
[----:B------:R-:W1:Y:S02]  /*99110*/  LDC R9, c[0x0][0x228] ;  /* 0x00008a00ff097b82 */ /* 0x000e640000000800 */
[----:B------:R-:W-:Y:S01]  /*99120*/  @P5 STG.E.U8 desc[UR60][R42.64], R3 ;  /* 0x000000032a005986 */ /* 0x000fe2000c10113c */
[----:B------:R-:W-:-:S03]  /*99130*/  ISETP.LT.AND P5, PT, R16, R11, !P0 ;  /* 0x0000000b1000720c */ /* 0x000fc600047a1270 */
[----:B----4-:R4:W-:Y:S01]  /*99140*/  @P6 STG.E.U8 desc[UR60][R246.64], R2 ;  /* 0x00000002f6006986 */ /* 0x0109e2000c10113c */
[----:B------:R-:W-:Y:S01]  /*99150*/  ISETP.LT.AND P6, PT, R15, R18, !P0 ;  /* 0x000000120f00720c */ /* 0x000fe200047c1270 */
[----:B------:R-:W-:Y:S01]  /*99160*/  VIADD R12, R10, 0xfd ;  /* 0x000000fd0a0c7836 */ /* 0x000fe20000000000 */
[----:B------:R-:W1:Y:S01]  /*99170*/  LDC R11, c[0x0][0x228] ;  /* 0x00008a00ff0b7b82 */ /* 0x000e620000000800 */
[----:B0-----:R-:W2:Y:S01]  /*99180*/  LDL.LU.64 R38, [R1+0xc8] ;  /* 0x0000c80001267983 */ /* 0x001ea20000300a00 */
[----:B---3--:R-:W-:Y:S02]  /*99190*/  ISETP.LT.AND P1, PT, R17, R22, !P1 ;  /* 0x000000161100720c */ /* 0x008fe40004f21270 */
[----:B------:R-:W-:-:S04]  /*991a0*/  PRMT R0, R5, 0x7770, RZ ;  /* 0x0000777005007816 */ /* 0x000fc800000000ff */
[----:B------:R-:W0:Y:S01]  /*991b0*/  LDC R13, c[0x0][0x228] ;  /* 0x00008a00ff0d7b82 */ /* 0x000e220000000800 */
[----:B----4-:R-:W3:Y:S01]  /*991c0*/  LDL.LU R246, [R1+0x8] ;  /* 0x0000080001f67983 */ /* 0x010ee20000300800 */
[----:B------:R-:W-:-:S03]  /*991d0*/  PRMT R2, R5, 0x7771, RZ ;  /* 0x0000777105027816 */ /* 0x000fc600000000ff */
[----:B------:R-:W4:Y:S01]  /*991e0*/  LDL.LU R252, [R1+0xc] ;  /* 0x00000c0001fc7983 */ /* 0x000f220000300800 */
[----:B------:R-:W-:Y:S02]  /*991f0*/  ISETP.GE.AND P2, PT, R12, R29, PT ;  /* 0x0000001d0c00720c */ /* 0x000fe40003f46270 */
[----:B------:R-:W0:Y:S01]  /*99200*/  LDC R12, c[0x0][0x228] ;  /* 0x00008a00ff0c7b82 */ /* 0x000e220000000800 */
[----:B------:R1:W-:Y:S04]  /*99210*/  @P1 STG.E.U8 desc[UR60][R244.64], R4 ;  /* 0x00000004f4001986 */ /* 0x0003e8000c10113c */
[----:B------:R1:W-:Y:S01]  /*99220*/  @P6 STG.E.U8 desc[UR60][R250.64], R0 ;  /* 0x00000000fa006986 */ /* 0x0003e2000c10113c */
[----:B------:R-:W-:Y:S01]  /*99230*/  PRMT R3, R5, 0x7772, RZ ;  /* 0x0000777205037816 */ /* 0x000fe200000000ff */
[----:B------:R-:W-:Y:S01]  /*99240*/  VIADD R18, R10, 0xfe ;  /* 0x000000fe0a127836 */ /* 0x000fe20000000000 */
[----:B------:R-:W4:Y:S01]  /*99250*/  LDC R22, c[0x0][0x228] ;  /* 0x00008a00ff167b82 */ /* 0x000f220000000800 */
[----:B-1----:R-:W4:Y:S04]  /*99260*/  LDL.LU.64 R244, [R1+0xc0] ;  /* 0x0000c00001f47983 */ /* 0x002f280000300a00 */
[----:B------:R-:W4:Y:S04]  /*99270*/  LDL.LU.64 R250, [R1+0xb8] ;  /* 0x0000b80001fa7983 */ /* 0x000f280000300a00 */
[----:B--2---:R1:W-:Y:S04]  /*99280*/  @P5 STG.E.U8 desc[UR60][R248.64], R2 ;  /* 0x00000002f8005986 */ /* 0x0043e8000c10113c */
[----:B-1----:R-:W2:Y:S01]  /*99290*/  LDL.LU.64 R248, [R1+0xb0] ;  /* 0x0000b00001f87983 */ /* 0x002ea20000300a00 */
[----:B------:R-:W-:-:S02]  /*992a0*/  ISETP.LT.AND P1, PT, R14, R9, !P0 ;  /* 0x000000090e00720c */ /* 0x000fc40004721270 */
[----:B------:R-:W-:Y:S01]  /*992b0*/  ISETP.LT.AND P0, PT, R17, R8, !P0 ;  /* 0x000000081100720c */ /* 0x000fe20004701270 */
[----:B------:R-:W2:Y:S04]  /*992c0*/  LDL.LU.64 R52, [R1+0xa8] ;  /* 0x0000a80001347983 */ /* 0x000ea80000300a00 */
[----:B------:R-:W2:Y:S01]  /*992d0*/  LDL.LU.64 R50, [R1+0x98] ;  /* 0x0000980001327983 */ /* 0x000ea20000300a00 */
[----:B------:R-:W-:-:S03]  /*992e0*/  PRMT R5, R5, 0x7773, RZ ;  /* 0x0000777305057816 */ /* 0x000fc600000000ff */
[----:B------:R-:W2:Y:S01]  /*992f0*/  LDL.LU.64 R46, [R1+0x90] ;  /* 0x00009000012e7983 */ /* 0x000ea20000300a00 */
[----:B0-----:R-:W-:Y:S02]  /*99300*/  ISETP.LT.AND P5, PT, R15, R12, !P3 ;  /* 0x0000000c0f00720c */ /* 0x001fe40005fa1270 */
[C---:B---3--:R-:W-:Y:S01]  /*99310*/  PRMT R0, R246.reuse, 0x7770, RZ ;  /* 0x00007770f6007816 */ /* 0x048fe200000000ff */
[----:B------:R-:W3:Y:S01]  /*99320*/  LDL.LU.64 R48, [R1+0x58] ;  /* 0x0000580001307983 */ /* 0x000ee20000300a00 */
[----:B------:R-:W-:Y:S01]  /*99330*/  PRMT R2, R246, 0x7771, RZ ;  /* 0x00007771f6027816 */ /* 0x000fe200000000ff */
[----:B------:R-:W0:Y:S02]  /*99340*/  LDC R12, c[0x0][0x228] ;  /* 0x00008a00ff0c7b82 */ /* 0x000e240000000800 */
[----:B------:R-:W3:Y:S04]  /*99350*/  LDL.LU.64 R44, [R1+0x50] ;  /* 0x00005000012c7983 */ /* 0x000ee80000300a00 */
[----:B------:R1:W-:Y:S01]  /*99360*/  @P1 STG.E.U8 desc[UR60][R40.64], R3 ;  /* 0x0000000328001986 */ /* 0x0003e2000c10113c */
[----:B------:R-:W-:-:S02]  /*99370*/  ISETP.LT.AND P1, PT, R16, R11, !P3 ;  /* 0x0000000b1000720c */ /* 0x000fc40005f21270 */
[----:B------:R-:W-:Y:S01]  /*99380*/  PRMT R4, R246, 0x7773, RZ ;  /* 0x00007773f6047816 */ /* 0x000fe200000000ff */
[----:B------:R4:W-:Y:S01]  /*99390*/  @P0 STG.E.U8 desc[UR60][R38.64], R5 ;  /* 0x0000000526000986 */ /* 0x0009e2000c10113c */
[----:B------:R-:W-:Y:S01]  /*993a0*/  ISETP.LT.AND P0, PT, R14, R13, !P3 ;  /* 0x0000000d0e00720c */ /* 0x000fe20005f01270 */
[----:B------:R-:W0:Y:S02]  /*993b0*/  LDC R11, c[0x0][0x228] ;  /* 0x00008a00ff0b7b82 */ /* 0x000e240000000800 */
[----:B------:R-:W3:Y:S01]  /*993c0*/  LDL.LU.64 R42, [R1+0x48] ;  /* 0x00004800012a7983 */ /* 0x000ee20000300a00 */
[----:B-1----:R-:W-:-:S03]  /*993d0*/  PRMT R3, R246, 0x7772, RZ ;  /* 0x00007772f6037816 */ /* 0x002fc600000000ff */
[----:B------:R-:W3:Y:S01]  /*993e0*/  LDL.LU.64 R40, [R1+0x40] ;  /* 0x0000400001287983 */ /* 0x000ee20000300a00 */
[----:B------:R-:W-:Y:S01]  /*993f0*/  ISETP.GE.AND P4, PT, R18, R31, PT ;  /* 0x0000001f1200720c */ /* 0x000fe20003f86270 */
[----:B------:R-:W1:Y:S02]  /*99400*/  LDC R13, c[0x0][0x228] ;  /* 0x00008a00ff0d7b82 */ /* 0x000e640000000800 */
[----:B----4-:R-:W4:Y:S04]  /*99410*/  LDL.LU.64 R38, [R1+0x38] ;  /* 0x0000380001267983 */ /* 0x010f280000300a00 */
[----:B------:R0:W-:Y:S02]  /*99420*/  @P5 STG.E.U8 desc[UR60][R244.64], R0 ;  /* 0x00000000f4005986 */ /* 0x0001e4000c10113c */
[----:B------:R-:W1:Y:S02]  /*99430*/  LDC R18, c[0x0][0x228] ;  /* 0x00008a00ff127b82 */ /* 0x000e640000000800 */
[----:B------:R-:W4:Y:S04]  /*99440*/  LDL.LU.64 R246, [R1+0x30] ;  /* 0x0000300001f67983 */ /* 0x000f280000300a00 */
[----:B------:R0:W-:Y:S04]  /*99450*/  @P1 STG.E.U8 desc[UR60][R250.64], R2 ;  /* 0x00000002fa001986 */ /* 0x0001e8000c10113c */
[----:B0-----:R-:W4:Y:S04]  /*99460*/  LDL.LU.64 R244, [R1+0x28] ;  /* 0x0000280001f47983 */ /* 0x001f280000300a00 */
[----:B------:R-:W4:Y:S04]  /*99470*/  LDL.LU.64 R250, [R1+0x20] ;  /* 0x0000200001fa7983 */ /* 0x000f280000300a00 */
[----:B--2---:R0:W-:Y:S04]  /*99480*/  @P0 STG.E.U8 desc[UR60][R248.64], R3 ;  /* 0x00000003f8000986 */ /* 0x0041e8000c10113c */
[----:B0-----:R-:W2:Y:S01]  /*99490*/  LDL.LU.64 R248, [R1+0x18] ;  /* 0x0000180001f87983 */ /* 0x001ea20000300a00 */
[----:B-1----:R-:W-:-:S02]  /*994a0*/  ISETP.LT.AND P5, PT, R17, R18, !P3 ;  /* 0x000000121100720c */ /* 0x002fc40005fa1270 */
[----:B------:R-:W-:Y:S01]  /*994b0*/  ISETP.LT.AND P3, PT, R15, R22, !P2 ;  /* 0x000000160f00720c */ /* 0x000fe20005761270 */
[----:B------:R-:W0:Y:S01]  /*994c0*/  LDC R18, c[0x0][0x228] ;  /* 0x00008a00ff127b82 */ /* 0x000e220000000800 */
[----:B------:R-:W-:Y:S02]  /*994d0*/  ISETP.LT.AND P0, PT, R16, R11, !P2 ;  /* 0x0000000b1000720c */ /* 0x000fe40005701270 */
[----:B------:R-:W-:-:S05]  /*994e0*/  PRMT R0, R6, 0x7770, RZ ;  /* 0x0000777006007816 */ /* 0x000fca00000000ff */
[----:B------:R-:W1:Y:S01]  /*994f0*/  LDC R11, c[0x0][0x228] ;  /* 0x00008a00ff0b7b82 */ /* 0x000e620000000800 */
[----:B------:R-:W-:Y:S02]  /*99500*/  ISETP.LT.AND P1, PT, R14, R13, !P2 ;  /* 0x0000000d0e00720c */ /* 0x000fe40005721270 */
[----:B------:R-:W-:Y:S01]  /*99510*/  ISETP.LT.AND P2, PT, R17, R12, !P2 ;  /* 0x0000000c1100720c */ /* 0x000fe20005741270 */
[----:B------:R-:W-:Y:S01]  /*99520*/  @P5 STG.E.U8 desc[UR60][R52.64], R4 ;  /* 0x0000000434005986 */ /* 0x000fe2000c10113c */
[----:B------:R-:W-:-:S03]  /*99530*/  PRMT R2, R6, 0x7771, RZ ;  /* 0x0000777106027816 */ /* 0x000fc600000000ff */
[----:B------:R1:W-:Y:S01]  /*99540*/  @P3 STG.E.U8 desc[UR60][R50.64], R0 ;  /* 0x0000000032003986 */ /* 0x0003e2000c10113c */
[----:B------:R-:W-:Y:S01]  /*99550*/  ISETP.LT.AND P3, PT, R15, R24, !P4 ;  /* 0x000000180f00720c */ /* 0x000fe20006761270 */
[----:B------:R-:W-:Y:S01]  /*99560*/  VIADD R10, R10, 0xff ;  /* 0x000000ff0a0a7836 */ /* 0x000fe20000000000 */
[C---:B------:R-:W-:Y:S02]  /*99570*/  PRMT R3, R6.reuse, 0x7772, RZ ;  /* 0x0000777206037816 */ /* 0x040fe400000000ff */
[----:B------:R-:W-:Y:S01]  /*99580*/  PRMT R6, R6, 0x7773, RZ ;  /* 0x0000777306067816 */ /* 0x000fe200000000ff */
[----:B------:R1:W-:Y:S01]  /*99590*/  @P0 STG.E.U8 desc[UR60][R46.64], R2 ;  /* 0x000000022e000986 */ /* 0x0003e2000c10113c */
[----:B------:R-:W-:Y:S02]  /*995a0*/  ISETP.GE.AND P6, PT, R10, R33, PT ;  /* 0x000000210a00720c */ /* 0x000fe40003fc6270 */
[----:B------:R-:W-:Y:S01]  /*995b0*/  PRMT R5, R252, 0x7770, RZ ;  /* 0x00007770fc057816 */ /* 0x000fe200000000ff */
[----:B---3--:R3:W-:Y:S01]  /*995c0*/  @P1 STG.E.U8 desc[UR60][R48.64], R3 ;  /* 0x0000000330001986 */ /* 0x0087e2000c10113c */
[----:B------:R-:W-:-:S03]  /*995d0*/  ISETP.LT.AND P0, PT, R16, R19, !P4 ;  /* 0x000000131000720c */ /* 0x000fc60006701270 */
[----:B------:R1:W-:Y:S01]  /*995e0*/  @P2 STG.E.U8 desc[UR60][R44.64], R6 ;  /* 0x000000062c002986 */ /* 0x0003e2000c10113c */
[----:B------:R-:W-:Y:S02]  /*995f0*/  ISETP.LT.AND P2, PT, R14, R23, !P4 ;  /* 0x000000170e00720c */ /* 0x000fe40006741270 */
[----:B0-----:R-:W-:Y:S01]  /*99600*/  ISETP.LT.AND P4, PT, R17, R18, !P4 ;  /* 0x000000121100720c */ /* 0x001fe20006781270 */
[----:B------:R0:W-:Y:S01]  /*99610*/  @P3 STG.E.U8 desc[UR60][R42.64], R5 ;  /* 0x000000052a003986 */ /* 0x0001e2000c10113c */
[----:B------:R-:W-:Y:S02]  /*99620*/  ISETP.LT.AND P5, PT, R15, R26, !P6 ;  /* 0x0000001a0f00720c */ /* 0x000fe400077a1270 */
[----:B------:R-:W-:Y:S02]  /*99630*/  ISETP.LT.AND P1, PT, R16, R25, !P6 ;  /* 0x000000191000720c */ /* 0x000fe40007721270 */
[-C--:B-1----:R-:W-:Y:S02]  /*99640*/  ISETP.LT.AND P3, PT, R14, R11.reuse, !P6 ;  /* 0x0000000b0e00720c */ /* 0x082fe40007761270 */
[----:B------:R-:W-:-:S02]  /*99650*/  ISETP.LT.AND P6, PT, R17, R11, !P6 ;  /* 0x0000000b1100720c */ /* 0x000fc400077c1270 */
[C---:B------:R-:W-:Y:S02]  /*99660*/  PRMT R8, R252.reuse, 0x7771, RZ ;  /* 0x00007771fc087816 */ /* 0x040fe400000000ff */
[C---:B------:R-:W-:Y:S02]  /*99670*/  PRMT R9, R252.reuse, 0x7772, RZ ;  /* 0x00007772fc097816 */ /* 0x040fe400000000ff */
[----:B------:R-:W-:Y:S02]  /*99680*/  PRMT R10, R252, 0x7773, RZ ;  /* 0x00007773fc0a7816 */ /* 0x000fe400000000ff */
[C---:B------:R-:W-:Y:S01]  /*99690*/  PRMT R0, R7.reuse, 0x7770, RZ ;  /* 0x0000777007007816 */ /* 0x040fe200000000ff */
[----:B------:R0:W-:Y:S01]  /*996a0*/  @P0 STG.E.U8 desc[UR60][R40.64], R8 ;  /* 0x0000000828000986 */ /* 0x0001e2000c10113c */
[C---:B------:R-:W-:Y:S02]  /*996b0*/  PRMT R2, R7.reuse, 0x7771, RZ ;  /* 0x0000777107027816 */ /* 0x040fe400000000ff */
[C---:B---3--:R-:W-:Y:S01]  /*996c0*/  PRMT R3, R7.reuse, 0x7772, RZ ;  /* 0x0000777207037816 */ /* 0x048fe200000000ff */
[----:B----4-:R0:W-:Y:S04]  /*996d0*/  @P2 STG.E.U8 desc[UR60][R38.64], R9 ;  /* 0x0000000926002986 */ /* 0x0101e8000c10113c */
[----:B------:R0:W-:Y:S04]  /*996e0*/  @P4 STG.E.U8 desc[UR60][R246.64], R10 ;  /* 0x0000000af6004986 */ /* 0x0001e8000c10113c */
[----:B------:R0:W-:Y:S04]  /*996f0*/  @P5 STG.E.U8 desc[UR60][R244.64], R0 ;  /* 0x00000000f4005986 */ /* 0x0001e8000c10113c */
[----:B------:R0:W-:Y:S01]  /*99700*/  @P1 STG.E.U8 desc[UR60][R250.64], R2 ;  /* 0x00000002fa001986 */ /* 0x0001e2000c10113c */
[----:B------:R-:W-:-:S03]  /*99710*/  PRMT R7, R7, 0x7773, RZ ;  /* 0x0000777307077816 */ /* 0x000fc600000000ff */
[----:B--2---:R0:W-:Y:S01]  /*99720*/  @P3 STG.E.U8 desc[UR60][R248.64], R3 ;  /* 0x00000003f8003986 */ /* 0x0041e2000c10113c */
[----:B------:R-:W-:Y:S05]  /*99730*/  @!P6 EXIT ;  /* 0x000000000000e94d */ /* 0x000fea0003800000 */
[----:B------:R-:W-:Y:S01]  /*99740*/  STG.E.U8 desc[UR60][R20.64], R7 ;  /* 0x0000000714007986 */ /* 0x000fe2000c10113c */
[----:B------:R-:W-:Y:S05]  /*99750*/  EXIT ;  /* 0x000000000000794d */ /* 0x000fea0003800000 */
.L_x_3:
[----:B------:R-:W-:-:S00]  /*99760*/  BRA `(.L_x_3) ;  /* 0xfffffffc00fc7947 */ /* 0x000fc0000383ffff */
[----:B------:R-:W-:-:S00]  /*99770*/  NOP ;  /* 0x0000000000007918 */ /* 0x000fc00000000000 */
        /* <DEDUP_REMOVED lines=8> */
.L_x_4:


//--------------------- .nv.shared.matmul_kernel  --------------------------
	.section	.nv.shared.matmul_kernel,"aw",@nobits
	.sectionflags	@""
	.align	16
	.zero		1024


//--------------------- .nv.shared.reserved.0     --------------------------
	.section	.nv.shared.reserved.0,"aw",@nobits
	.weak		__nv_reservedSMEM_offset_0_alias
	.size		__nv_reservedSMEM_offset_0_alias, 0, 0
	.other		__nv_reservedSMEM_offset_0_alias,@"STO_CUDA_RESERVED_SHARED STV_DEFAULT"
__nv_reservedSMEM_offset_0_alias:
	.zero		0


//--------------------- .nv.constant0.matmul_kernel --------------------------
	.section	.nv.constant0.matmul_kernel,"a",@progbits
	.sectionflags	@""
	.align	4
.nv.constant0.matmul_kernel:
	.zero		608


//--------------------- SYMBOLS --------------------------

	.type		.nv.reservedSmem.offset0,@object
	.size		.nv.reservedSmem.offset0,0x4
